	.headerflags	@"EF_CUDA_TEXMODE_UNIFIED EF_CUDA_64BIT_ADDRESS EF_CUDA_SM75 EF_CUDA_VIRTUAL_SM(EF_CUDA_SM75)"
	.elftype	@"ET_EXEC"


//--------------------- .nv.info                  --------------------------
	.section	.nv.info,"",@"SHT_CUDA_INFO"
	.align	4


	//----- nvinfo : EIATTR_REGCOUNT
	.align		4
        /*0000*/ 	.byte	0x04, 0x2f
        /*0002*/ 	.short	(.L_1 - .L_0)
	.align		4
.L_0:
        /*0004*/ 	.word	index@(kernel_cuda_filter_copy_input)
        /*0008*/ 	.word	0x0000001a


	//----- nvinfo : EIATTR_MAX_STACK_SIZE
	.align		4
.L_1:
        /*000c*/ 	.byte	0x04, 0x23
        /*000e*/ 	.short	(.L_3 - .L_2)
	.align		4
.L_2:
        /*0010*/ 	.word	index@(kernel_cuda_filter_copy_input)
        /*0014*/ 	.word	0x00000000


	//----- nvinfo : EIATTR_MIN_STACK_SIZE
	.align		4
.L_3:
        /*0018*/ 	.byte	0x04, 0x12
        /*001a*/ 	.short	(.L_5 - .L_4)
	.align		4
.L_4:
        /*001c*/ 	.word	index@(kernel_cuda_filter_copy_input)
        /*0020*/ 	.word	0x00000000


	//----- nvinfo : EIATTR_FRAME_SIZE
	.align		4
.L_5:
        /*0024*/ 	.byte	0x04, 0x11
        /*0026*/ 	.short	(.L_7 - .L_6)
	.align		4
.L_6:
        /*0028*/ 	.word	index@(kernel_cuda_filter_copy_input)
        /*002c*/ 	.word	0x00000000


	//----- nvinfo : EIATTR_REGCOUNT
	.align		4
.L_7:
        /*0030*/ 	.byte	0x04, 0x2f
        /*0032*/ 	.short	(.L_9 - .L_8)
	.align		4
.L_8:
        /*0034*/ 	.word	index@(kernel_cuda_filter_convert_to_rgb)
        /*0038*/ 	.word	0x00000010


	//----- nvinfo : EIATTR_MAX_STACK_SIZE
	.align		4
.L_9:
        /*003c*/ 	.byte	0x04, 0x23
        /*003e*/ 	.short	(.L_11 - .L_10)
	.align		4
.L_10:
        /*0040*/ 	.word	index@(kernel_cuda_filter_convert_to_rgb)
        /*0044*/ 	.word	0x00000000


	//----- nvinfo : EIATTR_MIN_STACK_SIZE
	.align		4
.L_11:
        /*0048*/ 	.byte	0x04, 0x12
        /*004a*/ 	.short	(.L_13 - .L_12)
	.align		4
.L_12:
        /*004c*/ 	.word	index@(kernel_cuda_filter_convert_to_rgb)
        /*0050*/ 	.word	0x00000000


	//----- nvinfo : EIATTR_FRAME_SIZE
	.align		4
.L_13:
        /*0054*/ 	.byte	0x04, 0x11
        /*0056*/ 	.short	(.L_15 - .L_14)
	.align		4
.L_14:
        /*0058*/ 	.word	index@(kernel_cuda_filter_convert_to_rgb)
        /*005c*/ 	.word	0x00000000


	//----- nvinfo : EIATTR_REGCOUNT
	.align		4
.L_15:
        /*0060*/ 	.byte	0x04, 0x2f
        /*0062*/ 	.short	(.L_17 - .L_16)
	.align		4
.L_16:
        /*0064*/ 	.word	index@(kernel_cuda_filter_convert_from_rgb)
        /*0068*/ 	.word	0x0000000e


	//----- nvinfo : EIATTR_MAX_STACK_SIZE
	.align		4
.L_17:
        /*006c*/ 	.byte	0x04, 0x23
        /*006e*/ 	.short	(.L_19 - .L_18)
	.align		4
.L_18:
        /*0070*/ 	.word	index@(kernel_cuda_filter_convert_from_rgb)
        /*0074*/ 	.word	0x00000000


	//----- nvinfo : EIATTR_MIN_STACK_SIZE
	.align		4
.L_19:
        /*0078*/ 	.byte	0x04, 0x12
        /*007a*/ 	.short	(.L_21 - .L_20)
	.align		4
.L_20:
        /*007c*/ 	.word	index@(kernel_cuda_filter_convert_from_rgb)
        /*0080*/ 	.word	0x00000000


	//----- nvinfo : EIATTR_FRAME_SIZE
	.align		4
.L_21:
        /*0084*/ 	.byte	0x04, 0x11
        /*0086*/ 	.short	(.L_23 - .L_22)
	.align		4
.L_22:
        /*0088*/ 	.word	index@(kernel_cuda_filter_convert_from_rgb)
        /*008c*/ 	.word	0x00000000


	//----- nvinfo : EIATTR_REGCOUNT
	.align		4
.L_23:
        /*0090*/ 	.byte	0x04, 0x2f
        /*0092*/ 	.short	(.L_25 - .L_24)
	.align		4
.L_24:
        /*0094*/ 	.word	index@(kernel_cuda_filter_divide_shadow)
        /*0098*/ 	.word	0x00000018


	//----- nvinfo : EIATTR_MAX_STACK_SIZE
	.align		4
.L_25:
        /*009c*/ 	.byte	0x04, 0x23
        /*009e*/ 	.short	(.L_27 - .L_26)
	.align		4
.L_26:
        /*00a0*/ 	.word	index@(kernel_cuda_filter_divide_shadow)
        /*00a4*/ 	.word	0x00000000


	//----- nvinfo : EIATTR_MIN_STACK_SIZE
	.align		4
.L_27:
        /*00a8*/ 	.byte	0x04, 0x12
        /*00aa*/ 	.short	(.L_29 - .L_28)
	.align		4
.L_28:
        /*00ac*/ 	.word	index@(kernel_cuda_filter_divide_shadow)
        /*00b0*/ 	.word	0x00000000


	//----- nvinfo : EIATTR_FRAME_SIZE
	.align		4
.L_29:
        /*00b4*/ 	.byte	0x04, 0x11
        /*00b6*/ 	.short	(.L_31 - .L_30)
	.align		4
.L_30:
        /*00b8*/ 	.word	index@(kernel_cuda_filter_divide_shadow)
        /*00bc*/ 	.word	0x00000000


	//----- nvinfo : EIATTR_REGCOUNT
	.align		4
.L_31:
        /*00c0*/ 	.byte	0x04, 0x2f
        /*00c2*/ 	.short	(.L_33 - .L_32)
	.align		4
.L_32:
        /*00c4*/ 	.word	index@(kernel_cuda_filter_get_feature)
        /*00c8*/ 	.word	0x00000012


	//----- nvinfo : EIATTR_MAX_STACK_SIZE
	.align		4
.L_33:
        /*00cc*/ 	.byte	0x04, 0x23
        /*00ce*/ 	.short	(.L_35 - .L_34)
	.align		4
.L_34:
        /*00d0*/ 	.word	index@(kernel_cuda_filter_get_feature)
        /*00d4*/ 	.word	0x00000000


	//----- nvinfo : EIATTR_MIN_STACK_SIZE
	.align		4
.L_35:
        /*00d8*/ 	.byte	0x04, 0x12
        /*00da*/ 	.short	(.L_37 - .L_36)
	.align		4
.L_36:
        /*00dc*/ 	.word	index@(kernel_cuda_filter_get_feature)
        /*00e0*/ 	.word	0x00000000


	//----- nvinfo : EIATTR_FRAME_SIZE
	.align		4
.L_37:
        /*00e4*/ 	.byte	0x04, 0x11
        /*00e6*/ 	.short	(.L_39 - .L_38)
	.align		4
.L_38:
        /*00e8*/ 	.word	index@(kernel_cuda_filter_get_feature)
        /*00ec*/ 	.word	0x00000000


	//----- nvinfo : EIATTR_REGCOUNT
	.align		4
.L_39:
        /*00f0*/ 	.byte	0x04, 0x2f
        /*00f2*/ 	.short	(.L_41 - .L_40)
	.align		4
.L_40:
        /*00f4*/ 	.word	index@(kernel_cuda_filter_write_feature)
        /*00f8*/ 	.word	0x00000009


	//----- nvinfo : EIATTR_MAX_STACK_SIZE
	.align		4
.L_41:
        /*00fc*/ 	.byte	0x04, 0x23
        /*00fe*/ 	.short	(.L_43 - .L_42)
	.align		4
.L_42:
        /*0100*/ 	.word	index@(kernel_cuda_filter_write_feature)
        /*0104*/ 	.word	0x00000000


	//----- nvinfo : EIATTR_MIN_STACK_SIZE
	.align		4
.L_43:
        /*0108*/ 	.byte	0x04, 0x12
        /*010a*/ 	.short	(.L_45 - .L_44)
	.align		4
.L_44:
        /*010c*/ 	.word	index@(kernel_cuda_filter_write_feature)
        /*0110*/ 	.word	0x00000000


	//----- nvinfo : EIATTR_FRAME_SIZE
	.align		4
.L_45:
        /*0114*/ 	.byte	0x04, 0x11
        /*0116*/ 	.short	(.L_47 - .L_46)
	.align		4
.L_46:
        /*0118*/ 	.word	index@(kernel_cuda_filter_write_feature)
        /*011c*/ 	.word	0x00000000


	//----- nvinfo : EIATTR_REGCOUNT
	.align		4
.L_47:
        /*0120*/ 	.byte	0x04, 0x2f
        /*0122*/ 	.short	(.L_49 - .L_48)
	.align		4
.L_48:
        /*0124*/ 	.word	index@(kernel_cuda_filter_detect_outliers)
        /*0128*/ 	.word	0x00000020


	//----- nvinfo : EIATTR_MAX_STACK_SIZE
	.align		4
.L_49:
        /*012c*/ 	.byte	0x04, 0x23
        /*012e*/ 	.short	(.L_51 - .L_50)
	.align		4
.L_50:
        /*0130*/ 	.word	index@(kernel_cuda_filter_detect_outliers)
        /*0134*/ 	.word	0x00000000


	//----- nvinfo : EIATTR_MIN_STACK_SIZE
	.align		4
.L_51:
        /*0138*/ 	.byte	0x04, 0x12
        /*013a*/ 	.short	(.L_53 - .L_52)
	.align		4
.L_52:
        /*013c*/ 	.word	index@(kernel_cuda_filter_detect_outliers)
        /*0140*/ 	.word	0x00000068


	//----- nvinfo : EIATTR_FRAME_SIZE
	.align		4
.L_53:
        /*0144*/ 	.byte	0x04, 0x11
        /*0146*/ 	.short	(.L_55 - .L_54)
	.align		4
.L_54:
        /*0148*/ 	.word	index@(kernel_cuda_filter_detect_outliers)
        /*014c*/ 	.word	0x00000068


	//----- nvinfo : EIATTR_REGCOUNT
	.align		4
.L_55:
        /*0150*/ 	.byte	0x04, 0x2f
        /*0152*/ 	.short	(.L_57 - .L_56)
	.align		4
.L_56:
        /*0154*/ 	.word	index@(kernel_cuda_filter_combine_halves)
        /*0158*/ 	.word	0x00000036


	//----- nvinfo : EIATTR_MAX_STACK_SIZE
	.align		4
.L_57:
        /*015c*/ 	.byte	0x04, 0x23
        /*015e*/ 	.short	(.L_59 - .L_58)
	.align		4
.L_58:
        /*0160*/ 	.word	index@(kernel_cuda_filter_combine_halves)
        /*0164*/ 	.word	0x00000000


	//----- nvinfo : EIATTR_MIN_STACK_SIZE
	.align		4
.L_59:
        /*0168*/ 	.byte	0x04, 0x12
        /*016a*/ 	.short	(.L_61 - .L_60)
	.align		4
.L_60:
        /*016c*/ 	.word	index@(kernel_cuda_filter_combine_halves)
        /*0170*/ 	.word	0x00000068


	//----- nvinfo : EIATTR_FRAME_SIZE
	.align		4
.L_61:
        /*0174*/ 	.byte	0x04, 0x11
        /*0176*/ 	.short	(.L_63 - .L_62)
	.align		4
.L_62:
        /*0178*/ 	.word	index@(kernel_cuda_filter_combine_halves)
        /*017c*/ 	.word	0x00000068


	//----- nvinfo : EIATTR_REGCOUNT
	.align		4
.L_63:
        /*0180*/ 	.byte	0x04, 0x2f
        /*0182*/ 	.short	(.L_65 - .L_64)
	.align		4
.L_64:
        /*0184*/ 	.word	index@(kernel_cuda_filter_construct_transform)
        /*0188*/ 	.word	0x00000040


	//----- nvinfo : EIATTR_MAX_STACK_SIZE
	.align		4
.L_65:
        /*018c*/ 	.byte	0x04, 0x23
        /*018e*/ 	.short	(.L_67 - .L_66)
	.align		4
.L_66:
        /*0190*/ 	.word	index@(kernel_cuda_filter_construct_transform)
        /*0194*/ 	.word	0x00000000


	//----- nvinfo : EIATTR_MIN_STACK_SIZE
	.align		4
.L_67:
        /*0198*/ 	.byte	0x04, 0x12
        /*019a*/ 	.short	(.L_69 - .L_68)
	.align		4
.L_68:
        /*019c*/ 	.word	index@(kernel_cuda_filter_construct_transform)
        /*01a0*/ 	.word	0x000001e8


	//----- nvinfo : EIATTR_FRAME_SIZE
	.align		4
.L_69:
        /*01a4*/ 	.byte	0x04, 0x11
        /*01a6*/ 	.short	(.L_71 - .L_70)
	.align		4
.L_70:
        /*01a8*/ 	.word	index@(kernel_cuda_filter_construct_transform)
        /*01ac*/ 	.word	0x000001e8


	//----- nvinfo : EIATTR_REGCOUNT
	.align		4
.L_71:
        /*01b0*/ 	.byte	0x04, 0x2f
        /*01b2*/ 	.short	(.L_73 - .L_72)
	.align		4
.L_72:
        /*01b4*/ 	.word	index@(kernel_cuda_filter_nlm_calc_difference)
        /*01b8*/ 	.word	0x00000032


	//----- nvinfo : EIATTR_MAX_STACK_SIZE
	.align		4
.L_73:
        /*01bc*/ 	.byte	0x04, 0x23
        /*01be*/ 	.short	(.L_75 - .L_74)
	.align		4
.L_74:
        /*01c0*/ 	.word	index@(kernel_cuda_filter_nlm_calc_difference)
        /*01c4*/ 	.word	0x00000000


	//----- nvinfo : EIATTR_MIN_STACK_SIZE
	.align		4
.L_75:
        /*01c8*/ 	.byte	0x04, 0x12
        /*01ca*/ 	.short	(.L_77 - .L_76)
	.align		4
.L_76:
        /*01cc*/ 	.word	index@(kernel_cuda_filter_nlm_calc_difference)
        /*01d0*/ 	.word	0x00000000


	//----- nvinfo : EIATTR_FRAME_SIZE
	.align		4
.L_77:
        /*01d4*/ 	.byte	0x04, 0x11
        /*01d6*/ 	.short	(.L_79 - .L_78)
	.align		4
.L_78:
        /*01d8*/ 	.word	index@(kernel_cuda_filter_nlm_calc_difference)
        /*01dc*/ 	.word	0x00000000


	//----- nvinfo : EIATTR_REGCOUNT
	.align		4
.L_79:
        /*01e0*/ 	.byte	0x04, 0x2f
        /*01e2*/ 	.short	(.L_81 - .L_80)
	.align		4
.L_80:
        /*01e4*/ 	.word	index@(kernel_cuda_filter_nlm_blur)
        /*01e8*/ 	.word	0x0000002e


	//----- nvinfo : EIATTR_MAX_STACK_SIZE
	.align		4
.L_81:
        /*01ec*/ 	.byte	0x04, 0x23
        /*01ee*/ 	.short	(.L_83 - .L_82)
	.align		4
.L_82:
        /*01f0*/ 	.word	index@(kernel_cuda_filter_nlm_blur)
        /*01f4*/ 	.word	0x00000000


	//----- nvinfo : EIATTR_MIN_STACK_SIZE
	.align		4
.L_83:
        /*01f8*/ 	.byte	0x04, 0x12
        /*01fa*/ 	.short	(.L_85 - .L_84)
	.align		4
.L_84:
        /*01fc*/ 	.word	index@(kernel_cuda_filter_nlm_blur)
        /*0200*/ 	.word	0x00000000


	//----- nvinfo : EIATTR_FRAME_SIZE
	.align		4
.L_85:
        /*0204*/ 	.byte	0x04, 0x11
        /*0206*/ 	.short	(.L_87 - .L_86)
	.align		4
.L_86:
        /*0208*/ 	.word	index@(kernel_cuda_filter_nlm_blur)
        /*020c*/ 	.word	0x00000000


	//----- nvinfo : EIATTR_REGCOUNT
	.align		4
.L_87:
        /*0210*/ 	.byte	0x04, 0x2f
        /*0212*/ 	.short	(.L_89 - .L_88)
	.align		4
.L_88:
        /*0214*/ 	.word	index@(kernel_cuda_filter_nlm_calc_weight)
        /*0218*/ 	.word	0x0000002b


	//----- nvinfo : EIATTR_MAX_STACK_SIZE
	.align		4
.L_89:
        /*021c*/ 	.byte	0x04, 0x23
        /*021e*/ 	.short	(.L_91 - .L_90)
	.align		4
.L_90:
        /*0220*/ 	.word	index@(kernel_cuda_filter_nlm_calc_weight)
        /*0224*/ 	.word	0x00000000


	//----- nvinfo : EIATTR_MIN_STACK_SIZE
	.align		4
.L_91:
        /*0228*/ 	.byte	0x04, 0x12
        /*022a*/ 	.short	(.L_93 - .L_92)
	.align		4
.L_92:
        /*022c*/ 	.word	index@(kernel_cuda_filter_nlm_calc_weight)
        /*0230*/ 	.word	0x00000000


	//----- nvinfo : EIATTR_FRAME_SIZE
	.align		4
.L_93:
        /*0234*/ 	.byte	0x04, 0x11
        /*0236*/ 	.short	(.L_95 - .L_94)
	.align		4
.L_94:
        /*0238*/ 	.word	index@(kernel_cuda_filter_nlm_calc_weight)
        /*023c*/ 	.word	0x00000000


	//----- nvinfo : EIATTR_REGCOUNT
	.align		4
.L_95:
        /*0240*/ 	.byte	0x04, 0x2f
        /*0242*/ 	.short	(.L_97 - .L_96)
	.align		4
.L_96:
        /*0244*/ 	.word	index@(kernel_cuda_filter_nlm_update_output)
        /*0248*/ 	.word	0x0000002d


	//----- nvinfo : EIATTR_MAX_STACK_SIZE
	.align		4
.L_97:
        /*024c*/ 	.byte	0x04, 0x23
        /*024e*/ 	.short	(.L_99 - .L_98)
	.align		4
.L_98:
        /*0250*/ 	.word	index@(kernel_cuda_filter_nlm_update_output)
        /*0254*/ 	.word	0x00000000


	//----- nvinfo : EIATTR_MIN_STACK_SIZE
	.align		4
.L_99:
        /*0258*/ 	.byte	0x04, 0x12
        /*025a*/ 	.short	(.L_101 - .L_100)
	.align		4
.L_100:
        /*025c*/ 	.word	index@(kernel_cuda_filter_nlm_update_output)
        /*0260*/ 	.word	0x00000000


	//----- nvinfo : EIATTR_FRAME_SIZE
	.align		4
.L_101:
        /*0264*/ 	.byte	0x04, 0x11
        /*0266*/ 	.short	(.L_103 - .L_102)
	.align		4
.L_102:
        /*0268*/ 	.word	index@(kernel_cuda_filter_nlm_update_output)
        /*026c*/ 	.word	0x00000000


	//----- nvinfo : EIATTR_REGCOUNT
	.align		4
.L_103:
        /*0270*/ 	.byte	0x04, 0x2f
        /*0272*/ 	.short	(.L_105 - .L_104)
	.align		4
.L_104:
        /*0274*/ 	.word	index@(kernel_cuda_filter_nlm_normalize)
        /*0278*/ 	.word	0x0000000a


	//----- nvinfo : EIATTR_MAX_STACK_SIZE
	.align		4
.L_105:
        /*027c*/ 	.byte	0x04, 0x23
        /*027e*/ 	.short	(.L_107 - .L_106)
	.align		4
.L_106:
        /*0280*/ 	.word	index@(kernel_cuda_filter_nlm_normalize)
        /*0284*/ 	.word	0x00000000


	//----- nvinfo : EIATTR_MIN_STACK_SIZE
	.align		4
.L_107:
        /*0288*/ 	.byte	0x04, 0x12
        /*028a*/ 	.short	(.L_109 - .L_108)
	.align		4
.L_108:
        /*028c*/ 	.word	index@(kernel_cuda_filter_nlm_normalize)
        /*0290*/ 	.word	0x00000000


	//----- nvinfo : EIATTR_FRAME_SIZE
	.align		4
.L_109:
        /*0294*/ 	.byte	0x04, 0x11
        /*0296*/ 	.short	(.L_111 - .L_110)
	.align		4
.L_110:
        /*0298*/ 	.word	index@(kernel_cuda_filter_nlm_normalize)
        /*029c*/ 	.word	0x00000000


	//----- nvinfo : EIATTR_REGCOUNT
	.align		4
.L_111:
        /*02a0*/ 	.byte	0x04, 0x2f
        /*02a2*/ 	.short	(.L_113 - .L_112)
	.align		4
.L_112:
        /*02a4*/ 	.word	index@(kernel_cuda_filter_nlm_construct_gramian)
        /*02a8*/ 	.word	0x00000040


	//----- nvinfo : EIATTR_MAX_STACK_SIZE
	.align		4
.L_113:
        /*02ac*/ 	.byte	0x04, 0x23
        /*02ae*/ 	.short	(.L_115 - .L_114)
	.align		4
.L_114:
        /*02b0*/ 	.word	index@(kernel_cuda_filter_nlm_construct_gramian)
        /*02b4*/ 	.word	0x00000000


	//----- nvinfo : EIATTR_MIN_STACK_SIZE
	.align		4
.L_115:
        /*02b8*/ 	.byte	0x04, 0x12
        /*02ba*/ 	.short	(.L_117 - .L_116)
	.align		4
.L_116:
        /*02bc*/ 	.word	index@(kernel_cuda_filter_nlm_construct_gramian)
        /*02c0*/ 	.word	0x00000000


	//----- nvinfo : EIATTR_FRAME_SIZE
	.align		4
.L_117:
        /*02c4*/ 	.byte	0x04, 0x11
        /*02c6*/ 	.short	(.L_119 - .L_118)
	.align		4
.L_118:
        /*02c8*/ 	.word	index@(kernel_cuda_filter_nlm_construct_gramian)
        /*02cc*/ 	.word	0x00000000


	//----- nvinfo : EIATTR_REGCOUNT
	.align		4
.L_119:
        /*02d0*/ 	.byte	0x04, 0x2f
        /*02d2*/ 	.short	(.L_121 - .L_120)
	.align		4
.L_120:
        /*02d4*/ 	.word	index@(kernel_cuda_filter_finalize)
        /*02d8*/ 	.word	0x00000035


	//----- nvinfo : EIATTR_MAX_STACK_SIZE
	.align		4
.L_121:
        /*02dc*/ 	.byte	0x04, 0x23
        /*02de*/ 	.short	(.L_123 - .L_122)
	.align		4
.L_122:
        /*02e0*/ 	.word	index@(kernel_cuda_filter_finalize)
        /*02e4*/ 	.word	0x00000000


	//----- nvinfo : EIATTR_MIN_STACK_SIZE
	.align		4
.L_123:
        /*02e8*/ 	.byte	0x04, 0x12
        /*02ea*/ 	.short	(.L_125 - .L_124)
	.align		4
.L_124:
        /*02ec*/ 	.word	index@(kernel_cuda_filter_finalize)
        /*02f0*/ 	.word	0x00000000


	//----- nvinfo : EIATTR_FRAME_SIZE
	.align		4
.L_125:
        /*02f4*/ 	.byte	0x04, 0x11
        /*02f6*/ 	.short	(.L_127 - .L_126)
	.align		4
.L_126:
        /*02f8*/ 	.word	index@(kernel_cuda_filter_finalize)
        /*02fc*/ 	.word	0x00000000
.L_127:


//--------------------- .nv.info.kernel_cuda_filter_finalize --------------------------
	.section	.nv.info.kernel_cuda_filter_finalize,"",@"SHT_CUDA_INFO"
	.align	4


	//----- nvinfo : EIATTR_SW_WAR
	.align		4
        /*0000*/ 	.byte	0x04, 0x36
        /*0002*/ 	.short	(.L_129 - .L_128)
.L_128:
        /*0004*/ 	.word	0x00000001


	//----- nvinfo : EIATTR_CUDA_API_VERSION
	.align		4
.L_129:
        /*0008*/ 	.byte	0x04, 0x37
        /*000a*/ 	.short	(.L_131 - .L_130)
.L_130:
        /*000c*/ 	.word	0x00000071


	//----- nvinfo : EIATTR_PARAM_CBANK
	.align		4
.L_131:
        /*0010*/ 	.byte	0x04, 0x0a
        /*0012*/ 	.short	(.L_133 - .L_132)
	.align		4
.L_132:
        /*0014*/ 	.word	index@(.nv.constant0.kernel_cuda_filter_finalize)
        /*0018*/ 	.short	0x0160
        /*001a*/ 	.short	0x0044


	//----- nvinfo : EIATTR_CBANK_PARAM_SIZE
	.align		4
.L_133:
        /*001c*/ 	.byte	0x03, 0x19
        /*001e*/ 	.short	0x0044


	//----- nvinfo : EIATTR_KPARAM_INFO
	.align		4
        /*0020*/ 	.byte	0x04, 0x17
        /*0022*/ 	.short	(.L_135 - .L_134)
.L_134:
        /*0024*/ 	.word	0x00000000
        /*0028*/ 	.short	0x0006
        /*002a*/ 	.short	0x0040
        /*002c*/ 	.byte	0x00, 0xf0, 0x11, 0x00


	//----- nvinfo : EIATTR_KPARAM_INFO
	.align		4
.L_135:
        /*0030*/ 	.byte	0x04, 0x17
        /*0032*/ 	.short	(.L_137 - .L_136)
.L_136:
        /*0034*/ 	.word	0x00000000
        /*0038*/ 	.short	0x0005
        /*003a*/ 	.short	0x0030
        /*003c*/ 	.byte	0x00, 0xf0, 0x41, 0x00


	//----- nvinfo : EIATTR_KPARAM_INFO
	.align		4
.L_137:
        /*0040*/ 	.byte	0x04, 0x17
        /*0042*/ 	.short	(.L_139 - .L_138)
.L_138:
        /*0044*/ 	.word	0x00000000
        /*0048*/ 	.short	0x0004
        /*004a*/ 	.short	0x0020
        /*004c*/ 	.byte	0x00, 0xf0, 0x41, 0x00


	//----- nvinfo : EIATTR_KPARAM_INFO
	.align		4
.L_139:
        /*0050*/ 	.byte	0x04, 0x17
        /*0052*/ 	.short	(.L_141 - .L_140)
.L_140:
        /*0054*/ 	.word	0x00000000
        /*0058*/ 	.short	0x0003
        /*005a*/ 	.short	0x0018
        /*005c*/ 	.byte	0x00, 0xf0, 0x21, 0x00


	//----- nvinfo : EIATTR_KPARAM_INFO
	.align		4
.L_141:
        /*0060*/ 	.byte	0x04, 0x17
        /*0062*/ 	.short	(.L_143 - .L_142)
.L_142:
        /*0064*/ 	.word	0x00000000
        /*0068*/ 	.short	0x0002
        /*006a*/ 	.short	0x0010
        /*006c*/ 	.byte	0x00, 0xf0, 0x21, 0x00


	//----- nvinfo : EIATTR_KPARAM_INFO
	.align		4
.L_143:
        /*0070*/ 	.byte	0x04, 0x17
        /*0072*/ 	.short	(.L_145 - .L_144)
.L_144:
        /*0074*/ 	.word	0x00000000
        /*0078*/ 	.short	0x0001
        /*007a*/ 	.short	0x0008
        /*007c*/ 	.byte	0x00, 0xf0, 0x21, 0x00


	//----- nvinfo : EIATTR_KPARAM_INFO
	.align		4
.L_145:
        /*0080*/ 	.byte	0x04, 0x17
        /*0082*/ 	.short	(.L_147 - .L_146)
.L_146:
        /*0084*/ 	.word	0x00000000
        /*0088*/ 	.short	0x0000
        /*008a*/ 	.short	0x0000
        /*008c*/ 	.byte	0x00, 0xf0, 0x21, 0x00


	//----- nvinfo : EIATTR_MAXREG_COUNT
	.align		4
.L_147:
        /*0090*/ 	.byte	0x03, 0x1b
        /*0092*/ 	.short	0x0040


	//----- nvinfo : EIATTR_EXIT_INSTR_OFFSETS
	.align		4
        /*0094*/ 	.byte	0x04, 0x1c
        /*0096*/ 	.short	(.L_149 - .L_148)


	//   ....[0]....
.L_148:
        /*0098*/ 	.word	0x00000090


	//   ....[1]....
        /*009c*/ 	.word	0x000000f0


	//   ....[2]....
        /*00a0*/ 	.word	0x00002570


	//----- nvinfo : EIATTR_MAX_THREADS
	.align		4
.L_149:
        /*00a4*/ 	.byte	0x04, 0x05
        /*00a6*/ 	.short	(.L_151 - .L_150)
.L_150:
        /*00a8*/ 	.word	0x00000100
        /*00ac*/ 	.word	0x00000001
        /*00b0*/ 	.word	0x00000001


	//----- nvinfo : EIATTR_CRS_STACK_SIZE
	.align		4
.L_151:
        /*00b4*/ 	.byte	0x04, 0x1e
        /*00b6*/ 	.short	(.L_153 - .L_152)
.L_152:
        /*00b8*/ 	.word	0x00000000
.L_153:


//--------------------- .nv.info.kernel_cuda_filter_nlm_construct_gramian --------------------------
	.section	.nv.info.kernel_cuda_filter_nlm_construct_gramian,"",@"SHT_CUDA_INFO"
	.align	4


	//----- nvinfo : EIATTR_SW_WAR
	.align		4
        /*0000*/ 	.byte	0x04, 0x36
        /*0002*/ 	.short	(.L_155 - .L_154)
.L_154:
        /*0004*/ 	.word	0x00000001


	//----- nvinfo : EIATTR_CUDA_API_VERSION
	.align		4
.L_155:
        /*0008*/ 	.byte	0x04, 0x37
        /*000a*/ 	.short	(.L_157 - .L_156)
.L_156:
        /*000c*/ 	.word	0x00000071


	//----- nvinfo : EIATTR_PARAM_CBANK
	.align		4
.L_157:
        /*0010*/ 	.byte	0x04, 0x0a
        /*0012*/ 	.short	(.L_159 - .L_158)
	.align		4
.L_158:
        /*0014*/ 	.word	index@(.nv.constant0.kernel_cuda_filter_nlm_construct_gramian)
        /*0018*/ 	.short	0x0160
        /*001a*/ 	.short	0x006d


	//----- nvinfo : EIATTR_CBANK_PARAM_SIZE
	.align		4
.L_159:
        /*001c*/ 	.byte	0x03, 0x19
        /*001e*/ 	.short	0x006d


	//----- nvinfo : EIATTR_KPARAM_INFO
	.align		4
        /*0020*/ 	.byte	0x04, 0x17
        /*0022*/ 	.short	(.L_161 - .L_160)
.L_160:
        /*0024*/ 	.word	0x00000000
        /*0028*/ 	.short	0x000f
        /*002a*/ 	.short	0x006c
        /*002c*/ 	.byte	0x00, 0xf0, 0x05, 0x00


	//----- nvinfo : EIATTR_KPARAM_INFO
	.align		4
.L_161:
        /*0030*/ 	.byte	0x04, 0x17
        /*0032*/ 	.short	(.L_163 - .L_162)
.L_162:
        /*0034*/ 	.word	0x00000000
        /*0038*/ 	.short	0x000e
        /*003a*/ 	.short	0x0068
        /*003c*/ 	.byte	0x00, 0xf0, 0x11, 0x00


	//----- nvinfo : EIATTR_KPARAM_INFO
	.align		4
.L_163:
        /*0040*/ 	.byte	0x04, 0x17
        /*0042*/ 	.short	(.L_165 - .L_164)
.L_164:
        /*0044*/ 	.word	0x00000000
        /*0048*/ 	.short	0x000d
        /*004a*/ 	.short	0x0064
        /*004c*/ 	.byte	0x00, 0xf0, 0x11, 0x00


	//----- nvinfo : EIATTR_KPARAM_INFO
	.align		4
.L_165:
        /*0050*/ 	.byte	0x04, 0x17
        /*0052*/ 	.short	(.L_167 - .L_166)
.L_166:
        /*0054*/ 	.word	0x00000000
        /*0058*/ 	.short	0x000c
        /*005a*/ 	.short	0x0060
        /*005c*/ 	.byte	0x00, 0xf0, 0x11, 0x00


	//----- nvinfo : EIATTR_KPARAM_INFO
	.align		4
.L_167:
        /*0060*/ 	.byte	0x04, 0x17
        /*0062*/ 	.short	(.L_169 - .L_168)
.L_168:
        /*0064*/ 	.word	0x00000000
        /*0068*/ 	.short	0x000b
        /*006a*/ 	.short	0x005c
        /*006c*/ 	.byte	0x00, 0xf0, 0x11, 0x00


	//----- nvinfo : EIATTR_KPARAM_INFO
	.align		4
.L_169:
        /*0070*/ 	.byte	0x04, 0x17
        /*0072*/ 	.short	(.L_171 - .L_170)
.L_170:
        /*0074*/ 	.word	0x00000000
        /*0078*/ 	.short	0x000a
        /*007a*/ 	.short	0x0058
        /*007c*/ 	.byte	0x00, 0xf0, 0x11, 0x00


	//----- nvinfo : EIATTR_KPARAM_INFO
	.align		4
.L_171:
        /*0080*/ 	.byte	0x04, 0x17
        /*0082*/ 	.short	(.L_173 - .L_172)
.L_172:
        /*0084*/ 	.word	0x00000000
        /*0088*/ 	.short	0x0009
        /*008a*/ 	.short	0x0054
        /*008c*/ 	.byte	0x00, 0xf0, 0x11, 0x00


	//----- nvinfo : EIATTR_KPARAM_INFO
	.align		4
.L_173:
        /*0090*/ 	.byte	0x04, 0x17
        /*0092*/ 	.short	(.L_175 - .L_174)
.L_174:
        /*0094*/ 	.word	0x00000000
        /*0098*/ 	.short	0x0008
        /*009a*/ 	.short	0x0050
        /*009c*/ 	.byte	0x00, 0xf0, 0x11, 0x00


	//----- nvinfo : EIATTR_KPARAM_INFO
	.align		4
.L_175:
        /*00a0*/ 	.byte	0x04, 0x17
        /*00a2*/ 	.short	(.L_177 - .L_176)
.L_176:
        /*00a4*/ 	.word	0x00000000
        /*00a8*/ 	.short	0x0007
        /*00aa*/ 	.short	0x0040
        /*00ac*/ 	.byte	0x00, 0xf0, 0x41, 0x00


	//----- nvinfo : EIATTR_KPARAM_INFO
	.align		4
.L_177:
        /*00b0*/ 	.byte	0x04, 0x17
        /*00b2*/ 	.short	(.L_179 - .L_178)
.L_178:
        /*00b4*/ 	.word	0x00000000
        /*00b8*/ 	.short	0x0006
        /*00ba*/ 	.short	0x0030
        /*00bc*/ 	.byte	0x00, 0xf0, 0x21, 0x00


	//----- nvinfo : EIATTR_KPARAM_INFO
	.align		4
.L_179:
        /*00c0*/ 	.byte	0x04, 0x17
        /*00c2*/ 	.short	(.L_181 - .L_180)
.L_180:
        /*00c4*/ 	.word	0x00000000
        /*00c8*/ 	.short	0x0005
        /*00ca*/ 	.short	0x0028
        /*00cc*/ 	.byte	0x00, 0xf0, 0x21, 0x00


	//----- nvinfo : EIATTR_KPARAM_INFO
	.align		4
.L_181:
        /*00d0*/ 	.byte	0x04, 0x17
        /*00d2*/ 	.short	(.L_183 - .L_182)
.L_182:
        /*00d4*/ 	.word	0x00000000
        /*00d8*/ 	.short	0x0004
        /*00da*/ 	.short	0x0020
        /*00dc*/ 	.byte	0x00, 0xf0, 0x21, 0x00


	//----- nvinfo : EIATTR_KPARAM_INFO
	.align		4
.L_183:
        /*00e0*/ 	.byte	0x04, 0x17
        /*00e2*/ 	.short	(.L_185 - .L_184)
.L_184:
        /*00e4*/ 	.word	0x00000000
        /*00e8*/ 	.short	0x0003
        /*00ea*/ 	.short	0x0018
        /*00ec*/ 	.byte	0x00, 0xf0, 0x21, 0x00


	//----- nvinfo : EIATTR_KPARAM_INFO
	.align		4
.L_185:
        /*00f0*/ 	.byte	0x04, 0x17
        /*00f2*/ 	.short	(.L_187 - .L_186)
.L_186:
        /*00f4*/ 	.word	0x00000000
        /*00f8*/ 	.short	0x0002
        /*00fa*/ 	.short	0x0010
        /*00fc*/ 	.byte	0x00, 0xf0, 0x21, 0x00


	//----- nvinfo : EIATTR_KPARAM_INFO
	.align		4
.L_187:
        /*0100*/ 	.byte	0x04, 0x17
        /*0102*/ 	.short	(.L_189 - .L_188)
.L_188:
        /*0104*/ 	.word	0x00000000
        /*0108*/ 	.short	0x0001
        /*010a*/ 	.short	0x0008
        /*010c*/ 	.byte	0x00, 0xf0, 0x21, 0x00


	//----- nvinfo : EIATTR_KPARAM_INFO
	.align		4
.L_189:
        /*0110*/ 	.byte	0x04, 0x17
        /*0112*/ 	.short	(.L_191 - .L_190)
.L_190:
        /*0114*/ 	.word	0x00000000
        /*0118*/ 	.short	0x0000
        /*011a*/ 	.short	0x0000
        /*011c*/ 	.byte	0x00, 0xf0, 0x11, 0x00


	//----- nvinfo : EIATTR_MAXREG_COUNT
	.align		4
.L_191:
        /*0120*/ 	.byte	0x03, 0x1b
        /*0122*/ 	.short	0x0040


	//----- nvinfo : EIATTR_EXIT_INSTR_OFFSETS
	.align		4
        /*0124*/ 	.byte	0x04, 0x1c
        /*0126*/ 	.short	(.L_193 - .L_192)


	//   ....[0]....
.L_192:
        /*0128*/ 	.word	0x000005c0


	//   ....[1]....
        /*012c*/ 	.word	0x00000fa0


	//   ....[2]....
        /*0130*/ 	.word	0x00001020


	//   ....[3]....
        /*0134*/ 	.word	0x0000c540


	//   ....[4]....
        /*0138*/ 	.word	0x0000c9e0


	//   ....[5]....
        /*013c*/ 	.word	0x0000cb40


	//----- nvinfo : EIATTR_MAX_THREADS
	.align		4
.L_193:
        /*0140*/ 	.byte	0x04, 0x05
        /*0142*/ 	.short	(.L_195 - .L_194)
.L_194:
        /*0144*/ 	.word	0x00000100
        /*0148*/ 	.word	0x00000001
        /*014c*/ 	.word	0x00000001


	//----- nvinfo : EIATTR_CRS_STACK_SIZE
	.align		4
.L_195:
        /*0150*/ 	.byte	0x04, 0x1e
        /*0152*/ 	.short	(.L_197 - .L_196)
.L_196:
        /*0154*/ 	.word	0x00000000
.L_197:


//--------------------- .nv.info.kernel_cuda_filter_nlm_normalize --------------------------
	.section	.nv.info.kernel_cuda_filter_nlm_normalize,"",@"SHT_CUDA_INFO"
	.align	4


	//----- nvinfo : EIATTR_SW_WAR
	.align		4
        /*0000*/ 	.byte	0x04, 0x36
        /*0002*/ 	.short	(.L_199 - .L_198)
.L_198:
        /*0004*/ 	.word	0x00000001


	//----- nvinfo : EIATTR_CUDA_API_VERSION
	.align		4
.L_199:
        /*0008*/ 	.byte	0x04, 0x37
        /*000a*/ 	.short	(.L_201 - .L_200)
.L_200:
        /*000c*/ 	.word	0x00000071


	//----- nvinfo : EIATTR_PARAM_CBANK
	.align		4
.L_201:
        /*0010*/ 	.byte	0x04, 0x0a
        /*0012*/ 	.short	(.L_203 - .L_202)
	.align		4
.L_202:
        /*0014*/ 	.word	index@(.nv.constant0.kernel_cuda_filter_nlm_normalize)
        /*0018*/ 	.short	0x0160
        /*001a*/ 	.short	0x001c


	//----- nvinfo : EIATTR_CBANK_PARAM_SIZE
	.align		4
.L_203:
        /*001c*/ 	.byte	0x03, 0x19
        /*001e*/ 	.short	0x001c


	//----- nvinfo : EIATTR_KPARAM_INFO
	.align		4
        /*0020*/ 	.byte	0x04, 0x17
        /*0022*/ 	.short	(.L_205 - .L_204)
.L_204:
        /*0024*/ 	.word	0x00000000
        /*0028*/ 	.short	0x0004
        /*002a*/ 	.short	0x0018
        /*002c*/ 	.byte	0x00, 0xf0, 0x11, 0x00


	//----- nvinfo : EIATTR_KPARAM_INFO
	.align		4
.L_205:
        /*0030*/ 	.byte	0x04, 0x17
        /*0032*/ 	.short	(.L_207 - .L_206)
.L_206:
        /*0034*/ 	.word	0x00000000
        /*0038*/ 	.short	0x0003
        /*003a*/ 	.short	0x0014
        /*003c*/ 	.byte	0x00, 0xf0, 0x11, 0x00


	//----- nvinfo : EIATTR_KPARAM_INFO
	.align		4
.L_207:
        /*0040*/ 	.byte	0x04, 0x17
        /*0042*/ 	.short	(.L_209 - .L_208)
.L_208:
        /*0044*/ 	.word	0x00000000
        /*0048*/ 	.short	0x0002
        /*004a*/ 	.short	0x0010
        /*004c*/ 	.byte	0x00, 0xf0, 0x11, 0x00


	//----- nvinfo : EIATTR_KPARAM_INFO
	.align		4
.L_209:
        /*0050*/ 	.byte	0x04, 0x17
        /*0052*/ 	.short	(.L_211 - .L_210)
.L_210:
        /*0054*/ 	.word	0x00000000
        /*0058*/ 	.short	0x0001
        /*005a*/ 	.short	0x0008
        /*005c*/ 	.byte	0x00, 0xf0, 0x21, 0x00


	//----- nvinfo : EIATTR_KPARAM_INFO
	.align		4
.L_211:
        /*0060*/ 	.byte	0x04, 0x17
        /*0062*/ 	.short	(.L_213 - .L_212)
.L_212:
        /*0064*/ 	.word	0x00000000
        /*0068*/ 	.short	0x0000
        /*006a*/ 	.short	0x0000
        /*006c*/ 	.byte	0x00, 0xf0, 0x21, 0x00


	//----- nvinfo : EIATTR_MAXREG_COUNT
	.align		4
.L_213:
        /*0070*/ 	.byte	0x03, 0x1b
        /*0072*/ 	.short	0x0040


	//----- nvinfo : EIATTR_EXIT_INSTR_OFFSETS
	.align		4
        /*0074*/ 	.byte	0x04, 0x1c
        /*0076*/ 	.short	(.L_215 - .L_214)


	//   ....[0]....
.L_214:
        /*0078*/ 	.word	0x00000090


	//   ....[1]....
        /*007c*/ 	.word	0x00000130


	//----- nvinfo : EIATTR_MAX_THREADS
	.align		4
.L_215:
        /*0080*/ 	.byte	0x04, 0x05
        /*0082*/ 	.short	(.L_217 - .L_216)
.L_216:
        /*0084*/ 	.word	0x00000100
        /*0088*/ 	.word	0x00000001
        /*008c*/ 	.word	0x00000001
.L_217:


//--------------------- .nv.info.kernel_cuda_filter_nlm_update_output --------------------------
	.section	.nv.info.kernel_cuda_filter_nlm_update_output,"",@"SHT_CUDA_INFO"
	.align	4


	//----- nvinfo : EIATTR_SW_WAR
	.align		4
        /*0000*/ 	.byte	0x04, 0x36
        /*0002*/ 	.short	(.L_219 - .L_218)
.L_218:
        /*0004*/ 	.word	0x00000001


	//----- nvinfo : EIATTR_CUDA_API_VERSION
	.align		4
.L_219:
        /*0008*/ 	.byte	0x04, 0x37
        /*000a*/ 	.short	(.L_221 - .L_220)
.L_220:
        /*000c*/ 	.word	0x00000071


	//----- nvinfo : EIATTR_PARAM_CBANK
	.align		4
.L_221:
        /*0010*/ 	.byte	0x04, 0x0a
        /*0012*/ 	.short	(.L_223 - .L_222)
	.align		4
.L_222:
        /*0014*/ 	.word	index@(.nv.constant0.kernel_cuda_filter_nlm_update_output)
        /*0018*/ 	.short	0x0160
        /*001a*/ 	.short	0x003c


	//----- nvinfo : EIATTR_CBANK_PARAM_SIZE
	.align		4
.L_223:
        /*001c*/ 	.byte	0x03, 0x19
        /*001e*/ 	.short	0x003c


	//----- nvinfo : EIATTR_KPARAM_INFO
	.align		4
        /*0020*/ 	.byte	0x04, 0x17
        /*0022*/ 	.short	(.L_225 - .L_224)
.L_224:
        /*0024*/ 	.word	0x00000000
        /*0028*/ 	.short	0x000a
        /*002a*/ 	.short	0x0038
        /*002c*/ 	.byte	0x00, 0xf0, 0x11, 0x00


	//----- nvinfo : EIATTR_KPARAM_INFO
	.align		4
.L_225:
        /*0030*/ 	.byte	0x04, 0x17
        /*0032*/ 	.short	(.L_227 - .L_226)
.L_226:
        /*0034*/ 	.word	0x00000000
        /*0038*/ 	.short	0x0009
        /*003a*/ 	.short	0x0034
        /*003c*/ 	.byte	0x00, 0xf0, 0x11, 0x00


	//----- nvinfo : EIATTR_KPARAM_INFO
	.align		4
.L_227:
        /*0040*/ 	.byte	0x04, 0x17
        /*0042*/ 	.short	(.L_229 - .L_228)
.L_228:
        /*0044*/ 	.word	0x00000000
        /*0048*/ 	.short	0x0008
        /*004a*/ 	.short	0x0030
        /*004c*/ 	.byte	0x00, 0xf0, 0x11, 0x00


	//----- nvinfo : EIATTR_KPARAM_INFO
	.align		4
.L_229:
        /*0050*/ 	.byte	0x04, 0x17
        /*0052*/ 	.short	(.L_231 - .L_230)
.L_230:
        /*0054*/ 	.word	0x00000000
        /*0058*/ 	.short	0x0007
        /*005a*/ 	.short	0x002c
        /*005c*/ 	.byte	0x00, 0xf0, 0x11, 0x00


	//----- nvinfo : EIATTR_KPARAM_INFO
	.align		4
.L_231:
        /*0060*/ 	.byte	0x04, 0x17
        /*0062*/ 	.short	(.L_233 - .L_232)
.L_232:
        /*0064*/ 	.word	0x00000000
        /*0068*/ 	.short	0x0006
        /*006a*/ 	.short	0x0028
        /*006c*/ 	.byte	0x00, 0xf0, 0x11, 0x00


	//----- nvinfo : EIATTR_KPARAM_INFO
	.align		4
.L_233:
        /*0070*/ 	.byte	0x04, 0x17
        /*0072*/ 	.short	(.L_235 - .L_234)
.L_234:
        /*0074*/ 	.word	0x00000000
        /*0078*/ 	.short	0x0005
        /*007a*/ 	.short	0x0024
        /*007c*/ 	.byte	0x00, 0xf0, 0x11, 0x00


	//----- nvinfo : EIATTR_KPARAM_INFO
	.align		4
.L_235:
        /*0080*/ 	.byte	0x04, 0x17
        /*0082*/ 	.short	(.L_237 - .L_236)
.L_236:
        /*0084*/ 	.word	0x00000000
        /*0088*/ 	.short	0x0004
        /*008a*/ 	.short	0x0020
        /*008c*/ 	.byte	0x00, 0xf0, 0x11, 0x00


	//----- nvinfo : EIATTR_KPARAM_INFO
	.align		4
.L_237:
        /*0090*/ 	.byte	0x04, 0x17
        /*0092*/ 	.short	(.L_239 - .L_238)
.L_238:
        /*0094*/ 	.word	0x00000000
        /*0098*/ 	.short	0x0003
        /*009a*/ 	.short	0x0018
        /*009c*/ 	.byte	0x00, 0xf0, 0x21, 0x00


	//----- nvinfo : EIATTR_KPARAM_INFO
	.align		4
.L_239:
        /*00a0*/ 	.byte	0x04, 0x17
        /*00a2*/ 	.short	(.L_241 - .L_240)
.L_240:
        /*00a4*/ 	.word	0x00000000
        /*00a8*/ 	.short	0x0002
        /*00aa*/ 	.short	0x0010
        /*00ac*/ 	.byte	0x00, 0xf0, 0x21, 0x00


	//----- nvinfo : EIATTR_KPARAM_INFO
	.align		4
.L_241:
        /*00b0*/ 	.byte	0x04, 0x17
        /*00b2*/ 	.short	(.L_243 - .L_242)
.L_242:
        /*00b4*/ 	.word	0x00000000
        /*00b8*/ 	.short	0x0001
        /*00ba*/ 	.short	0x0008
        /*00bc*/ 	.byte	0x00, 0xf0, 0x21, 0x00


	//----- nvinfo : EIATTR_KPARAM_INFO
	.align		4
.L_243:
        /*00c0*/ 	.byte	0x04, 0x17
        /*00c2*/ 	.short	(.L_245 - .L_244)
.L_244:
        /*00c4*/ 	.word	0x00000000
        /*00c8*/ 	.short	0x0000
        /*00ca*/ 	.short	0x0000
        /*00cc*/ 	.byte	0x00, 0xf0, 0x21, 0x00


	//----- nvinfo : EIATTR_MAXREG_COUNT
	.align		4
.L_245:
        /*00d0*/ 	.byte	0x03, 0x1b
        /*00d2*/ 	.short	0x0040


	//----- nvinfo : EIATTR_EXIT_INSTR_OFFSETS
	.align		4
        /*00d4*/ 	.byte	0x04, 0x1c
        /*00d6*/ 	.short	(.L_247 - .L_246)


	//   ....[0]....
.L_246:
        /*00d8*/ 	.word	0x000005f0


	//   ....[1]....
        /*00dc*/ 	.word	0x00001030


	//   ....[2]....
        /*00e0*/ 	.word	0x00001050


	//----- nvinfo : EIATTR_MAX_THREADS
	.align		4
.L_247:
        /*00e4*/ 	.byte	0x04, 0x05
        /*00e6*/ 	.short	(.L_249 - .L_248)
.L_248:
        /*00e8*/ 	.word	0x00000100
        /*00ec*/ 	.word	0x00000001
        /*00f0*/ 	.word	0x00000001


	//----- nvinfo : EIATTR_CRS_STACK_SIZE
	.align		4
.L_249:
        /*00f4*/ 	.byte	0x04, 0x1e
        /*00f6*/ 	.short	(.L_251 - .L_250)
.L_250:
        /*00f8*/ 	.word	0x00000000
.L_251:


//--------------------- .nv.info.kernel_cuda_filter_nlm_calc_weight --------------------------
	.section	.nv.info.kernel_cuda_filter_nlm_calc_weight,"",@"SHT_CUDA_INFO"
	.align	4


	//----- nvinfo : EIATTR_SW_WAR
	.align		4
        /*0000*/ 	.byte	0x04, 0x36
        /*0002*/ 	.short	(.L_253 - .L_252)
.L_252:
        /*0004*/ 	.word	0x00000001


	//----- nvinfo : EIATTR_CUDA_API_VERSION
	.align		4
.L_253:
        /*0008*/ 	.byte	0x04, 0x37
        /*000a*/ 	.short	(.L_255 - .L_254)
.L_254:
        /*000c*/ 	.word	0x00000071


	//----- nvinfo : EIATTR_PARAM_CBANK
	.align		4
.L_255:
        /*0010*/ 	.byte	0x04, 0x0a
        /*0012*/ 	.short	(.L_257 - .L_256)
	.align		4
.L_256:
        /*0014*/ 	.word	index@(.nv.constant0.kernel_cuda_filter_nlm_calc_weight)
        /*0018*/ 	.short	0x0160
        /*001a*/ 	.short	0x0028


	//----- nvinfo : EIATTR_CBANK_PARAM_SIZE
	.align		4
.L_257:
        /*001c*/ 	.byte	0x03, 0x19
        /*001e*/ 	.short	0x0028


	//----- nvinfo : EIATTR_KPARAM_INFO
	.align		4
        /*0020*/ 	.byte	0x04, 0x17
        /*0022*/ 	.short	(.L_259 - .L_258)
.L_258:
        /*0024*/ 	.word	0x00000000
        /*0028*/ 	.short	0x0007
        /*002a*/ 	.short	0x0024
        /*002c*/ 	.byte	0x00, 0xf0, 0x11, 0x00


	//----- nvinfo : EIATTR_KPARAM_INFO
	.align		4
.L_259:
        /*0030*/ 	.byte	0x04, 0x17
        /*0032*/ 	.short	(.L_261 - .L_260)
.L_260:
        /*0034*/ 	.word	0x00000000
        /*0038*/ 	.short	0x0006
        /*003a*/ 	.short	0x0020
        /*003c*/ 	.byte	0x00, 0xf0, 0x11, 0x00


	//----- nvinfo : EIATTR_KPARAM_INFO
	.align		4
.L_261:
        /*0040*/ 	.byte	0x04, 0x17
        /*0042*/ 	.short	(.L_263 - .L_262)
.L_262:
        /*0044*/ 	.word	0x00000000
        /*0048*/ 	.short	0x0005
        /*004a*/ 	.short	0x001c
        /*004c*/ 	.byte	0x00, 0xf0, 0x11, 0x00


	//----- nvinfo : EIATTR_KPARAM_INFO
	.align		4
.L_263:
        /*0050*/ 	.byte	0x04, 0x17
        /*0052*/ 	.short	(.L_265 - .L_264)
.L_264:
        /*0054*/ 	.word	0x00000000
        /*0058*/ 	.short	0x0004
        /*005a*/ 	.short	0x0018
        /*005c*/ 	.byte	0x00, 0xf0, 0x11, 0x00


	//----- nvinfo : EIATTR_KPARAM_INFO
	.align		4
.L_265:
        /*0060*/ 	.byte	0x04, 0x17
        /*0062*/ 	.short	(.L_267 - .L_266)
.L_266:
        /*0064*/ 	.word	0x00000000
        /*0068*/ 	.short	0x0003
        /*006a*/ 	.short	0x0014
        /*006c*/ 	.byte	0x00, 0xf0, 0x11, 0x00


	//----- nvinfo : EIATTR_KPARAM_INFO
	.align		4
.L_267:
        /*0070*/ 	.byte	0x04, 0x17
        /*0072*/ 	.short	(.L_269 - .L_268)
.L_268:
        /*0074*/ 	.word	0x00000000
        /*0078*/ 	.short	0x0002
        /*007a*/ 	.short	0x0010
        /*007c*/ 	.byte	0x00, 0xf0, 0x11, 0x00


	//----- nvinfo : EIATTR_KPARAM_INFO
	.align		4
.L_269:
        /*0080*/ 	.byte	0x04, 0x17
        /*0082*/ 	.short	(.L_271 - .L_270)
.L_270:
        /*0084*/ 	.word	0x00000000
        /*0088*/ 	.short	0x0001
        /*008a*/ 	.short	0x0008
        /*008c*/ 	.byte	0x00, 0xf0, 0x21, 0x00


	//----- nvinfo : EIATTR_KPARAM_INFO
	.align		4
.L_271:
        /*0090*/ 	.byte	0x04, 0x17
        /*0092*/ 	.short	(.L_273 - .L_272)
.L_272:
        /*0094*/ 	.word	0x00000000
        /*0098*/ 	.short	0x0000
        /*009a*/ 	.short	0x0000
        /*009c*/ 	.byte	0x00, 0xf0, 0x21, 0x00


	//----- nvinfo : EIATTR_MAXREG_COUNT
	.align		4
.L_273:
        /*00a0*/ 	.byte	0x03, 0x1b
        /*00a2*/ 	.short	0x0040


	//----- nvinfo : EIATTR_EXIT_INSTR_OFFSETS
	.align		4
        /*00a4*/ 	.byte	0x04, 0x1c
        /*00a6*/ 	.short	(.L_275 - .L_274)


	//   ....[0]....
.L_274:
        /*00a8*/ 	.word	0x00000600


	//   ....[1]....
        /*00ac*/ 	.word	0x00001030


	//----- nvinfo : EIATTR_MAX_THREADS
	.align		4
.L_275:
        /*00b0*/ 	.byte	0x04, 0x05
        /*00b2*/ 	.short	(.L_277 - .L_276)
.L_276:
        /*00b4*/ 	.word	0x00000100
        /*00b8*/ 	.word	0x00000001
        /*00bc*/ 	.word	0x00000001


	//----- nvinfo : EIATTR_CRS_STACK_SIZE
	.align		4
.L_277:
        /*00c0*/ 	.byte	0x04, 0x1e
        /*00c2*/ 	.short	(.L_279 - .L_278)
.L_278:
        /*00c4*/ 	.word	0x00000000
.L_279:


//--------------------- .nv.info.kernel_cuda_filter_nlm_blur --------------------------
	.section	.nv.info.kernel_cuda_filter_nlm_blur,"",@"SHT_CUDA_INFO"
	.align	4


	//----- nvinfo : EIATTR_SW_WAR
	.align		4
        /*0000*/ 	.byte	0x04, 0x36
        /*0002*/ 	.short	(.L_281 - .L_280)
.L_280:
        /*0004*/ 	.word	0x00000001


	//----- nvinfo : EIATTR_CUDA_API_VERSION
	.align		4
.L_281:
        /*0008*/ 	.byte	0x04, 0x37
        /*000a*/ 	.short	(.L_283 - .L_282)
.L_282:
        /*000c*/ 	.word	0x00000071


	//----- nvinfo : EIATTR_PARAM_CBANK
	.align		4
.L_283:
        /*0010*/ 	.byte	0x04, 0x0a
        /*0012*/ 	.short	(.L_285 - .L_284)
	.align		4
.L_284:
        /*0014*/ 	.word	index@(.nv.constant0.kernel_cuda_filter_nlm_blur)
        /*0018*/ 	.short	0x0160
        /*001a*/ 	.short	0x0028


	//----- nvinfo : EIATTR_CBANK_PARAM_SIZE
	.align		4
.L_285:
        /*001c*/ 	.byte	0x03, 0x19
        /*001e*/ 	.short	0x0028


	//----- nvinfo : EIATTR_KPARAM_INFO
	.align		4
        /*0020*/ 	.byte	0x04, 0x17
        /*0022*/ 	.short	(.L_287 - .L_286)
.L_286:
        /*0024*/ 	.word	0x00000000
        /*0028*/ 	.short	0x0007
        /*002a*/ 	.short	0x0024
        /*002c*/ 	.byte	0x00, 0xf0, 0x11, 0x00


	//----- nvinfo : EIATTR_KPARAM_INFO
	.align		4
.L_287:
        /*0030*/ 	.byte	0x04, 0x17
        /*0032*/ 	.short	(.L_289 - .L_288)
.L_288:
        /*0034*/ 	.word	0x00000000
        /*0038*/ 	.short	0x0006
        /*003a*/ 	.short	0x0020
        /*003c*/ 	.byte	0x00, 0xf0, 0x11, 0x00


	//----- nvinfo : EIATTR_KPARAM_INFO
	.align		4
.L_289:
        /*0040*/ 	.byte	0x04, 0x17
        /*0042*/ 	.short	(.L_291 - .L_290)
.L_290:
        /*0044*/ 	.word	0x00000000
        /*0048*/ 	.short	0x0005
        /*004a*/ 	.short	0x001c
        /*004c*/ 	.byte	0x00, 0xf0, 0x11, 0x00


	//----- nvinfo : EIATTR_KPARAM_INFO
	.align		4
.L_291:
        /*0050*/ 	.byte	0x04, 0x17
        /*0052*/ 	.short	(.L_293 - .L_292)
.L_292:
        /*0054*/ 	.word	0x00000000
        /*0058*/ 	.short	0x0004
        /*005a*/ 	.short	0x0018
        /*005c*/ 	.byte	0x00, 0xf0, 0x11, 0x00


	//----- nvinfo : EIATTR_KPARAM_INFO
	.align		4
.L_293:
        /*0060*/ 	.byte	0x04, 0x17
        /*0062*/ 	.short	(.L_295 - .L_294)
.L_294:
        /*0064*/ 	.word	0x00000000
        /*0068*/ 	.short	0x0003
        /*006a*/ 	.short	0x0014
        /*006c*/ 	.byte	0x00, 0xf0, 0x11, 0x00


	//----- nvinfo : EIATTR_KPARAM_INFO
	.align		4
.L_295:
        /*0070*/ 	.byte	0x04, 0x17
        /*0072*/ 	.short	(.L_297 - .L_296)
.L_296:
        /*0074*/ 	.word	0x00000000
        /*0078*/ 	.short	0x0002
        /*007a*/ 	.short	0x0010
        /*007c*/ 	.byte	0x00, 0xf0, 0x11, 0x00


	//----- nvinfo : EIATTR_KPARAM_INFO
	.align		4
.L_297:
        /*0080*/ 	.byte	0x04, 0x17
        /*0082*/ 	.short	(.L_299 - .L_298)
.L_298:
        /*0084*/ 	.word	0x00000000
        /*0088*/ 	.short	0x0001
        /*008a*/ 	.short	0x0008
        /*008c*/ 	.byte	0x00, 0xf0, 0x21, 0x00


	//----- nvinfo : EIATTR_KPARAM_INFO
	.align		4
.L_299:
        /*0090*/ 	.byte	0x04, 0x17
        /*0092*/ 	.short	(.L_301 - .L_300)
.L_300:
        /*0094*/ 	.word	0x00000000
        /*0098*/ 	.short	0x0000
        /*009a*/ 	.short	0x0000
        /*009c*/ 	.byte	0x00, 0xf0, 0x21, 0x00


	//----- nvinfo : EIATTR_MAXREG_COUNT
	.align		4
.L_301:
        /*00a0*/ 	.byte	0x03, 0x1b
        /*00a2*/ 	.short	0x0040


	//----- nvinfo : EIATTR_EXIT_INSTR_OFFSETS
	.align		4
        /*00a4*/ 	.byte	0x04, 0x1c
        /*00a6*/ 	.short	(.L_303 - .L_302)


	//   ....[0]....
.L_302:
        /*00a8*/ 	.word	0x000005f0


	//   ....[1]....
        /*00ac*/ 	.word	0x00001070


	//----- nvinfo : EIATTR_MAX_THREADS
	.align		4
.L_303:
        /*00b0*/ 	.byte	0x04, 0x05
        /*00b2*/ 	.short	(.L_305 - .L_304)
.L_304:
        /*00b4*/ 	.word	0x00000100
        /*00b8*/ 	.word	0x00000001
        /*00bc*/ 	.word	0x00000001


	//----- nvinfo : EIATTR_CRS_STACK_SIZE
	.align		4
.L_305:
        /*00c0*/ 	.byte	0x04, 0x1e
        /*00c2*/ 	.short	(.L_307 - .L_306)
.L_306:
        /*00c4*/ 	.word	0x00000000
.L_307:


//--------------------- .nv.info.kernel_cuda_filter_nlm_calc_difference --------------------------
	.section	.nv.info.kernel_cuda_filter_nlm_calc_difference,"",@"SHT_CUDA_INFO"
	.align	4


	//----- nvinfo : EIATTR_SW_WAR
	.align		4
        /*0000*/ 	.byte	0x04, 0x36
        /*0002*/ 	.short	(.L_309 - .L_308)
.L_308:
        /*0004*/ 	.word	0x00000001


	//----- nvinfo : EIATTR_CUDA_API_VERSION
	.align		4
.L_309:
        /*0008*/ 	.byte	0x04, 0x37
        /*000a*/ 	.short	(.L_311 - .L_310)
.L_310:
        /*000c*/ 	.word	0x00000071


	//----- nvinfo : EIATTR_PARAM_CBANK
	.align		4
.L_311:
        /*0010*/ 	.byte	0x04, 0x0a
        /*0012*/ 	.short	(.L_313 - .L_312)
	.align		4
.L_312:
        /*0014*/ 	.word	index@(.nv.constant0.kernel_cuda_filter_nlm_calc_difference)
        /*0018*/ 	.short	0x0160
        /*001a*/ 	.short	0x0044


	//----- nvinfo : EIATTR_CBANK_PARAM_SIZE
	.align		4
.L_313:
        /*001c*/ 	.byte	0x03, 0x19
        /*001e*/ 	.short	0x0044


	//----- nvinfo : EIATTR_KPARAM_INFO
	.align		4
        /*0020*/ 	.byte	0x04, 0x17
        /*0022*/ 	.short	(.L_315 - .L_314)
.L_314:
        /*0024*/ 	.word	0x00000000
        /*0028*/ 	.short	0x000c
        /*002a*/ 	.short	0x0040
        /*002c*/ 	.byte	0x00, 0xf0, 0x11, 0x00


	//----- nvinfo : EIATTR_KPARAM_INFO
	.align		4
.L_315:
        /*0030*/ 	.byte	0x04, 0x17
        /*0032*/ 	.short	(.L_317 - .L_316)
.L_316:
        /*0034*/ 	.word	0x00000000
        /*0038*/ 	.short	0x000b
        /*003a*/ 	.short	0x003c
        /*003c*/ 	.byte	0x00, 0xf0, 0x11, 0x00


	//----- nvinfo : EIATTR_KPARAM_INFO
	.align		4
.L_317:
        /*0040*/ 	.byte	0x04, 0x17
        /*0042*/ 	.short	(.L_319 - .L_318)
.L_318:
        /*0044*/ 	.word	0x00000000
        /*0048*/ 	.short	0x000a
        /*004a*/ 	.short	0x0038
        /*004c*/ 	.byte	0x00, 0xf0, 0x11, 0x00


	//----- nvinfo : EIATTR_KPARAM_INFO
	.align		4
.L_319:
        /*0050*/ 	.byte	0x04, 0x17
        /*0052*/ 	.short	(.L_321 - .L_320)
.L_320:
        /*0054*/ 	.word	0x00000000
        /*0058*/ 	.short	0x0009
        /*005a*/ 	.short	0x0034
        /*005c*/ 	.byte	0x00, 0xf0, 0x11, 0x00


	//----- nvinfo : EIATTR_KPARAM_INFO
	.align		4
.L_321:
        /*0060*/ 	.byte	0x04, 0x17
        /*0062*/ 	.short	(.L_323 - .L_322)
.L_322:
        /*0064*/ 	.word	0x00000000
        /*0068*/ 	.short	0x0008
        /*006a*/ 	.short	0x0030
        /*006c*/ 	.byte	0x00, 0xf0, 0x11, 0x00


	//----- nvinfo : EIATTR_KPARAM_INFO
	.align		4
.L_323:
        /*0070*/ 	.byte	0x04, 0x17
        /*0072*/ 	.short	(.L_325 - .L_324)
.L_324:
        /*0074*/ 	.word	0x00000000
        /*0078*/ 	.short	0x0007
        /*007a*/ 	.short	0x002c
        /*007c*/ 	.byte	0x00, 0xf0, 0x11, 0x00


	//----- nvinfo : EIATTR_KPARAM_INFO
	.align		4
.L_325:
        /*0080*/ 	.byte	0x04, 0x17
        /*0082*/ 	.short	(.L_327 - .L_326)
.L_326:
        /*0084*/ 	.word	0x00000000
        /*0088*/ 	.short	0x0006
        /*008a*/ 	.short	0x0028
        /*008c*/ 	.byte	0x00, 0xf0, 0x11, 0x00


	//----- nvinfo : EIATTR_KPARAM_INFO
	.align		4
.L_327:
        /*0090*/ 	.byte	0x04, 0x17
        /*0092*/ 	.short	(.L_329 - .L_328)
.L_328:
        /*0094*/ 	.word	0x00000000
        /*0098*/ 	.short	0x0005
        /*009a*/ 	.short	0x0024
        /*009c*/ 	.byte	0x00, 0xf0, 0x11, 0x00


	//----- nvinfo : EIATTR_KPARAM_INFO
	.align		4
.L_329:
        /*00a0*/ 	.byte	0x04, 0x17
        /*00a2*/ 	.short	(.L_331 - .L_330)
.L_330:
        /*00a4*/ 	.word	0x00000000
        /*00a8*/ 	.short	0x0004
        /*00aa*/ 	.short	0x0020
        /*00ac*/ 	.byte	0x00, 0xf0, 0x11, 0x00


	//----- nvinfo : EIATTR_KPARAM_INFO
	.align		4
.L_331:
        /*00b0*/ 	.byte	0x04, 0x17
        /*00b2*/ 	.short	(.L_333 - .L_332)
.L_332:
        /*00b4*/ 	.word	0x00000000
        /*00b8*/ 	.short	0x0003
        /*00ba*/ 	.short	0x0018
        /*00bc*/ 	.byte	0x00, 0xf0, 0x21, 0x00


	//----- nvinfo : EIATTR_KPARAM_INFO
	.align		4
.L_333:
        /*00c0*/ 	.byte	0x04, 0x17
        /*00c2*/ 	.short	(.L_335 - .L_334)
.L_334:
        /*00c4*/ 	.word	0x00000000
        /*00c8*/ 	.short	0x0002
        /*00ca*/ 	.short	0x0010
        /*00cc*/ 	.byte	0x00, 0xf0, 0x21, 0x00


	//----- nvinfo : EIATTR_KPARAM_INFO
	.align		4
.L_335:
        /*00d0*/ 	.byte	0x04, 0x17
        /*00d2*/ 	.short	(.L_337 - .L_336)
.L_336:
        /*00d4*/ 	.word	0x00000000
        /*00d8*/ 	.short	0x0001
        /*00da*/ 	.short	0x0008
        /*00dc*/ 	.byte	0x00, 0xf0, 0x21, 0x00


	//----- nvinfo : EIATTR_KPARAM_INFO
	.align		4
.L_337:
        /*00e0*/ 	.byte	0x04, 0x17
        /*00e2*/ 	.short	(.L_339 - .L_338)
.L_338:
        /*00e4*/ 	.word	0x00000000
        /*00e8*/ 	.short	0x0000
        /*00ea*/ 	.short	0x0000
        /*00ec*/ 	.byte	0x00, 0xf0, 0x21, 0x00


	//----- nvinfo : EIATTR_MAXREG_COUNT
	.align		4
.L_339:
        /*00f0*/ 	.byte	0x03, 0x1b
        /*00f2*/ 	.short	0x0040


	//----- nvinfo : EIATTR_EXIT_INSTR_OFFSETS
	.align		4
        /*00f4*/ 	.byte	0x04, 0x1c
        /*00f6*/ 	.short	(.L_341 - .L_340)


	//   ....[0]....
.L_340:
        /*00f8*/ 	.word	0x000005e0


	//   ....[1]....
        /*00fc*/ 	.word	0x00001270


	//----- nvinfo : EIATTR_MAX_THREADS
	.align		4
.L_341:
        /*0100*/ 	.byte	0x04, 0x05
        /*0102*/ 	.short	(.L_343 - .L_342)
.L_342:
        /*0104*/ 	.word	0x00000100
        /*0108*/ 	.word	0x00000001
        /*010c*/ 	.word	0x00000001


	//----- nvinfo : EIATTR_CRS_STACK_SIZE
	.align		4
.L_343:
        /*0110*/ 	.byte	0x04, 0x1e
        /*0112*/ 	.short	(.L_345 - .L_344)
.L_344:
        /*0114*/ 	.word	0x00000000
.L_345:


//--------------------- .nv.info.kernel_cuda_filter_construct_transform --------------------------
	.section	.nv.info.kernel_cuda_filter_construct_transform,"",@"SHT_CUDA_INFO"
	.align	4


	//----- nvinfo : EIATTR_SW_WAR
	.align		4
        /*0000*/ 	.byte	0x04, 0x36
        /*0002*/ 	.short	(.L_347 - .L_346)
.L_346:
        /*0004*/ 	.word	0x00000001


	//----- nvinfo : EIATTR_CUDA_API_VERSION
	.align		4
.L_347:
        /*0008*/ 	.byte	0x04, 0x37
        /*000a*/ 	.short	(.L_349 - .L_348)
.L_348:
        /*000c*/ 	.word	0x00000071


	//----- nvinfo : EIATTR_PARAM_CBANK
	.align		4
.L_349:
        /*0010*/ 	.byte	0x04, 0x0a
        /*0012*/ 	.short	(.L_351 - .L_350)
	.align		4
.L_350:
        /*0014*/ 	.word	index@(.nv.constant0.kernel_cuda_filter_construct_transform)
        /*0018*/ 	.short	0x0160
        /*001a*/ 	.short	0x0051


	//----- nvinfo : EIATTR_CBANK_PARAM_SIZE
	.align		4
.L_351:
        /*001c*/ 	.byte	0x03, 0x19
        /*001e*/ 	.short	0x0051


	//----- nvinfo : EIATTR_KPARAM_INFO
	.align		4
        /*0020*/ 	.byte	0x04, 0x17
        /*0022*/ 	.short	(.L_353 - .L_352)
.L_352:
        /*0024*/ 	.word	0x00000000
        /*0028*/ 	.short	0x000a
        /*002a*/ 	.short	0x0050
        /*002c*/ 	.byte	0x00, 0xf0, 0x05, 0x00


	//----- nvinfo : EIATTR_KPARAM_INFO
	.align		4
.L_353:
        /*0030*/ 	.byte	0x04, 0x17
        /*0032*/ 	.short	(.L_355 - .L_354)
.L_354:
        /*0034*/ 	.word	0x00000000
        /*0038*/ 	.short	0x0009
        /*003a*/ 	.short	0x004c
        /*003c*/ 	.byte	0x00, 0xf0, 0x11, 0x00


	//----- nvinfo : EIATTR_KPARAM_INFO
	.align		4
.L_355:
        /*0040*/ 	.byte	0x04, 0x17
        /*0042*/ 	.short	(.L_357 - .L_356)
.L_356:
        /*0044*/ 	.word	0x00000000
        /*0048*/ 	.short	0x0008
        /*004a*/ 	.short	0x0048
        /*004c*/ 	.byte	0x00, 0xf0, 0x11, 0x00


	//----- nvinfo : EIATTR_KPARAM_INFO
	.align		4
.L_357:
        /*0050*/ 	.byte	0x04, 0x17
        /*0052*/ 	.short	(.L_359 - .L_358)
.L_358:
        /*0054*/ 	.word	0x00000000
        /*0058*/ 	.short	0x0007
        /*005a*/ 	.short	0x0044
        /*005c*/ 	.byte	0x00, 0xf0, 0x11, 0x00


	//----- nvinfo : EIATTR_KPARAM_INFO
	.align		4
.L_359:
        /*0060*/ 	.byte	0x04, 0x17
        /*0062*/ 	.short	(.L_361 - .L_360)
.L_360:
        /*0064*/ 	.word	0x00000000
        /*0068*/ 	.short	0x0006
        /*006a*/ 	.short	0x0040
        /*006c*/ 	.byte	0x00, 0xf0, 0x11, 0x00


	//----- nvinfo : EIATTR_KPARAM_INFO
	.align		4
.L_361:
        /*0070*/ 	.byte	0x04, 0x17
        /*0072*/ 	.short	(.L_363 - .L_362)
.L_362:
        /*0074*/ 	.word	0x00000000
        /*0078*/ 	.short	0x0005
        /*007a*/ 	.short	0x0030
        /*007c*/ 	.byte	0x00, 0xf0, 0x41, 0x00


	//----- nvinfo : EIATTR_KPARAM_INFO
	.align		4
.L_363:
        /*0080*/ 	.byte	0x04, 0x17
        /*0082*/ 	.short	(.L_365 - .L_364)
.L_364:
        /*0084*/ 	.word	0x00000000
        /*0088*/ 	.short	0x0004
        /*008a*/ 	.short	0x0020
        /*008c*/ 	.byte	0x00, 0xf0, 0x41, 0x00


	//----- nvinfo : EIATTR_KPARAM_INFO
	.align		4
.L_365:
        /*0090*/ 	.byte	0x04, 0x17
        /*0092*/ 	.short	(.L_367 - .L_366)
.L_366:
        /*0094*/ 	.word	0x00000000
        /*0098*/ 	.short	0x0003
        /*009a*/ 	.short	0x0018
        /*009c*/ 	.byte	0x00, 0xf0, 0x21, 0x00


	//----- nvinfo : EIATTR_KPARAM_INFO
	.align		4
.L_367:
        /*00a0*/ 	.byte	0x04, 0x17
        /*00a2*/ 	.short	(.L_369 - .L_368)
.L_368:
        /*00a4*/ 	.word	0x00000000
        /*00a8*/ 	.short	0x0002
        /*00aa*/ 	.short	0x0010
        /*00ac*/ 	.byte	0x00, 0xf0, 0x21, 0x00


	//----- nvinfo : EIATTR_KPARAM_INFO
	.align		4
.L_369:
        /*00b0*/ 	.byte	0x04, 0x17
        /*00b2*/ 	.short	(.L_371 - .L_370)
.L_370:
        /*00b4*/ 	.word	0x00000000
        /*00b8*/ 	.short	0x0001
        /*00ba*/ 	.short	0x0008
        /*00bc*/ 	.byte	0x00, 0xf0, 0x21, 0x00


	//----- nvinfo : EIATTR_KPARAM_INFO
	.align		4
.L_371:
        /*00c0*/ 	.byte	0x04, 0x17
        /*00c2*/ 	.short	(.L_373 - .L_372)
.L_372:
        /*00c4*/ 	.word	0x00000000
        /*00c8*/ 	.short	0x0000
        /*00ca*/ 	.short	0x0000
        /*00cc*/ 	.byte	0x00, 0xf0, 0x21, 0x00


	//----- nvinfo : EIATTR_MAXREG_COUNT
	.align		4
.L_373:
        /*00d0*/ 	.byte	0x03, 0x1b
        /*00d2*/ 	.short	0x0040


	//----- nvinfo : EIATTR_EXIT_INSTR_OFFSETS
	.align		4
        /*00d4*/ 	.byte	0x04, 0x1c
        /*00d6*/ 	.short	(.L_375 - .L_374)


	//   ....[0]....
.L_374:
        /*00d8*/ 	.word	0x000000b0


	//   ....[1]....
        /*00dc*/ 	.word	0x0000e530


	//   ....[2]....
        /*00e0*/ 	.word	0x0000e630


	//----- nvinfo : EIATTR_MAX_THREADS
	.align		4
.L_375:
        /*00e4*/ 	.byte	0x04, 0x05
        /*00e6*/ 	.short	(.L_377 - .L_376)
.L_376:
        /*00e8*/ 	.word	0x00000100
        /*00ec*/ 	.word	0x00000001
        /*00f0*/ 	.word	0x00000001


	//----- nvinfo : EIATTR_CRS_STACK_SIZE
	.align		4
.L_377:
        /*00f4*/ 	.byte	0x04, 0x1e
        /*00f6*/ 	.short	(.L_379 - .L_378)
.L_378:
        /*00f8*/ 	.word	0x00000000
.L_379:


//--------------------- .nv.info.kernel_cuda_filter_combine_halves --------------------------
	.section	.nv.info.kernel_cuda_filter_combine_halves,"",@"SHT_CUDA_INFO"
	.align	4


	//----- nvinfo : EIATTR_SW_WAR
	.align		4
        /*0000*/ 	.byte	0x04, 0x36
        /*0002*/ 	.short	(.L_381 - .L_380)
.L_380:
        /*0004*/ 	.word	0x00000001


	//----- nvinfo : EIATTR_CUDA_API_VERSION
	.align		4
.L_381:
        /*0008*/ 	.byte	0x04, 0x37
        /*000a*/ 	.short	(.L_383 - .L_382)
.L_382:
        /*000c*/ 	.word	0x00000071


	//----- nvinfo : EIATTR_PARAM_CBANK
	.align		4
.L_383:
        /*0010*/ 	.byte	0x04, 0x0a
        /*0012*/ 	.short	(.L_385 - .L_384)
	.align		4
.L_384:
        /*0014*/ 	.word	index@(.nv.constant0.kernel_cuda_filter_combine_halves)
        /*0018*/ 	.short	0x0160
        /*001a*/ 	.short	0x0034


	//----- nvinfo : EIATTR_CBANK_PARAM_SIZE
	.align		4
.L_385:
        /*001c*/ 	.byte	0x03, 0x19
        /*001e*/ 	.short	0x0034


	//----- nvinfo : EIATTR_KPARAM_INFO
	.align		4
        /*0020*/ 	.byte	0x04, 0x17
        /*0022*/ 	.short	(.L_387 - .L_386)
.L_386:
        /*0024*/ 	.word	0x00000000
        /*0028*/ 	.short	0x0005
        /*002a*/ 	.short	0x0030
        /*002c*/ 	.byte	0x00, 0xf0, 0x11, 0x00


	//----- nvinfo : EIATTR_KPARAM_INFO
	.align		4
.L_387:
        /*0030*/ 	.byte	0x04, 0x17
        /*0032*/ 	.short	(.L_389 - .L_388)
.L_388:
        /*0034*/ 	.word	0x00000000
        /*0038*/ 	.short	0x0004
        /*003a*/ 	.short	0x0020
        /*003c*/ 	.byte	0x00, 0xf0, 0x41, 0x00


	//----- nvinfo : EIATTR_KPARAM_INFO
	.align		4
.L_389:
        /*0040*/ 	.byte	0x04, 0x17
        /*0042*/ 	.short	(.L_391 - .L_390)
.L_390:
        /*0044*/ 	.word	0x00000000
        /*0048*/ 	.short	0x0003
        /*004a*/ 	.short	0x0018
        /*004c*/ 	.byte	0x00, 0xf0, 0x21, 0x00


	//----- nvinfo : EIATTR_KPARAM_INFO
	.align		4
.L_391:
        /*0050*/ 	.byte	0x04, 0x17
        /*0052*/ 	.short	(.L_393 - .L_392)
.L_392:
        /*0054*/ 	.word	0x00000000
        /*0058*/ 	.short	0x0002
        /*005a*/ 	.short	0x0010
        /*005c*/ 	.byte	0x00, 0xf0, 0x21, 0x00


	//----- nvinfo : EIATTR_KPARAM_INFO
	.align		4
.L_393:
        /*0060*/ 	.byte	0x04, 0x17
        /*0062*/ 	.short	(.L_395 - .L_394)
.L_394:
        /*0064*/ 	.word	0x00000000
        /*0068*/ 	.short	0x0001
        /*006a*/ 	.short	0x0008
        /*006c*/ 	.byte	0x00, 0xf0, 0x21, 0x00


	//----- nvinfo : EIATTR_KPARAM_INFO
	.align		4
.L_395:
        /*0070*/ 	.byte	0x04, 0x17
        /*0072*/ 	.short	(.L_397 - .L_396)
.L_396:
        /*0074*/ 	.word	0x00000000
        /*0078*/ 	.short	0x0000
        /*007a*/ 	.short	0x0000
        /*007c*/ 	.byte	0x00, 0xf0, 0x21, 0x00


	//----- nvinfo : EIATTR_MAXREG_COUNT
	.align		4
.L_397:
        /*0080*/ 	.byte	0x03, 0x1b
        /*0082*/ 	.short	0x0040


	//----- nvinfo : EIATTR_EXIT_INSTR_OFFSETS
	.align		4
        /*0084*/ 	.byte	0x04, 0x1c
        /*0086*/ 	.short	(.L_399 - .L_398)


	//   ....[0]....
.L_398:
        /*0088*/ 	.word	0x000000c0


	//   ....[1]....
        /*008c*/ 	.word	0x00000200


	//   ....[2]....
        /*0090*/ 	.word	0x00001710


	//   ....[3]....
        /*0094*/ 	.word	0x00001780


	//----- nvinfo : EIATTR_MAX_THREADS
	.align		4
.L_399:
        /*0098*/ 	.byte	0x04, 0x05
        /*009a*/ 	.short	(.L_401 - .L_400)
.L_400:
        /*009c*/ 	.word	0x00000100
        /*00a0*/ 	.word	0x00000001
        /*00a4*/ 	.word	0x00000001


	//----- nvinfo : EIATTR_CRS_STACK_SIZE
	.align		4
.L_401:
        /*00a8*/ 	.byte	0x04, 0x1e
        /*00aa*/ 	.short	(.L_403 - .L_402)
.L_402:
        /*00ac*/ 	.word	0x00000000
.L_403:


//--------------------- .nv.info.kernel_cuda_filter_detect_outliers --------------------------
	.section	.nv.info.kernel_cuda_filter_detect_outliers,"",@"SHT_CUDA_INFO"
	.align	4


	//----- nvinfo : EIATTR_SW_WAR
	.align		4
        /*0000*/ 	.byte	0x04, 0x36
        /*0002*/ 	.short	(.L_405 - .L_404)
.L_404:
        /*0004*/ 	.word	0x00000001


	//----- nvinfo : EIATTR_CUDA_API_VERSION
	.align		4
.L_405:
        /*0008*/ 	.byte	0x04, 0x37
        /*000a*/ 	.short	(.L_407 - .L_406)
.L_406:
        /*000c*/ 	.word	0x00000071


	//----- nvinfo : EIATTR_PARAM_CBANK
	.align		4
.L_407:
        /*0010*/ 	.byte	0x04, 0x0a
        /*0012*/ 	.short	(.L_409 - .L_408)
	.align		4
.L_408:
        /*0014*/ 	.word	index@(.nv.constant0.kernel_cuda_filter_detect_outliers)
        /*0018*/ 	.short	0x0160
        /*001a*/ 	.short	0x0034


	//----- nvinfo : EIATTR_CBANK_PARAM_SIZE
	.align		4
.L_409:
        /*001c*/ 	.byte	0x03, 0x19
        /*001e*/ 	.short	0x0034


	//----- nvinfo : EIATTR_KPARAM_INFO
	.align		4
        /*0020*/ 	.byte	0x04, 0x17
        /*0022*/ 	.short	(.L_411 - .L_410)
.L_410:
        /*0024*/ 	.word	0x00000000
        /*0028*/ 	.short	0x0005
        /*002a*/ 	.short	0x0030
        /*002c*/ 	.byte	0x00, 0xf0, 0x11, 0x00


	//----- nvinfo : EIATTR_KPARAM_INFO
	.align		4
.L_411:
        /*0030*/ 	.byte	0x04, 0x17
        /*0032*/ 	.short	(.L_413 - .L_412)
.L_412:
        /*0034*/ 	.word	0x00000000
        /*0038*/ 	.short	0x0004
        /*003a*/ 	.short	0x0020
        /*003c*/ 	.byte	0x00, 0xf0, 0x41, 0x00


	//----- nvinfo : EIATTR_KPARAM_INFO
	.align		4
.L_413:
        /*0040*/ 	.byte	0x04, 0x17
        /*0042*/ 	.short	(.L_415 - .L_414)
.L_414:
        /*0044*/ 	.word	0x00000000
        /*0048*/ 	.short	0x0003
        /*004a*/ 	.short	0x0018
        /*004c*/ 	.byte	0x00, 0xf0, 0x21, 0x00


	//----- nvinfo : EIATTR_KPARAM_INFO
	.align		4
.L_415:
        /*0050*/ 	.byte	0x04, 0x17
        /*0052*/ 	.short	(.L_417 - .L_416)
.L_416:
        /*0054*/ 	.word	0x00000000
        /*0058*/ 	.short	0x0002
        /*005a*/ 	.short	0x0010
        /*005c*/ 	.byte	0x00, 0xf0, 0x21, 0x00


	//----- nvinfo : EIATTR_KPARAM_INFO
	.align		4
.L_417:
        /*0060*/ 	.byte	0x04, 0x17
        /*0062*/ 	.short	(.L_419 - .L_418)
.L_418:
        /*0064*/ 	.word	0x00000000
        /*0068*/ 	.short	0x0001
        /*006a*/ 	.short	0x0008
        /*006c*/ 	.byte	0x00, 0xf0, 0x21, 0x00


	//----- nvinfo : EIATTR_KPARAM_INFO
	.align		4
.L_419:
        /*0070*/ 	.byte	0x04, 0x17
        /*0072*/ 	.short	(.L_421 - .L_420)
.L_420:
        /*0074*/ 	.word	0x00000000
        /*0078*/ 	.short	0x0000
        /*007a*/ 	.short	0x0000
        /*007c*/ 	.byte	0x00, 0xf0, 0x21, 0x00


	//----- nvinfo : EIATTR_MAXREG_COUNT
	.align		4
.L_421:
        /*0080*/ 	.byte	0x03, 0x1b
        /*0082*/ 	.short	0x0040


	//----- nvinfo : EIATTR_EXIT_INSTR_OFFSETS
	.align		4
        /*0084*/ 	.byte	0x04, 0x1c
        /*0086*/ 	.short	(.L_423 - .L_422)


	//   ....[0]....
.L_422:
        /*0088*/ 	.word	0x000000c0


	//   ....[1]....
        /*008c*/ 	.word	0x00000fd0


	//----- nvinfo : EIATTR_MAX_THREADS
	.align		4
.L_423:
        /*0090*/ 	.byte	0x04, 0x05
        /*0092*/ 	.short	(.L_425 - .L_424)
.L_424:
        /*0094*/ 	.word	0x00000100
        /*0098*/ 	.word	0x00000001
        /*009c*/ 	.word	0x00000001


	//----- nvinfo : EIATTR_CRS_STACK_SIZE
	.align		4
.L_425:
        /*00a0*/ 	.byte	0x04, 0x1e
        /*00a2*/ 	.short	(.L_427 - .L_426)
.L_426:
        /*00a4*/ 	.word	0x00000000
.L_427:


//--------------------- .nv.info.kernel_cuda_filter_write_feature --------------------------
	.section	.nv.info.kernel_cuda_filter_write_feature,"",@"SHT_CUDA_INFO"
	.align	4


	//----- nvinfo : EIATTR_SW_WAR
	.align		4
        /*0000*/ 	.byte	0x04, 0x36
        /*0002*/ 	.short	(.L_429 - .L_428)
.L_428:
        /*0004*/ 	.word	0x00000001


	//----- nvinfo : EIATTR_CUDA_API_VERSION
	.align		4
.L_429:
        /*0008*/ 	.byte	0x04, 0x37
        /*000a*/ 	.short	(.L_431 - .L_430)
.L_430:
        /*000c*/ 	.word	0x00000071


	//----- nvinfo : EIATTR_PARAM_CBANK
	.align		4
.L_431:
        /*0010*/ 	.byte	0x04, 0x0a
        /*0012*/ 	.short	(.L_433 - .L_432)
	.align		4
.L_432:
        /*0014*/ 	.word	index@(.nv.constant0.kernel_cuda_filter_write_feature)
        /*0018*/ 	.short	0x0160
        /*001a*/ 	.short	0x0060


	//----- nvinfo : EIATTR_CBANK_PARAM_SIZE
	.align		4
.L_433:
        /*001c*/ 	.byte	0x03, 0x19
        /*001e*/ 	.short	0x0060


	//----- nvinfo : EIATTR_KPARAM_INFO
	.align		4
        /*0020*/ 	.byte	0x04, 0x17
        /*0022*/ 	.short	(.L_435 - .L_434)
.L_434:
        /*0024*/ 	.word	0x00000000
        /*0028*/ 	.short	0x0006
        /*002a*/ 	.short	0x0050
        /*002c*/ 	.byte	0x00, 0xf0, 0x41, 0x00


	//----- nvinfo : EIATTR_KPARAM_INFO
	.align		4
.L_435:
        /*0030*/ 	.byte	0x04, 0x17
        /*0032*/ 	.short	(.L_437 - .L_436)
.L_436:
        /*0034*/ 	.word	0x00000000
        /*0038*/ 	.short	0x0005
        /*003a*/ 	.short	0x0040
        /*003c*/ 	.byte	0x00, 0xf0, 0x11, 0x00


	//----- nvinfo : EIATTR_KPARAM_INFO
	.align		4
.L_437:
        /*0040*/ 	.byte	0x04, 0x17
        /*0042*/ 	.short	(.L_439 - .L_438)
.L_438:
        /*0044*/ 	.word	0x00000000
        /*0048*/ 	.short	0x0004
        /*004a*/ 	.short	0x0038
        /*004c*/ 	.byte	0x00, 0xf0, 0x21, 0x00


	//----- nvinfo : EIATTR_KPARAM_INFO
	.align		4
.L_439:
        /*0050*/ 	.byte	0x04, 0x17
        /*0052*/ 	.short	(.L_441 - .L_440)
.L_440:
        /*0054*/ 	.word	0x00000000
        /*0058*/ 	.short	0x0003
        /*005a*/ 	.short	0x0030
        /*005c*/ 	.byte	0x00, 0xf0, 0x21, 0x00


	//----- nvinfo : EIATTR_KPARAM_INFO
	.align		4
.L_441:
        /*0060*/ 	.byte	0x04, 0x17
        /*0062*/ 	.short	(.L_443 - .L_442)
.L_442:
        /*0064*/ 	.word	0x00000000
        /*0068*/ 	.short	0x0002
        /*006a*/ 	.short	0x0020
        /*006c*/ 	.byte	0x00, 0xf0, 0x41, 0x00


	//----- nvinfo : EIATTR_KPARAM_INFO
	.align		4
.L_443:
        /*0070*/ 	.byte	0x04, 0x17
        /*0072*/ 	.short	(.L_445 - .L_444)
.L_444:
        /*0074*/ 	.word	0x00000000
        /*0078*/ 	.short	0x0001
        /*007a*/ 	.short	0x0010
        /*007c*/ 	.byte	0x00, 0xf0, 0x41, 0x00


	//----- nvinfo : EIATTR_KPARAM_INFO
	.align		4
.L_445:
        /*0080*/ 	.byte	0x04, 0x17
        /*0082*/ 	.short	(.L_447 - .L_446)
.L_446:
        /*0084*/ 	.word	0x00000000
        /*0088*/ 	.short	0x0000
        /*008a*/ 	.short	0x0000
        /*008c*/ 	.byte	0x00, 0xf0, 0x11, 0x00


	//----- nvinfo : EIATTR_MAXREG_COUNT
	.align		4
.L_447:
        /*0090*/ 	.byte	0x03, 0x1b
        /*0092*/ 	.short	0x0040


	//----- nvinfo : EIATTR_EXIT_INSTR_OFFSETS
	.align		4
        /*0094*/ 	.byte	0x04, 0x1c
        /*0096*/ 	.short	(.L_449 - .L_448)


	//   ....[0]....
.L_448:
        /*0098*/ 	.word	0x00000090


	//   ....[1]....
        /*009c*/ 	.word	0x000001d0


	//----- nvinfo : EIATTR_MAX_THREADS
	.align		4
.L_449:
        /*00a0*/ 	.byte	0x04, 0x05
        /*00a2*/ 	.short	(.L_451 - .L_450)
.L_450:
        /*00a4*/ 	.word	0x00000100
        /*00a8*/ 	.word	0x00000001
        /*00ac*/ 	.word	0x00000001
.L_451:


//--------------------- .nv.info.kernel_cuda_filter_get_feature --------------------------
	.section	.nv.info.kernel_cuda_filter_get_feature,"",@"SHT_CUDA_INFO"
	.align	4


	//----- nvinfo : EIATTR_SW_WAR
	.align		4
        /*0000*/ 	.byte	0x04, 0x36
        /*0002*/ 	.short	(.L_453 - .L_452)
.L_452:
        /*0004*/ 	.word	0x00000001


	//----- nvinfo : EIATTR_CUDA_API_VERSION
	.align		4
.L_453:
        /*0008*/ 	.byte	0x04, 0x37
        /*000a*/ 	.short	(.L_455 - .L_454)
.L_454:
        /*000c*/ 	.word	0x00000071


	//----- nvinfo : EIATTR_PARAM_CBANK
	.align		4
.L_455:
        /*0010*/ 	.byte	0x04, 0x0a
        /*0012*/ 	.short	(.L_457 - .L_456)
	.align		4
.L_456:
        /*0014*/ 	.word	index@(.nv.constant0.kernel_cuda_filter_get_feature)
        /*0018*/ 	.short	0x0160
        /*001a*/ 	.short	0x0048


	//----- nvinfo : EIATTR_CBANK_PARAM_SIZE
	.align		4
.L_457:
        /*001c*/ 	.byte	0x03, 0x19
        /*001e*/ 	.short	0x0048


	//----- nvinfo : EIATTR_KPARAM_INFO
	.align		4
        /*0020*/ 	.byte	0x04, 0x17
        /*0022*/ 	.short	(.L_459 - .L_458)
.L_458:
        /*0024*/ 	.word	0x00000000
        /*0028*/ 	.short	0x0009
        /*002a*/ 	.short	0x0044
        /*002c*/ 	.byte	0x00, 0xf0, 0x11, 0x00


	//----- nvinfo : EIATTR_KPARAM_INFO
	.align		4
.L_459:
        /*0030*/ 	.byte	0x04, 0x17
        /*0032*/ 	.short	(.L_461 - .L_460)
.L_460:
        /*0034*/ 	.word	0x00000000
        /*0038*/ 	.short	0x0008
        /*003a*/ 	.short	0x0040
        /*003c*/ 	.byte	0x00, 0xf0, 0x11, 0x00


	//----- nvinfo : EIATTR_KPARAM_INFO
	.align		4
.L_461:
        /*0040*/ 	.byte	0x04, 0x17
        /*0042*/ 	.short	(.L_463 - .L_462)
.L_462:
        /*0044*/ 	.word	0x00000000
        /*0048*/ 	.short	0x0007
        /*004a*/ 	.short	0x0030
        /*004c*/ 	.byte	0x00, 0xf0, 0x41, 0x00


	//----- nvinfo : EIATTR_KPARAM_INFO
	.align		4
.L_463:
        /*0050*/ 	.byte	0x04, 0x17
        /*0052*/ 	.short	(.L_465 - .L_464)
.L_464:
        /*0054*/ 	.word	0x00000000
        /*0058*/ 	.short	0x0006
        /*005a*/ 	.short	0x0028
        /*005c*/ 	.byte	0x00, 0xf0, 0x11, 0x00


	//----- nvinfo : EIATTR_KPARAM_INFO
	.align		4
.L_465:
        /*0060*/ 	.byte	0x04, 0x17
        /*0062*/ 	.short	(.L_467 - .L_466)
.L_466:
        /*0064*/ 	.word	0x00000000
        /*0068*/ 	.short	0x0005
        /*006a*/ 	.short	0x0020
        /*006c*/ 	.byte	0x00, 0xf0, 0x21, 0x00


	//----- nvinfo : EIATTR_KPARAM_INFO
	.align		4
.L_467:
        /*0070*/ 	.byte	0x04, 0x17
        /*0072*/ 	.short	(.L_469 - .L_468)
.L_468:
        /*0074*/ 	.word	0x00000000
        /*0078*/ 	.short	0x0004
        /*007a*/ 	.short	0x0018
        /*007c*/ 	.byte	0x00, 0xf0, 0x21, 0x00


	//----- nvinfo : EIATTR_KPARAM_INFO
	.align		4
.L_469:
        /*0080*/ 	.byte	0x04, 0x17
        /*0082*/ 	.short	(.L_471 - .L_470)
.L_470:
        /*0084*/ 	.word	0x00000000
        /*0088*/ 	.short	0x0003
        /*008a*/ 	.short	0x0014
        /*008c*/ 	.byte	0x00, 0xf0, 0x11, 0x00


	//----- nvinfo : EIATTR_KPARAM_INFO
	.align		4
.L_471:
        /*0090*/ 	.byte	0x04, 0x17
        /*0092*/ 	.short	(.L_473 - .L_472)
.L_472:
        /*0094*/ 	.word	0x00000000
        /*0098*/ 	.short	0x0002
        /*009a*/ 	.short	0x0010
        /*009c*/ 	.byte	0x00, 0xf0, 0x11, 0x00


	//----- nvinfo : EIATTR_KPARAM_INFO
	.align		4
.L_473:
        /*00a0*/ 	.byte	0x04, 0x17
        /*00a2*/ 	.short	(.L_475 - .L_474)
.L_474:
        /*00a4*/ 	.word	0x00000000
        /*00a8*/ 	.short	0x0001
        /*00aa*/ 	.short	0x0008
        /*00ac*/ 	.byte	0x00, 0xf0, 0x21, 0x00


	//----- nvinfo : EIATTR_KPARAM_INFO
	.align		4
.L_475:
        /*00b0*/ 	.byte	0x04, 0x17
        /*00b2*/ 	.short	(.L_477 - .L_476)
.L_476:
        /*00b4*/ 	.word	0x00000000
        /*00b8*/ 	.short	0x0000
        /*00ba*/ 	.short	0x0000
        /*00bc*/ 	.byte	0x00, 0xf0, 0x11, 0x00


	//----- nvinfo : EIATTR_MAXREG_COUNT
	.align		4
.L_477:
        /*00c0*/ 	.byte	0x03, 0x1b
        /*00c2*/ 	.short	0x0040


	//----- nvinfo : EIATTR_EXIT_INSTR_OFFSETS
	.align		4
        /*00c4*/ 	.byte	0x04, 0x1c
        /*00c6*/ 	.short	(.L_479 - .L_478)


	//   ....[0]....
.L_478:
        /*00c8*/ 	.word	0x000000b0


	//   ....[1]....
        /*00cc*/ 	.word	0x000003f0


	//   ....[2]....
        /*00d0*/ 	.word	0x00000450


	//   ....[3]....
        /*00d4*/ 	.word	0x00000560


	//----- nvinfo : EIATTR_MAX_THREADS
	.align		4
.L_479:
        /*00d8*/ 	.byte	0x04, 0x05
        /*00da*/ 	.short	(.L_481 - .L_480)
.L_480:
        /*00dc*/ 	.word	0x00000100
        /*00e0*/ 	.word	0x00000001
        /*00e4*/ 	.word	0x00000001
.L_481:


//--------------------- .nv.info.kernel_cuda_filter_divide_shadow --------------------------
	.section	.nv.info.kernel_cuda_filter_divide_shadow,"",@"SHT_CUDA_INFO"
	.align	4


	//----- nvinfo : EIATTR_SW_WAR
	.align		4
        /*0000*/ 	.byte	0x04, 0x36
        /*0002*/ 	.short	(.L_483 - .L_482)
.L_482:
        /*0004*/ 	.word	0x00000001


	//----- nvinfo : EIATTR_CUDA_API_VERSION
	.align		4
.L_483:
        /*0008*/ 	.byte	0x04, 0x37
        /*000a*/ 	.short	(.L_485 - .L_484)
.L_484:
        /*000c*/ 	.word	0x00000071


	//----- nvinfo : EIATTR_PARAM_CBANK
	.align		4
.L_485:
        /*0010*/ 	.byte	0x04, 0x0a
        /*0012*/ 	.short	(.L_487 - .L_486)
	.align		4
.L_486:
        /*0014*/ 	.word	index@(.nv.constant0.kernel_cuda_filter_divide_shadow)
        /*0018*/ 	.short	0x0160
        /*001a*/ 	.short	0x0058


	//----- nvinfo : EIATTR_CBANK_PARAM_SIZE
	.align		4
.L_487:
        /*001c*/ 	.byte	0x03, 0x19
        /*001e*/ 	.short	0x0058


	//----- nvinfo : EIATTR_KPARAM_INFO
	.align		4
        /*0020*/ 	.byte	0x04, 0x17
        /*0022*/ 	.short	(.L_489 - .L_488)
.L_488:
        /*0024*/ 	.word	0x00000000
        /*0028*/ 	.short	0x0009
        /*002a*/ 	.short	0x0054
        /*002c*/ 	.byte	0x00, 0xf0, 0x11, 0x00


	//----- nvinfo : EIATTR_KPARAM_INFO
	.align		4
.L_489:
        /*0030*/ 	.byte	0x04, 0x17
        /*0032*/ 	.short	(.L_491 - .L_490)
.L_490:
        /*0034*/ 	.word	0x00000000
        /*0038*/ 	.short	0x0008
        /*003a*/ 	.short	0x0050
        /*003c*/ 	.byte	0x00, 0xf0, 0x11, 0x00


	//----- nvinfo : EIATTR_KPARAM_INFO
	.align		4
.L_491:
        /*0040*/ 	.byte	0x04, 0x17
        /*0042*/ 	.short	(.L_493 - .L_492)
.L_492:
        /*0044*/ 	.word	0x00000000
        /*0048*/ 	.short	0x0007
        /*004a*/ 	.short	0x0040
        /*004c*/ 	.byte	0x00, 0xf0, 0x41, 0x00


	//----- nvinfo : EIATTR_KPARAM_INFO
	.align		4
.L_493:
        /*0050*/ 	.byte	0x04, 0x17
        /*0052*/ 	.short	(.L_495 - .L_494)
.L_494:
        /*0054*/ 	.word	0x00000000
        /*0058*/ 	.short	0x0006
        /*005a*/ 	.short	0x0030
        /*005c*/ 	.byte	0x00, 0xf0, 0x21, 0x00


	//----- nvinfo : EIATTR_KPARAM_INFO
	.align		4
.L_495:
        /*0060*/ 	.byte	0x04, 0x17
        /*0062*/ 	.short	(.L_497 - .L_496)
.L_496:
        /*0064*/ 	.word	0x00000000
        /*0068*/ 	.short	0x0005
        /*006a*/ 	.short	0x0028
        /*006c*/ 	.byte	0x00, 0xf0, 0x21, 0x00


	//----- nvinfo : EIATTR_KPARAM_INFO
	.align		4
.L_497:
        /*0070*/ 	.byte	0x04, 0x17
        /*0072*/ 	.short	(.L_499 - .L_498)
.L_498:
        /*0074*/ 	.word	0x00000000
        /*0078*/ 	.short	0x0004
        /*007a*/ 	.short	0x0020
        /*007c*/ 	.byte	0x00, 0xf0, 0x21, 0x00


	//----- nvinfo : EIATTR_KPARAM_INFO
	.align		4
.L_499:
        /*0080*/ 	.byte	0x04, 0x17
        /*0082*/ 	.short	(.L_501 - .L_500)
.L_500:
        /*0084*/ 	.word	0x00000000
        /*0088*/ 	.short	0x0003
        /*008a*/ 	.short	0x0018
        /*008c*/ 	.byte	0x00, 0xf0, 0x21, 0x00


	//----- nvinfo : EIATTR_KPARAM_INFO
	.align		4
.L_501:
        /*0090*/ 	.byte	0x04, 0x17
        /*0092*/ 	.short	(.L_503 - .L_502)
.L_502:
        /*0094*/ 	.word	0x00000000
        /*0098*/ 	.short	0x0002
        /*009a*/ 	.short	0x0010
        /*009c*/ 	.byte	0x00, 0xf0, 0x21, 0x00


	//----- nvinfo : EIATTR_KPARAM_INFO
	.align		4
.L_503:
        /*00a0*/ 	.byte	0x04, 0x17
        /*00a2*/ 	.short	(.L_505 - .L_504)
.L_504:
        /*00a4*/ 	.word	0x00000000
        /*00a8*/ 	.short	0x0001
        /*00aa*/ 	.short	0x0008
        /*00ac*/ 	.byte	0x00, 0xf0, 0x21, 0x00


	//----- nvinfo : EIATTR_KPARAM_INFO
	.align		4
.L_505:
        /*00b0*/ 	.byte	0x04, 0x17
        /*00b2*/ 	.short	(.L_507 - .L_506)
.L_506:
        /*00b4*/ 	.word	0x00000000
        /*00b8*/ 	.short	0x0000
        /*00ba*/ 	.short	0x0000
        /*00bc*/ 	.byte	0x00, 0xf0, 0x11, 0x00


	//----- nvinfo : EIATTR_MAXREG_COUNT
	.align		4
.L_507:
        /*00c0*/ 	.byte	0x03, 0x1b
        /*00c2*/ 	.short	0x0040


	//----- nvinfo : EIATTR_EXIT_INSTR_OFFSETS
	.align		4
        /*00c4*/ 	.byte	0x04, 0x1c
        /*00c6*/ 	.short	(.L_509 - .L_508)


	//   ....[0]....
.L_508:
        /*00c8*/ 	.word	0x000000b0


	//   ....[1]....
        /*00cc*/ 	.word	0x00000780


	//----- nvinfo : EIATTR_MAX_THREADS
	.align		4
.L_509:
        /*00d0*/ 	.byte	0x04, 0x05
        /*00d2*/ 	.short	(.L_511 - .L_510)
.L_510:
        /*00d4*/ 	.word	0x00000100
        /*00d8*/ 	.word	0x00000001
        /*00dc*/ 	.word	0x00000001
.L_511:


//--------------------- .nv.info.kernel_cuda_filter_convert_from_rgb --------------------------
	.section	.nv.info.kernel_cuda_filter_convert_from_rgb,"",@"SHT_CUDA_INFO"
	.align	4


	//----- nvinfo : EIATTR_SW_WAR
	.align		4
        /*0000*/ 	.byte	0x04, 0x36
        /*0002*/ 	.short	(.L_513 - .L_512)
.L_512:
        /*0004*/ 	.word	0x00000001


	//----- nvinfo : EIATTR_CUDA_API_VERSION
	.align		4
.L_513:
        /*0008*/ 	.byte	0x04, 0x37
        /*000a*/ 	.short	(.L_515 - .L_514)
.L_514:
        /*000c*/ 	.word	0x00000071


	//----- nvinfo : EIATTR_PARAM_CBANK
	.align		4
.L_515:
        /*0010*/ 	.byte	0x04, 0x0a
        /*0012*/ 	.short	(.L_517 - .L_516)
	.align		4
.L_516:
        /*0014*/ 	.word	index@(.nv.constant0.kernel_cuda_filter_convert_from_rgb)
        /*0018*/ 	.short	0x0160
        /*001a*/ 	.short	0x0040


	//----- nvinfo : EIATTR_CBANK_PARAM_SIZE
	.align		4
.L_517:
        /*001c*/ 	.byte	0x03, 0x19
        /*001e*/ 	.short	0x0040


	//----- nvinfo : EIATTR_KPARAM_INFO
	.align		4
        /*0020*/ 	.byte	0x04, 0x17
        /*0022*/ 	.short	(.L_519 - .L_518)
.L_518:
        /*0024*/ 	.word	0x00000000
        /*0028*/ 	.short	0x000d
        /*002a*/ 	.short	0x003c
        /*002c*/ 	.byte	0x00, 0xf0, 0x11, 0x00


	//----- nvinfo : EIATTR_KPARAM_INFO
	.align		4
.L_519:
        /*0030*/ 	.byte	0x04, 0x17
        /*0032*/ 	.short	(.L_521 - .L_520)
.L_520:
        /*0034*/ 	.word	0x00000000
        /*0038*/ 	.short	0x000c
        /*003a*/ 	.short	0x0038
        /*003c*/ 	.byte	0x00, 0xf0, 0x11, 0x00


	//----- nvinfo : EIATTR_KPARAM_INFO
	.align		4
.L_521:
        /*0040*/ 	.byte	0x04, 0x17
        /*0042*/ 	.short	(.L_523 - .L_522)
.L_522:
        /*0044*/ 	.word	0x00000000
        /*0048*/ 	.short	0x000b
        /*004a*/ 	.short	0x0034
        /*004c*/ 	.byte	0x00, 0xf0, 0x11, 0x00


	//----- nvinfo : EIATTR_KPARAM_INFO
	.align		4
.L_523:
        /*0050*/ 	.byte	0x04, 0x17
        /*0052*/ 	.short	(.L_525 - .L_524)
.L_524:
        /*0054*/ 	.word	0x00000000
        /*0058*/ 	.short	0x000a
        /*005a*/ 	.short	0x0030
        /*005c*/ 	.byte	0x00, 0xf0, 0x11, 0x00


	//----- nvinfo : EIATTR_KPARAM_INFO
	.align		4
.L_525:
        /*0060*/ 	.byte	0x04, 0x17
        /*0062*/ 	.short	(.L_527 - .L_526)
.L_526:
        /*0064*/ 	.word	0x00000000
        /*0068*/ 	.short	0x0009
        /*006a*/ 	.short	0x002c
        /*006c*/ 	.byte	0x00, 0xf0, 0x11, 0x00


	//----- nvinfo : EIATTR_KPARAM_INFO
	.align		4
.L_527:
        /*0070*/ 	.byte	0x04, 0x17
        /*0072*/ 	.short	(.L_529 - .L_528)
.L_528:
        /*0074*/ 	.word	0x00000000
        /*0078*/ 	.short	0x0008
        /*007a*/ 	.short	0x0028
        /*007c*/ 	.byte	0x00, 0xf0, 0x11, 0x00


	//----- nvinfo : EIATTR_KPARAM_INFO
	.align		4
.L_529:
        /*0080*/ 	.byte	0x04, 0x17
        /*0082*/ 	.short	(.L_531 - .L_530)
.L_530:
        /*0084*/ 	.word	0x00000000
        /*0088*/ 	.short	0x0007
        /*008a*/ 	.short	0x0024
        /*008c*/ 	.byte	0x00, 0xf0, 0x11, 0x00


	//----- nvinfo : EIATTR_KPARAM_INFO
	.align		4
.L_531:
        /*0090*/ 	.byte	0x04, 0x17
        /*0092*/ 	.short	(.L_533 - .L_532)
.L_532:
        /*0094*/ 	.word	0x00000000
        /*0098*/ 	.short	0x0006
        /*009a*/ 	.short	0x0020
        /*009c*/ 	.byte	0x00, 0xf0, 0x11, 0x00


	//----- nvinfo : EIATTR_KPARAM_INFO
	.align		4
.L_533:
        /*00a0*/ 	.byte	0x04, 0x17
        /*00a2*/ 	.short	(.L_535 - .L_534)
.L_534:
        /*00a4*/ 	.word	0x00000000
        /*00a8*/ 	.short	0x0005
        /*00aa*/ 	.short	0x001c
        /*00ac*/ 	.byte	0x00, 0xf0, 0x11, 0x00


	//----- nvinfo : EIATTR_KPARAM_INFO
	.align		4
.L_535:
        /*00b0*/ 	.byte	0x04, 0x17
        /*00b2*/ 	.short	(.L_537 - .L_536)
.L_536:
        /*00b4*/ 	.word	0x00000000
        /*00b8*/ 	.short	0x0004
        /*00ba*/ 	.short	0x0018
        /*00bc*/ 	.byte	0x00, 0xf0, 0x11, 0x00


	//----- nvinfo : EIATTR_KPARAM_INFO
	.align		4
.L_537:
        /*00c0*/ 	.byte	0x04, 0x17
        /*00c2*/ 	.short	(.L_539 - .L_538)
.L_538:
        /*00c4*/ 	.word	0x00000000
        /*00c8*/ 	.short	0x0003
        /*00ca*/ 	.short	0x0014
        /*00cc*/ 	.byte	0x00, 0xf0, 0x11, 0x00


	//----- nvinfo : EIATTR_KPARAM_INFO
	.align		4
.L_539:
        /*00d0*/ 	.byte	0x04, 0x17
        /*00d2*/ 	.short	(.L_541 - .L_540)
.L_540:
        /*00d4*/ 	.word	0x00000000
        /*00d8*/ 	.short	0x0002
        /*00da*/ 	.short	0x0010
        /*00dc*/ 	.byte	0x00, 0xf0, 0x11, 0x00


	//----- nvinfo : EIATTR_KPARAM_INFO
	.align		4
.L_541:
        /*00e0*/ 	.byte	0x04, 0x17
        /*00e2*/ 	.short	(.L_543 - .L_542)
.L_542:
        /*00e4*/ 	.word	0x00000000
        /*00e8*/ 	.short	0x0001
        /*00ea*/ 	.short	0x0008
        /*00ec*/ 	.byte	0x00, 0xf0, 0x21, 0x00


	//----- nvinfo : EIATTR_KPARAM_INFO
	.align		4
.L_543:
        /*00f0*/ 	.byte	0x04, 0x17
        /*00f2*/ 	.short	(.L_545 - .L_544)
.L_544:
        /*00f4*/ 	.word	0x00000000
        /*00f8*/ 	.short	0x0000
        /*00fa*/ 	.short	0x0000
        /*00fc*/ 	.byte	0x00, 0xf0, 0x21, 0x00


	//----- nvinfo : EIATTR_MAXREG_COUNT
	.align		4
.L_545:
        /*0100*/ 	.byte	0x03, 0x1b
        /*0102*/ 	.short	0x0040


	//----- nvinfo : EIATTR_EXIT_INSTR_OFFSETS
	.align		4
        /*0104*/ 	.byte	0x04, 0x1c
        /*0106*/ 	.short	(.L_547 - .L_546)


	//   ....[0]....
.L_546:
        /*0108*/ 	.word	0x00000090


	//   ....[1]....
        /*010c*/ 	.word	0x00000200


	//----- nvinfo : EIATTR_MAX_THREADS
	.align		4
.L_547:
        /*0110*/ 	.byte	0x04, 0x05
        /*0112*/ 	.short	(.L_549 - .L_548)
.L_548:
        /*0114*/ 	.word	0x00000100
        /*0118*/ 	.word	0x00000001
        /*011c*/ 	.word	0x00000001
.L_549:


//--------------------- .nv.info.kernel_cuda_filter_convert_to_rgb --------------------------
	.section	.nv.info.kernel_cuda_filter_convert_to_rgb,"",@"SHT_CUDA_INFO"
	.align	4


	//----- nvinfo : EIATTR_SW_WAR
	.align		4
        /*0000*/ 	.byte	0x04, 0x36
        /*0002*/ 	.short	(.L_551 - .L_550)
.L_550:
        /*0004*/ 	.word	0x00000001


	//----- nvinfo : EIATTR_CUDA_API_VERSION
	.align		4
.L_551:
        /*0008*/ 	.byte	0x04, 0x37
        /*000a*/ 	.short	(.L_553 - .L_552)
.L_552:
        /*000c*/ 	.word	0x00000071


	//----- nvinfo : EIATTR_PARAM_CBANK
	.align		4
.L_553:
        /*0010*/ 	.byte	0x04, 0x0a
        /*0012*/ 	.short	(.L_555 - .L_554)
	.align		4
.L_554:
        /*0014*/ 	.word	index@(.nv.constant0.kernel_cuda_filter_convert_to_rgb)
        /*0018*/ 	.short	0x0160
        /*001a*/ 	.short	0x0034


	//----- nvinfo : EIATTR_CBANK_PARAM_SIZE
	.align		4
.L_555:
        /*001c*/ 	.byte	0x03, 0x19
        /*001e*/ 	.short	0x0034


	//----- nvinfo : EIATTR_KPARAM_INFO
	.align		4
        /*0020*/ 	.byte	0x04, 0x17
        /*0022*/ 	.short	(.L_557 - .L_556)
.L_556:
        /*0024*/ 	.word	0x00000000
        /*0028*/ 	.short	0x0008
        /*002a*/ 	.short	0x0030
        /*002c*/ 	.byte	0x00, 0xf0, 0x11, 0x00


	//----- nvinfo : EIATTR_KPARAM_INFO
	.align		4
.L_557:
        /*0030*/ 	.byte	0x04, 0x17
        /*0032*/ 	.short	(.L_559 - .L_558)
.L_558:
        /*0034*/ 	.word	0x00000000
        /*0038*/ 	.short	0x0007
        /*003a*/ 	.short	0x002c
        /*003c*/ 	.byte	0x00, 0xf0, 0x11, 0x00


	//----- nvinfo : EIATTR_KPARAM_INFO
	.align		4
.L_559:
        /*0040*/ 	.byte	0x04, 0x17
        /*0042*/ 	.short	(.L_561 - .L_560)
.L_560:
        /*0044*/ 	.word	0x00000000
        /*0048*/ 	.short	0x0006
        /*004a*/ 	.short	0x0020
        /*004c*/ 	.byte	0x00, 0xf0, 0x31, 0x00


	//----- nvinfo : EIATTR_KPARAM_INFO
	.align		4
.L_561:
        /*0050*/ 	.byte	0x04, 0x17
        /*0052*/ 	.short	(.L_563 - .L_562)
.L_562:
        /*0054*/ 	.word	0x00000000
        /*0058*/ 	.short	0x0005
        /*005a*/ 	.short	0x001c
        /*005c*/ 	.byte	0x00, 0xf0, 0x11, 0x00


	//----- nvinfo : EIATTR_KPARAM_INFO
	.align		4
.L_563:
        /*0060*/ 	.byte	0x04, 0x17
        /*0062*/ 	.short	(.L_565 - .L_564)
.L_564:
        /*0064*/ 	.word	0x00000000
        /*0068*/ 	.short	0x0004
        /*006a*/ 	.short	0x0018
        /*006c*/ 	.byte	0x00, 0xf0, 0x11, 0x00


	//----- nvinfo : EIATTR_KPARAM_INFO
	.align		4
.L_565:
        /*0070*/ 	.byte	0x04, 0x17
        /*0072*/ 	.short	(.L_567 - .L_566)
.L_566:
        /*0074*/ 	.word	0x00000000
        /*0078*/ 	.short	0x0003
        /*007a*/ 	.short	0x0014
        /*007c*/ 	.byte	0x00, 0xf0, 0x11, 0x00


	//----- nvinfo : EIATTR_KPARAM_INFO
	.align		4
.L_567:
        /*0080*/ 	.byte	0x04, 0x17
        /*0082*/ 	.short	(.L_569 - .L_568)
.L_568:
        /*0084*/ 	.word	0x00000000
        /*0088*/ 	.short	0x0002
        /*008a*/ 	.short	0x0010
        /*008c*/ 	.byte	0x00, 0xf0, 0x11, 0x00


	//----- nvinfo : EIATTR_KPARAM_INFO
	.align		4
.L_569:
        /*0090*/ 	.byte	0x04, 0x17
        /*0092*/ 	.short	(.L_571 - .L_570)
.L_570:
        /*0094*/ 	.word	0x00000000
        /*0098*/ 	.short	0x0001
        /*009a*/ 	.short	0x0008
        /*009c*/ 	.byte	0x00, 0xf0, 0x21, 0x00


	//----- nvinfo : EIATTR_KPARAM_INFO
	.align		4
.L_571:
        /*00a0*/ 	.byte	0x04, 0x17
        /*00a2*/ 	.short	(.L_573 - .L_572)
.L_572:
        /*00a4*/ 	.word	0x00000000
        /*00a8*/ 	.short	0x0000
        /*00aa*/ 	.short	0x0000
        /*00ac*/ 	.byte	0x00, 0xf0, 0x21, 0x00


	//----- nvinfo : EIATTR_MAXREG_COUNT
	.align		4
.L_573:
        /*00b0*/ 	.byte	0x03, 0x1b
        /*00b2*/ 	.short	0x0040


	//----- nvinfo : EIATTR_EXIT_INSTR_OFFSETS
	.align		4
        /*00b4*/ 	.byte	0x04, 0x1c
        /*00b6*/ 	.short	(.L_575 - .L_574)


	//   ....[0]....
.L_574:
        /*00b8*/ 	.word	0x00000090


	//   ....[1]....
        /*00bc*/ 	.word	0x000004e0


	//   ....[2]....
        /*00c0*/ 	.word	0x000006e0


	//----- nvinfo : EIATTR_MAX_THREADS
	.align		4
.L_575:
        /*00c4*/ 	.byte	0x04, 0x05
        /*00c6*/ 	.short	(.L_577 - .L_576)
.L_576:
        /*00c8*/ 	.word	0x00000100
        /*00cc*/ 	.word	0x00000001
        /*00d0*/ 	.word	0x00000001
.L_577:


//--------------------- .nv.info.kernel_cuda_filter_copy_input --------------------------
	.section	.nv.info.kernel_cuda_filter_copy_input,"",@"SHT_CUDA_INFO"
	.align	4


	//----- nvinfo : EIATTR_SW_WAR
	.align		4
        /*0000*/ 	.byte	0x04, 0x36
        /*0002*/ 	.short	(.L_579 - .L_578)
.L_578:
        /*0004*/ 	.word	0x00000001


	//----- nvinfo : EIATTR_CUDA_API_VERSION
	.align		4
.L_579:
        /*0008*/ 	.byte	0x04, 0x37
        /*000a*/ 	.short	(.L_581 - .L_580)
.L_580:
        /*000c*/ 	.word	0x00000071


	//----- nvinfo : EIATTR_PARAM_CBANK
	.align		4
.L_581:
        /*0010*/ 	.byte	0x04, 0x0a
        /*0012*/ 	.short	(.L_583 - .L_582)
	.align		4
.L_582:
        /*0014*/ 	.word	index@(.nv.constant0.kernel_cuda_filter_copy_input)
        /*0018*/ 	.short	0x0160
        /*001a*/ 	.short	0x0024


	//----- nvinfo : EIATTR_CBANK_PARAM_SIZE
	.align		4
.L_583:
        /*001c*/ 	.byte	0x03, 0x19
        /*001e*/ 	.short	0x0024


	//----- nvinfo : EIATTR_KPARAM_INFO
	.align		4
        /*0020*/ 	.byte	0x04, 0x17
        /*0022*/ 	.short	(.L_585 - .L_584)
.L_584:
        /*0024*/ 	.word	0x00000000
        /*0028*/ 	.short	0x0003
        /*002a*/ 	.short	0x0020
        /*002c*/ 	.byte	0x00, 0xf0, 0x11, 0x00


	//----- nvinfo : EIATTR_KPARAM_INFO
	.align		4
.L_585:
        /*0030*/ 	.byte	0x04, 0x17
        /*0032*/ 	.short	(.L_587 - .L_586)
.L_586:
        /*0034*/ 	.word	0x00000000
        /*0038*/ 	.short	0x0002
        /*003a*/ 	.short	0x0010
        /*003c*/ 	.byte	0x00, 0xf0, 0x41, 0x00


	//----- nvinfo : EIATTR_KPARAM_INFO
	.align		4
.L_587:
        /*0040*/ 	.byte	0x04, 0x17
        /*0042*/ 	.short	(.L_589 - .L_588)
.L_588:
        /*0044*/ 	.word	0x00000000
        /*0048*/ 	.short	0x0001
        /*004a*/ 	.short	0x0008
        /*004c*/ 	.byte	0x00, 0xf0, 0x21, 0x00


	//----- nvinfo : EIATTR_KPARAM_INFO
	.align		4
.L_589:
        /*0050*/ 	.byte	0x04, 0x17
        /*0052*/ 	.short	(.L_591 - .L_590)
.L_590:
        /*0054*/ 	.word	0x00000000
        /*0058*/ 	.short	0x0000
        /*005a*/ 	.short	0x0000
        /*005c*/ 	.byte	0x00, 0xf0, 0x21, 0x00


	//----- nvinfo : EIATTR_MAXREG_COUNT
	.align		4
.L_591:
        /*0060*/ 	.byte	0x03, 0x1b
        /*0062*/ 	.short	0x0040


	//----- nvinfo : EIATTR_EXIT_INSTR_OFFSETS
	.align		4
        /*0064*/ 	.byte	0x04, 0x1c
        /*0066*/ 	.short	(.L_593 - .L_592)


	//   ....[0]....
.L_592:
        /*0068*/ 	.word	0x000000b0


	//   ....[1]....
        /*006c*/ 	.word	0x000002d0


	//   ....[2]....
        /*0070*/ 	.word	0x00000ad0


	//   ....[3]....
        /*0074*/ 	.word	0x00000c30


	//----- nvinfo : EIATTR_MAX_THREADS
	.align		4
.L_593:
        /*0078*/ 	.byte	0x04, 0x05
        /*007a*/ 	.short	(.L_595 - .L_594)
.L_594:
        /*007c*/ 	.word	0x00000100
        /*0080*/ 	.word	0x00000001
        /*0084*/ 	.word	0x00000001
.L_595:


//--------------------- .nv.rel.action            --------------------------
	.section	.nv.rel.action,"",@"SHT_CUDA_RELOCINFO"
	.align	8
	.sectionentsize	8
        /*0000*/ 	.byte	0x4b, 0x00, 0x00, 0x00, 0x00, 0x00, 0x00, 0x00, 0x00, 0x02, 0x02, 0x08, 0x10, 0x0a, 0x2f, 0x22
        /* <DEDUP_REMOVED lines=12> */
        /*00d0*/ 	.byte	0x00, 0x00, 0x00, 0x14, 0x2c, 0x00, 0x00, 0x00


//--------------------- .nv.constant0.kernel_cuda_filter_finalize --------------------------
	.section	.nv.constant0.kernel_cuda_filter_finalize,"a",@progbits
	.align	4
.nv.constant0.kernel_cuda_filter_finalize:
	.zero		420


//--------------------- .nv.constant0.kernel_cuda_filter_nlm_construct_gramian --------------------------
	.section	.nv.constant0.kernel_cuda_filter_nlm_construct_gramian,"a",@progbits
	.align	4
.nv.constant0.kernel_cuda_filter_nlm_construct_gramian:
	.zero		461


//--------------------- .nv.constant0.kernel_cuda_filter_nlm_normalize --------------------------
	.section	.nv.constant0.kernel_cuda_filter_nlm_normalize,"a",@progbits
	.align	4
.nv.constant0.kernel_cuda_filter_nlm_normalize:
	.zero		380


//--------------------- .nv.constant0.kernel_cuda_filter_nlm_update_output --------------------------
	.section	.nv.constant0.kernel_cuda_filter_nlm_update_output,"a",@progbits
	.align	4
.nv.constant0.kernel_cuda_filter_nlm_update_output:
	.zero		412


//--------------------- .nv.constant0.kernel_cuda_filter_nlm_calc_weight --------------------------
	.section	.nv.constant0.kernel_cuda_filter_nlm_calc_weight,"a",@progbits
	.align	4
.nv.constant0.kernel_cuda_filter_nlm_calc_weight:
	.zero		392


//--------------------- .nv.constant0.kernel_cuda_filter_nlm_blur --------------------------
	.section	.nv.constant0.kernel_cuda_filter_nlm_blur,"a",@progbits
	.align	4
.nv.constant0.kernel_cuda_filter_nlm_blur:
	.zero		392


//--------------------- .nv.constant0.kernel_cuda_filter_nlm_calc_difference --------------------------
	.section	.nv.constant0.kernel_cuda_filter_nlm_calc_difference,"a",@progbits
	.align	4
.nv.constant0.kernel_cuda_filter_nlm_calc_difference:
	.zero		420


//--------------------- .nv.constant0.kernel_cuda_filter_construct_transform --------------------------
	.section	.nv.constant0.kernel_cuda_filter_construct_transform,"a",@progbits
	.align	4
.nv.constant0.kernel_cuda_filter_construct_transform:
	.zero		433


//--------------------- .nv.constant0.kernel_cuda_filter_combine_halves --------------------------
	.section	.nv.constant0.kernel_cuda_filter_combine_halves,"a",@progbits
	.align	4
.nv.constant0.kernel_cuda_filter_combine_halves:
	.zero		404


//--------------------- .nv.constant0.kernel_cuda_filter_detect_outliers --------------------------
	.section	.nv.constant0.kernel_cuda_filter_detect_outliers,"a",@progbits
	.align	4
.nv.constant0.kernel_cuda_filter_detect_outliers:
	.zero		404


//--------------------- .nv.constant0.kernel_cuda_filter_write_feature --------------------------
	.section	.nv.constant0.kernel_cuda_filter_write_feature,"a",@progbits
	.align	4
.nv.constant0.kernel_cuda_filter_write_feature:
	.zero		448


//--------------------- .nv.constant0.kernel_cuda_filter_get_feature --------------------------
	.section	.nv.constant0.kernel_cuda_filter_get_feature,"a",@progbits
	.align	4
.nv.constant0.kernel_cuda_filter_get_feature:
	.zero		424


//--------------------- .nv.constant0.kernel_cuda_filter_divide_shadow --------------------------
	.section	.nv.constant0.kernel_cuda_filter_divide_shadow,"a",@progbits
	.align	4
.nv.constant0.kernel_cuda_filter_divide_shadow:
	.zero		440


//--------------------- .nv.constant0.kernel_cuda_filter_convert_from_rgb --------------------------
	.section	.nv.constant0.kernel_cuda_filter_convert_from_rgb,"a",@progbits
	.align	4
.nv.constant0.kernel_cuda_filter_convert_from_rgb:
	.zero		416


//--------------------- .nv.constant0.kernel_cuda_filter_convert_to_rgb --------------------------
	.section	.nv.constant0.kernel_cuda_filter_convert_to_rgb,"a",@progbits
	.align	4
.nv.constant0.kernel_cuda_filter_convert_to_rgb:
	.zero		404


//--------------------- .nv.constant0.kernel_cuda_filter_copy_input --------------------------
	.section	.nv.constant0.kernel_cuda_filter_copy_input,"a",@progbits
	.align	4
.nv.constant0.kernel_cuda_filter_copy_input:
	.zero		388


//--------------------- .text.kernel_cuda_filter_finalize --------------------------
	.section	.text.kernel_cuda_filter_finalize,"ax",@progbits
	.sectioninfo	@"SHI_REGISTERS=53"
	.align	128
        .global         kernel_cuda_filter_finalize
        .type           kernel_cuda_filter_finalize,@function
        .size           kernel_cuda_filter_finalize,(.L_x_441 - kernel_cuda_filter_finalize)
        .other          kernel_cuda_filter_finalize,@"STO_CUDA_ENTRY STV_DEFAULT"
kernel_cuda_filter_finalize:
.text.kernel_cuda_filter_finalize:
[----:B------:R-:W-:-:S02]  /*0000*/  MOV R1, c[0x0][0x28] ;  /* 0x00000a0000017a02 */ /* 0x000fc40000000f00 */
[----:B------:R-:W0:Y:S04]  /*0010*/  S2R R13, SR_CTAID.Y ;  /* 0x00000000000d7919 */ /* 0x000e280000002600 */
[----:B------:R-:W0:Y:S04]  /*0020*/  S2R R0, SR_TID.Y ;  /* 0x0000000000007919 */ /* 0x000e280000002200 */
[----:B------:R-:W1:Y:S04]  /*0030*/  S2R R12, SR_CTAID.X ;  /* 0x00000000000c7919 */ /* 0x000e680000002500 */
[----:B------:R-:W1:Y:S01]  /*0040*/  S2R R3, SR_TID.X ;  /* 0x0000000000037919 */ /* 0x000e620000002100 */
[----:B0-----:R-:W-:-:S05]  /*0050*/  IMAD R13, R13, c[0x0][0x4], R0 ;  /* 0x000001000d0d7a24 */ /* 0x001fca00078e0200 */
[----:B------:R-:W-:Y:S01]  /*0060*/  ISETP.GE.AND P0, PT, R13, c[0x0][0x18c], PT ;  /* 0x000063000d007a0c */ /* 0x000fe20003f06270 */
[----:B-1----:R-:W-:-:S05]  /*0070*/  IMAD R12, R12, c[0x0][0x0], R3 ;  /* 0x000000000c0c7a24 */ /* 0x002fca00078e0203 */
[----:B------:R-:W-:-:S12]  /*0080*/  ISETP.GE.OR P0, PT, R12, c[0x0][0x188], P0 ;  /* 0x000062000c007a0c */ /* 0x000fd80000706670 */
[----:B------:R-:W-:Y:S05]  /*0090*/  @P0 EXIT ;  /* 0x000000000000094d */ /* 0x000fea0003800000 */
[----:B------:R-:W-:Y:S01]  /*00a0*/  MOV R15, 0x4 ;  /* 0x00000004000f7802 */ /* 0x000fe20000000f00 */
[----:B------:R-:W-:-:S04]  /*00b0*/  IMAD R2, R13, c[0x0][0x188], R12 ;  /* 0x000062000d027a24 */ /* 0x000fc800078e020c */
[----:B------:R-:W-:-:S08]  /*00c0*/  IMAD.WIDE R4, R2, R15, c[0x0][0x170] ;  /* 0x00005c0002047625 */ /* 0x000fd000078e020f */
[----:B------:R-:W2:Y:S02]  /*00d0*/  LDG.E.SYS R11, [R4] ;  /* 0x00000000040b7381 */ /* 0x000ea400001ee900 */
[----:B--2---:R-:W-:-:S12]  /*00e0*/  FSETP.GEU.FTZ.AND P0, PT, R11, 0.0010000000474974513054, PT ;  /* 0x3a83126f0b00780b */ /* 0x004fd80003f1e000 */
[----:B------:R-:W-:Y:S05]  /*00f0*/  @!P0 EXIT ;  /* 0x000000000000894d */ /* 0x000fea0003800000 */
[----:B------:R-:W-:-:S04]  /*0100*/  IMAD.WIDE R14, R2, R15, c[0x0][0x168] ;  /* 0x00005a00020e7625 */ /* 0x000fc800078e020f */
[----:B------:R-:W-:-:S04]  /*0110*/  IMAD.MOV.U32 R3, RZ, RZ, 0xc ;  /* 0x0000000cff037424 */ /* 0x000fc800078e00ff */
[----:B------:R-:W2:Y:S01]  /*0120*/  LDG.E.SYS R10, [R14] ;  /* 0x000000000e0a7381 */ /* 0x000ea200001ee900 */
[----:B------:R-:W-:-:S08]  /*0130*/  IMAD.WIDE R2, R2, R3, c[0x0][0x178] ;  /* 0x00005e0002027625 */ /* 0x000fd000078e0203 */
[----:B------:R0:W5:Y:S04]  /*0140*/  LDG.E.SYS R9, [R2] ;  /* 0x0000000002097381 */ /* 0x00016800001ee900 */
[----:B------:R0:W5:Y:S04]  /*0150*/  LDG.E.SYS R8, [R2+0x4] ;  /* 0x0000040002087381 */ /* 0x00016800001ee900 */
[----:B------:R0:W5:Y:S01]  /*0160*/  LDG.E.SYS R7, [R2+0x8] ;  /* 0x0000080002077381 */ /* 0x00016200001ee900 */
[----:B------:R-:W-:Y:S01]  /*0170*/  MOV R6, c[0x0][0x188] ;  /* 0x0000620000067a02 */ /* 0x000fe20000000f00 */
[----:B------:R-:W-:Y:S01]  /*0180*/  BMOV.32.CLEAR RZ, B0 ;  /* 0x0000000000ff7355 */ /* 0x000fe20000100000 */
[----:B------:R-:W-:Y:S03]  /*0190*/  BSSY B0, `(.L_x_0) ;  /* 0x0000042000007945 */ /* 0x000fe60003800000 */
[----:B------:R-:W-:Y:S01]  /*01a0*/  IMAD R6, R6, c[0x0][0x18c], RZ ;  /* 0x0000630006067a24 */ /* 0x000fe200078e02ff */
[----:B--2---:R-:W-:-:S02]  /*01b0*/  ISETP.GE.AND P0, PT, R10, RZ, PT ;  /* 0x000000ff0a00720c */ /* 0x004fc40003f06270 */
[----:B------:R-:W-:-:S10]  /*01c0*/  IADD3 R0, R10, 0x1, RZ ;  /* 0x000000010a007810 */ /* 0x000fd40007ffe0ff */
[----:B------:R-:W-:Y:S05]  /*01d0*/  @!P0 BRA `(.L_x_1) ;  /* 0x000003d000008947 */ /* 0x000fea0003800000 */
[----:B0-----:R-:W-:Y:S01]  /*01e0*/  ISETP.GE.U32.AND P1, PT, R10, 0x3, PT ;  /* 0x000000030a00780c */ /* 0x001fe20003f26070 */
[----:B------:R-:W-:Y:S01]  /*01f0*/  BMOV.32.CLEAR RZ, B1 ;  /* 0x0000000001ff7355 */ /* 0x000fe20000100000 */
[----:B------:R-:W-:Y:S01]  /*0200*/  BSSY B1, `(.L_x_2) ;  /* 0x000002d000017945 */ /* 0x000fe20003800000 */
[----:B------:R-:W-:Y:S02]  /*0210*/  LOP3.LUT R21, R0, 0x3, RZ, 0xc0, !PT ;  /* 0x0000000300157812 */ /* 0x000fe400078ec0ff */
[----:B------:R-:W-:-:S07]  /*0220*/  MOV R16, RZ ;  /* 0x000000ff00107202 */ /* 0x000fce0000000f00 */
[----:B------:R-:W-:Y:S05]  /*0230*/  @!P1 BRA `(.L_x_3) ;  /* 0x0000029000009947 */ /* 0x000fea0003800000 */
[----:B------:R-:W-:Y:S01]  /*0240*/  BMOV.32.CLEAR RZ, B2 ;  /* 0x0000000002ff7355 */ /* 0x000fe20000100000 */
[----:B------:R-:W-:Y:S01]  /*0250*/  BSSY B2, `(.L_x_3) ;  /* 0x0000027000027945 */ /* 0x000fe20003800000 */
[----:B------:R-:W-:Y:S01]  /*0260*/  IMAD.IADD R20, R0, 0x1, -R21 ;  /* 0x0000000100147824 */ /* 0x000fe200078e0a15 */
[----:B------:R-:W-:-:S05]  /*0270*/  MOV R22, RZ ;  /* 0x000000ff00167202 */ /* 0x000fca0000000f00 */
.L_x_4:
[----:B------:R-:W-:-:S05]  /*0280*/  IMAD R17, R22, R22, R22 ;  /* 0x0000001616117224 */ /* 0x000fca00078e0216 */
[----:B0-----:R-:W-:-:S05]  /*0290*/  LEA.HI R15, R17, R22, RZ, 0x1f ;  /* 0x00000016110f7211 */ /* 0x001fca00078ff8ff */
[----:B------:R-:W-:-:S04]  /*02a0*/  IMAD R15, R15, R6, RZ ;  /* 0x000000060f0f7224 */ /* 0x000fc800078e02ff */
[----:B------:R-:W-:-:S08]  /*02b0*/  IMAD.WIDE R14, R15, 0x4, R4 ;  /* 0x000000040f0e7825 */ /* 0x000fd000078e0204 */
[----:B------:R-:W2:Y:S01]  /*02c0*/  LDG.E.SYS R18, [R14] ;  /* 0x000000000e127381 */ /* 0x000ea200001ee900 */
[----:B------:R-:W-:-:S04]  /*02d0*/  IADD3 R16, R22, 0x1, RZ ;  /* 0x0000000116107810 */ /* 0x000fc80007ffe0ff */
[----:B------:R-:W-:-:S04]  /*02e0*/  LEA R19, R16, R17, 0x1 ;  /* 0x0000001110137211 */ /* 0x000fc800078e08ff */
[----:B------:R-:W-:-:S05]  /*02f0*/  LEA.HI R17, R19, R16, RZ, 0x1f ;  /* 0x0000001013117211 */ /* 0x000fca00078ff8ff */
[----:B------:R-:W-:-:S04]  /*0300*/  IMAD R17, R17, R6, RZ ;  /* 0x0000000611117224 */ /* 0x000fc800078e02ff */
[----:B------:R-:W-:-:S04]  /*0310*/  IMAD.WIDE R16, R17, 0x4, R4 ;  /* 0x0000000411107825 */ /* 0x000fc800078e0204 */
[----:B--2---:R-:W-:-:S08]  /*0320*/  FFMA.FTZ R23, R11, 3.0000001061125658453e-07, R18 ;  /* 0x34a10fb00b177823 */ /* 0x004fd00000010012 */
[----:B------:R0:W-:Y:S04]  /*0330*/  STG.E.SYS [R14], R23 ;  /* 0x000000170e007386 */ /* 0x0001e8000010e900 */
[----:B------:R-:W2:Y:S01]  /*0340*/  LDG.E.SYS R18, [R16] ;  /* 0x0000000010127381 */ /* 0x000ea200001ee900 */
[----:B------:R-:W-:-:S05]  /*0350*/  IADD3 R24, R22, 0x2, RZ ;  /* 0x0000000216187810 */ /* 0x000fca0007ffe0ff */
[----:B------:R-:W-:-:S05]  /*0360*/  IMAD R27, R24, 0x2, R19 ;  /* 0x00000002181b7824 */ /* 0x000fca00078e0213 */
[----:B------:R-:W-:-:S05]  /*0370*/  LEA.HI R19, R27, R24, RZ, 0x1f ;  /* 0x000000181b137211 */ /* 0x000fca00078ff8ff */
[----:B------:R-:W-:Y:S02]  /*0380*/  IMAD R19, R19, R6, RZ ;  /* 0x0000000613137224 */ /* 0x000fe400078e02ff */
[----:B--2---:R-:W-:Y:S02]  /*0390*/  FFMA.FTZ R25, R11, 3.0000001061125658453e-07, R18 ;  /* 0x34a10fb00b197823 */ /* 0x004fe40000010012 */
[----:B------:R-:W-:-:S06]  /*03a0*/  IMAD.WIDE R18, R19, 0x4, R4 ;  /* 0x0000000413127825 */ /* 0x000fcc00078e0204 */
[----:B------:R1:W-:Y:S04]  /*03b0*/  STG.E.SYS [R16], R25 ;  /* 0x0000001910007386 */ /* 0x0003e8000010e900 */
[----:B------:R-:W2:Y:S01]  /*03c0*/  LDG.E.SYS R24, [R18] ;  /* 0x0000000012187381 */ /* 0x000ea200001ee900 */
[----:B------:R-:W-:-:S04]  /*03d0*/  IADD3 R26, R22, 0x3, RZ ;  /* 0x00000003161a7810 */ /* 0x000fc80007ffe0ff */
[----:B------:R-:W-:-:S04]  /*03e0*/  LEA R27, R26, R27, 0x1 ;  /* 0x0000001b1a1b7211 */ /* 0x000fc800078e08ff */
[----:B------:R-:W-:-:S05]  /*03f0*/  LEA.HI R27, R27, R26, RZ, 0x1f ;  /* 0x0000001a1b1b7211 */ /* 0x000fca00078ff8ff */
[----:B0-----:R-:W-:-:S04]  /*0400*/  IMAD R15, R27, R6, RZ ;  /* 0x000000061b0f7224 */ /* 0x001fc800078e02ff */
[----:B------:R-:W-:-:S04]  /*0410*/  IMAD.WIDE R14, R15, 0x4, R4 ;  /* 0x000000040f0e7825 */ /* 0x000fc800078e0204 */
[----:B--2---:R-:W-:-:S08]  /*0420*/  FFMA.FTZ R23, R11, 3.0000001061125658453e-07, R24 ;  /* 0x34a10fb00b177823 */ /* 0x004fd00000010018 */
[----:B------:R0:W-:Y:S04]  /*0430*/  STG.E.SYS [R18], R23 ;  /* 0x0000001712007386 */ /* 0x0001e8000010e900 */
[----:B------:R-:W2:Y:S01]  /*0440*/  LDG.E.SYS R24, [R14] ;  /* 0x000000000e187381 */ /* 0x000ea200001ee900 */
[----:B------:R-:W-:Y:S02]  /*0450*/  IADD3 R20, R20, -0x4, RZ ;  /* 0xfffffffc14147810 */ /* 0x000fe40007ffe0ff */
[----:B-1----:R-:W-:Y:S02]  /*0460*/  IADD3 R16, R22, 0x4, RZ ;  /* 0x0000000416107810 */ /* 0x002fe40007ffe0ff */
[----:B------:R-:W-:Y:S02]  /*0470*/  ISETP.NE.AND P1, PT, R20, RZ, PT ;  /* 0x000000ff1400720c */ /* 0x000fe40003f25270 */
[----:B------:R-:W-:Y:S01]  /*0480*/  MOV R22, R16 ;  /* 0x0000001000167202 */ /* 0x000fe20000000f00 */
[----:B--2---:R-:W-:-:S08]  /*0490*/  FFMA.FTZ R27, R11, 3.0000001061125658453e-07, R24 ;  /* 0x34a10fb00b1b7823 */ /* 0x004fd00000010018 */
[----:B------:R0:W-:Y:S01]  /*04a0*/  STG.E.SYS [R14], R27 ;  /* 0x0000001b0e007386 */ /* 0x0001e2000010e900 */
[----:B------:R-:W-:Y:S05]  /*04b0*/  @P1 BRA `(.L_x_4) ;  /* 0xfffffdc000001947 */ /* 0x000fea000383ffff */
[----:B------:R-:W-:Y:S05]  /*04c0*/  BSYNC B2 ;  /* 0x0000000000027941 */ /* 0x000fea0003800000 */
.L_x_3:
[----:B------:R-:W-:Y:S05]  /*04d0*/  BSYNC B1 ;  /* 0x0000000000017941 */ /* 0x000fea0003800000 */
.L_x_2:
[----:B------:R-:W-:-:S12]  /*04e0*/  ISETP.NE.AND P1, PT, R21, RZ, PT ;  /* 0x000000ff1500720c */ /* 0x000fd80003f25270 */
[----:B------:R-:W-:Y:S05]  /*04f0*/  @!P1 BRA `(.L_x_1) ;  /* 0x000000b000009947 */ /* 0x000fea0003800000 */
.L_x_5:
[----:B0-----:R-:W-:-:S05]  /*0500*/  IMAD R15, R16, R16, R16 ;  /* 0x00000010100f7224 */ /* 0x001fca00078e0210 */
[----:B------:R-:W-:-:S05]  /*0510*/  LEA.HI R15, R15, R16, RZ, 0x1f ;  /* 0x000000100f0f7211 */ /* 0x000fca00078ff8ff */
[----:B------:R-:W-:-:S04]  /*0520*/  IMAD R15, R15, R6, RZ ;  /* 0x000000060f0f7224 */ /* 0x000fc800078e02ff */
[----:B------:R-:W-:-:S08]  /*0530*/  IMAD.WIDE R14, R15, 0x4, R4 ;  /* 0x000000040f0e7825 */ /* 0x000fd000078e0204 */
[----:B------:R-:W2:Y:S01]  /*0540*/  LDG.E.SYS R18, [R14] ;  /* 0x000000000e127381 */ /* 0x000ea200001ee900 */
[----:B------:R-:W-:Y:S02]  /*0550*/  IADD3 R21, R21, -0x1, RZ ;  /* 0xffffffff15157810 */ /* 0x000fe40007ffe0ff */
[----:B------:R-:W-:Y:S02]  /*0560*/  IADD3 R16, R16, 0x1, RZ ;  /* 0x0000000110107810 */ /* 0x000fe40007ffe0ff */
[----:B------:R-:W-:Y:S01]  /*0570*/  ISETP.NE.AND P1, PT, R21, RZ, PT ;  /* 0x000000ff1500720c */ /* 0x000fe20003f25270 */
[----:B--2---:R-:W-:-:S08]  /*0580*/  FFMA.FTZ R17, R11, 3.0000001061125658453e-07, R18 ;  /* 0x34a10fb00b117823 */ /* 0x004fd00000010012 */
[----:B------:R0:W-:Y:S03]  /*0590*/  STG.E.SYS [R14], R17 ;  /* 0x000000110e007386 */ /* 0x0001e6000010e900 */
[----:B------:R-:W-:Y:S05]  /*05a0*/  @P1 BRA `(.L_x_5) ;  /* 0xffffff5000001947 */ /* 0x000fea000383ffff */
.L_x_1:
[----:B0-----:R-:W-:Y:S05]  /*05b0*/  BSYNC B0 ;  /* 0x0000000000007941 */ /* 0x001fea0003800000 */
.L_x_0:
[----:B------:R-:W-:Y:S01]  /*05c0*/  BMOV.32.CLEAR RZ, B0 ;  /* 0x0000000000ff7355 */ /* 0x000fe20000100000 */
[----:B------:R-:W-:Y:S01]  /*05d0*/  BSSY B0, `(.L_x_6) ;  /* 0x000007a000007945 */ /* 0x000fe20003800000 */
[----:B------:R-:W-:Y:S05]  /*05e0*/  @!P0 BRA `(.L_x_7) ;  /* 0x0000078000008947 */ /* 0x000fea0003800000 */
[----:B------:R-:W-:Y:S01]  /*05f0*/  IMAD.SHL.U32 R18, R6, 0x4, RZ ;  /* 0x0000000406127824 */ /* 0x000fe200078e00ff */
[----:B------:R-:W-:-:S04]  /*0600*/  MOV R17, RZ ;  /* 0x000000ff00117202 */ /* 0x000fc80000000f00 */
[----:B------:R-:W-:-:S02]  /*0610*/  SHF.R.S32.HI R16, RZ, 0x1f, R18 ;  /* 0x0000001fff107819 */ /* 0x000fc40000011412 */
.L_x_15:
[C---:B------:R-:W-:Y:S01]  /*0620*/  IMAD R19, R17.reuse, R17, R17 ;  /* 0x0000001111137224 */ /* 0x040fe200078e0211 */
[----:B------:R-:W-:Y:S01]  /*0630*/  BMOV.32.CLEAR RZ, B1 ;  /* 0x0000000001ff7355 */ /* 0x000fe20000100000 */
[----:B------:R-:W-:Y:S01]  /*0640*/  BSSY B1, `(.L_x_8) ;  /* 0x000006f000017945 */ /* 0x000fe20003800000 */
[----:B------:R-:W-:Y:S02]  /*0650*/  IADD3 R20, R17, 0x1, RZ ;  /* 0x0000000111147810 */ /* 0x000fe40007ffe0ff */
[----:B------:R-:W-:Y:S02]  /*0660*/  SHF.R.U32.HI R19, RZ, 0x1, R19 ;  /* 0x00000001ff137819 */ /* 0x000fe40000011613 */
[----:B------:R-:W-:-:S03]  /*0670*/  MOV R22, RZ ;  /* 0x000000ff00167202 */ /* 0x000fc60000000f00 */
[----:B0-----:R-:W-:-:S02]  /*0680*/  IMAD R21, R19, R6, RZ ;  /* 0x0000000613157224 */ /* 0x001fc400078e02ff */
.L_x_14:
[----:B0-----:R-:W-:-:S04]  /*0690*/  IMAD.IADD R15, R19, 0x1, R22 ;  /* 0x00000001130f7824 */ /* 0x001fc800078e0216 */
[----:B------:R-:W-:-:S04]  /*06a0*/  IMAD R15, R15, R6, RZ ;  /* 0x000000060f0f7224 */ /* 0x000fc800078e02ff */
[----:B------:R-:W-:-:S08]  /*06b0*/  IMAD.WIDE R14, R15, 0x4, R4 ;  /* 0x000000040f0e7825 */ /* 0x000fd000078e0204 */
[----:B-----5:R0:W5:Y:S01]  /*06c0*/  LDG.E.SYS R23, [R14] ;  /* 0x000000000e177381 */ /* 0x02016200001ee900 */
[----:B------:R-:W-:Y:S01]  /*06d0*/  ISETP.NE.AND P1, PT, R22, RZ, PT ;  /* 0x000000ff1600720c */ /* 0x000fe20003f25270 */
[----:B------:R-:W-:Y:S01]  /*06e0*/  BMOV.32.CLEAR RZ, B2 ;  /* 0x0000000002ff7355 */ /* 0x000fe20000100000 */
[----:B------:R-:W-:Y:S10]  /*06f0*/  BSSY B2, `(.L_x_9) ;  /* 0x0000055000027945 */ /* 0x000ff40003800000 */
[----:B------:R-:W-:Y:S05]  /*0700*/  @!P1 BRA `(.L_x_10) ;  /* 0x0000053000009947 */ /* 0x000fea0003800000 */
[C---:B0-----:R-:W-:Y:S01]  /*0710*/  IADD3 R24, R22.reuse, -0x1, RZ ;  /* 0xffffffff16187810 */ /* 0x041fe20007ffe0ff */
[----:B------:R-:W-:Y:S01]  /*0720*/  BMOV.32.CLEAR RZ, B3 ;  /* 0x0000000003ff7355 */ /* 0x000fe20000100000 */
[----:B------:R-:W-:Y:S01]  /*0730*/  LOP3.LUT R44, R22, 0x3, RZ, 0xc0, !PT ;  /* 0x00000003162c7812 */ /* 0x000fe200078ec0ff */
[----:B------:R-:W-:Y:S01]  /*0740*/  BSSY B3, `(.L_x_11) ;  /* 0x000002c000037945 */ /* 0x000fe20003800000 */
[----:B------:R-:W-:-:S02]  /*0750*/  ISETP.GE.U32.AND P2, PT, R24, 0x3, PT ;  /* 0x000000031800780c */ /* 0x000fc40003f46070 */
[----:B------:R-:W-:Y:S02]  /*0760*/  ISETP.NE.AND P1, PT, R44, RZ, PT ;  /* 0x000000ff2c00720c */ /* 0x000fe40003f25270 */
[----:B------:R-:W-:-:S08]  /*0770*/  MOV R36, RZ ;  /* 0x000000ff00247202 */ /* 0x000fd00000000f00 */
[----:B------:R-:W-:Y:S05]  /*0780*/  @!P2 BRA `(.L_x_12) ;  /* 0x000002700000a947 */ /* 0x000fea0003800000 */
[CC--:B------:R-:W-:Y:S01]  /*0790*/  IMAD R24, R22.reuse, R22.reuse, R22 ;  /* 0x0000001616187224 */ /* 0x0c0fe200078e0216 */
[----:B------:R-:W-:Y:S01]  /*07a0*/  LOP3.LUT R27, R22, 0x3, RZ, 0xc0, !PT ;  /* 0x00000003161b7812 */ /* 0x000fe200078ec0ff */
[----:B------:R-:W-:Y:S01]  /*07b0*/  IMAD.MOV.U32 R43, RZ, RZ, R21 ;  /* 0x000000ffff2b7224 */ /* 0x000fe200078e0015 */
[----:B------:R-:W-:Y:S02]  /*07c0*/  MOV R36, RZ ;  /* 0x000000ff00247202 */ /* 0x000fe40000000f00 */
[----:B------:R-:W-:Y:S02]  /*07d0*/  SHF.R.U32.HI R25, RZ, 0x1, R24 ;  /* 0x00000001ff197819 */ /* 0x000fe40000011618 */
[----:B------:R-:W-:-:S03]  /*07e0*/  IADD3 R45, R27, -R22, RZ ;  /* 0x800000161b2d7210 */ /* 0x000fc60007ffe0ff */
[----:B------:R-:W-:-:S04]  /*07f0*/  IMAD R37, R25, R6, RZ ;  /* 0x0000000619257224 */ /* 0x000fc800078e02ff */
.L_x_13:
[----:B------:R-:W-:-:S04]  /*0800*/  IMAD.WIDE R38, R37, 0x4, R4 ;  /* 0x0000000425267825 */ /* 0x000fc800078e0204 */
[----:B------:R-:W-:-:S03]  /*0810*/  IMAD.WIDE R40, R43, 0x4, R4 ;  /* 0x000000042b287825 */ /* 0x000fc600078e0204 */
[C---:B------:R-:W-:Y:S02]  /*0820*/  IADD3 R24, P3, R18.reuse, R38, RZ ;  /* 0x0000002612187210 */ /* 0x040fe40007f7e0ff */
[----:B------:R-:W2:Y:S02]  /*0830*/  LDG.E.SYS R38, [R38] ;  /* 0x0000000026267381 */ /* 0x000ea400001ee900 */
[C---:B------:R-:W-:Y:S01]  /*0840*/  IADD3 R30, P2, R18.reuse, R40, RZ ;  /* 0x00000028121e7210 */ /* 0x040fe20007f5e0ff */
[----:B------:R-:W-:Y:S01]  /*0850*/  IMAD.X R25, R39, 0x1, R16, P3 ;  /* 0x0000000127197824 */ /* 0x000fe200018e0610 */
[----:B------:R-:W2:Y:S01]  /*0860*/  LDG.E.SYS R40, [R40] ;  /* 0x0000000028287381 */ /* 0x000ea200001ee900 */
[C---:B------:R-:W-:Y:S02]  /*0870*/  IADD3 R26, P3, R18.reuse, R24, RZ ;  /* 0x00000018121a7210 */ /* 0x040fe40007f7e0ff */
[----:B------:R-:W-:Y:S02]  /*0880*/  IADD3.X R31, R41, R16, RZ, P2, !PT ;  /* 0x00000010291f7210 */ /* 0x000fe400017fe4ff */
[----:B------:R-:W-:-:S02]  /*0890*/  IADD3 R28, P2, R18, R30, RZ ;  /* 0x0000001e121c7210 */ /* 0x000fc40007f5e0ff */
[----:B------:R-:W-:Y:S02]  /*08a0*/  IADD3.X R27, R16, R25, RZ, P3, !PT ;  /* 0x00000019101b7210 */ /* 0x000fe40001ffe4ff */
[----:B------:R-:W-:Y:S01]  /*08b0*/  IADD3 R32, P3, R18, R26, RZ ;  /* 0x0000001a12207210 */ /* 0x000fe20007f7e0ff */
[----:B------:R-:W3:Y:S01]  /*08c0*/  LDG.E.SYS R25, [R24] ;  /* 0x0000000018197381 */ /* 0x000ee200001ee900 */
[----:B------:R-:W-:Y:S02]  /*08d0*/  IADD3.X R29, R16, R31, RZ, P2, !PT ;  /* 0x0000001f101d7210 */ /* 0x000fe400017fe4ff */
[----:B------:R-:W-:Y:S01]  /*08e0*/  IADD3 R34, P2, R18, R28, RZ ;  /* 0x0000001c12227210 */ /* 0x000fe20007f5e0ff */
[----:B------:R-:W3:Y:S01]  /*08f0*/  LDG.E.SYS R42, [R30] ;  /* 0x000000001e2a7381 */ /* 0x000ee200001ee900 */
[C---:B------:R-:W-:Y:S02]  /*0900*/  IMAD.X R33, R16.reuse, 0x1, R27, P3 ;  /* 0x0000000110217824 */ /* 0x040fe400018e061b */
[----:B------:R-:W-:Y:S01]  /*0910*/  IADD3.X R35, R16, R29, RZ, P2, !PT ;  /* 0x0000001d10237210 */ /* 0x000fe200017fe4ff */
[----:B------:R-:W4:Y:S04]  /*0920*/  LDG.E.SYS R26, [R26] ;  /* 0x000000001a1a7381 */ /* 0x000f2800001ee900 */
[----:B------:R-:W4:Y:S04]  /*0930*/  LDG.E.SYS R28, [R28] ;  /* 0x000000001c1c7381 */ /* 0x000f2800001ee900 */
[----:B------:R-:W4:Y:S04]  /*0940*/  LDG.E.SYS R32, [R32] ;  /* 0x0000000020207381 */ /* 0x000f2800001ee900 */
[----:B------:R-:W4:Y:S01]  /*0950*/  LDG.E.SYS R34, [R34] ;  /* 0x0000000022227381 */ /* 0x000f2200001ee900 */
[----:B------:R-:W-:Y:S01]  /*0960*/  IADD3 R36, R36, 0x4, RZ ;  /* 0x0000000424247810 */ /* 0x000fe20007ffe0ff */
[C---:B------:R-:W-:Y:S01]  /*0970*/  IMAD.IADD R43, R18.reuse, 0x1, R43 ;  /* 0x00000001122b7824 */ /* 0x040fe200078e022b */
[----:B------:R-:W-:Y:S01]  /*0980*/  IADD3 R37, R18, R37, RZ ;  /* 0x0000002512257210 */ /* 0x000fe20007ffe0ff */
[----:B--2--5:R-:W-:Y:S01]  /*0990*/  FFMA.FTZ R38, R38, -R40, R23 ;  /* 0x8000002826267223 */ /* 0x024fe20000010017 */
[----:B------:R-:W-:-:S04]  /*09a0*/  IADD3 R23, R45, R36, RZ ;  /* 0x000000242d177210 */ /* 0x000fc80007ffe0ff */
[----:B------:R-:W-:Y:S01]  /*09b0*/  ISETP.NE.AND P2, PT, R23, RZ, PT ;  /* 0x000000ff1700720c */ /* 0x000fe20003f45270 */
[----:B---3--:R-:W-:-:S04]  /*09c0*/  FFMA.FTZ R25, R25, -R42, R38 ;  /* 0x8000002a19197223 */ /* 0x008fc80000010026 */
[----:B----4-:R-:W-:-:S04]  /*09d0*/  FFMA.FTZ R25, R26, -R28, R25 ;  /* 0x8000001c1a197223 */ /* 0x010fc80000010019 */
[----:B------:R-:W-:-:S03]  /*09e0*/  FFMA.FTZ R23, R32, -R34, R25 ;  /* 0x8000002220177223 */ /* 0x000fc60000010019 */
[----:B------:R-:W-:Y:S05]  /*09f0*/  @P2 BRA `(.L_x_13) ;  /* 0xfffffe0000002947 */ /* 0x000fea000383ffff */
.L_x_12:
[----:B------:R-:W-:Y:S05]  /*0a00*/  BSYNC B3 ;  /* 0x0000000000037941 */ /* 0x000fea0003800000 */
.L_x_11:
[----:B------:R-:W-:Y:S05]  /*0a10*/  @!P1 BRA `(.L_x_10) ;  /* 0x0000022000009947 */ /* 0x000fea0003800000 */
[----:B------:R-:W-:Y:S01]  /*0a20*/  IMAD R24, R22, R22, R22 ;  /* 0x0000001616187224 */ /* 0x000fe200078e0216 */
[----:B------:R-:W-:-:S04]  /*0a30*/  IADD3 R25, R19, R36, RZ ;  /* 0x0000002413197210 */ /* 0x000fc80007ffe0ff */
[----:B------:R-:W-:Y:S01]  /*0a40*/  SHF.R.U32.HI R31, RZ, 0x1, R24 ;  /* 0x00000001ff1f7819 */ /* 0x000fe20000011618 */
[----:B------:R-:W-:-:S04]  /*0a50*/  IMAD R25, R25, R6, RZ ;  /* 0x0000000619197224 */ /* 0x000fc800078e02ff */
[----:B------:R-:W-:Y:S02]  /*0a60*/  IMAD.IADD R27, R31, 0x1, R36 ;  /* 0x000000011f1b7824 */ /* 0x000fe400078e0224 */
[----:B------:R-:W-:-:S04]  /*0a70*/  IMAD.WIDE R24, R25, 0x4, R4 ;  /* 0x0000000419187825 */ /* 0x000fc800078e0204 */
[----:B------:R-:W-:-:S04]  /*0a80*/  IMAD R27, R27, R6, RZ ;  /* 0x000000061b1b7224 */ /* 0x000fc800078e02ff */
[----:B------:R-:W-:Y:S01]  /*0a90*/  IMAD.WIDE R26, R27, 0x4, R4 ;  /* 0x000000041b1a7825 */ /* 0x000fe200078e0204 */
[----:B------:R-:W2:Y:S07]  /*0aa0*/  LDG.E.SYS R24, [R24] ;  /* 0x0000000018187381 */ /* 0x000eae00001ee900 */
[----:B------:R-:W2:Y:S01]  /*0ab0*/  LDG.E.SYS R26, [R26] ;  /* 0x000000001a1a7381 */ /* 0x000ea200001ee900 */
[----:B------:R-:W-:Y:S01]  /*0ac0*/  ISETP.NE.AND P1, PT, R44, 0x1, PT ;  /* 0x000000012c00780c */ /* 0x000fe20003f25270 */
[----:B--2--5:R-:W-:-:S11]  /*0ad0*/  FFMA.FTZ R23, R26, -R24, R23 ;  /* 0x800000181a177223 */ /* 0x024fd60000010017 */
[----:B------:R-:W-:Y:S05]  /*0ae0*/  @!P1 BRA `(.L_x_10) ;  /* 0x0000015000009947 */ /* 0x000fea0003800000 */
[----:B------:R-:W-:Y:S02]  /*0af0*/  ISETP.NE.AND P1, PT, R44, 0x2, PT ;  /* 0x000000022c00780c */ /* 0x000fe40003f25270 */
[----:B------:R-:W-:-:S04]  /*0b00*/  IADD3 R24, R36, 0x1, RZ ;  /* 0x0000000124187810 */ /* 0x000fc80007ffe0ff */
[-C--:B------:R-:W-:Y:S02]  /*0b10*/  IADD3 R25, R19, R24.reuse, RZ ;  /* 0x0000001813197210 */ /* 0x080fe40007ffe0ff */
[----:B------:R-:W-:-:S03]  /*0b20*/  IADD3 R27, R31, R24, RZ ;  /* 0x000000181f1b7210 */ /* 0x000fc60007ffe0ff */
[-C--:B------:R-:W-:Y:S01]  /*0b30*/  IMAD R25, R25, R6.reuse, RZ ;  /* 0x0000000619197224 */ /* 0x080fe200078e02ff */
[----:B------:R-:W-:Y:S01]  /*0b40*/  @P1 IADD3 R36, R36, 0x2, RZ ;  /* 0x0000000224241810 */ /* 0x000fe20007ffe0ff */
[----:B------:R-:W-:Y:S02]  /*0b50*/  IMAD R27, R27, R6, RZ ;  /* 0x000000061b1b7224 */ /* 0x000fe400078e02ff */
[----:B------:R-:W-:Y:S01]  /*0b60*/  IMAD.WIDE R24, R25, 0x4, R4 ;  /* 0x0000000419187825 */ /* 0x000fe200078e0204 */
[----:B------:R-:W-:-:S03]  /*0b70*/  @P1 IADD3 R29, R19, R36, RZ ;  /* 0x00000024131d1210 */ /* 0x000fc60007ffe0ff */
[----:B------:R-:W-:Y:S02]  /*0b80*/  @P1 IMAD.IADD R31, R31, 0x1, R36 ;  /* 0x000000011f1f1824 */ /* 0x000fe400078e0224 */
[-C--:B------:R-:W-:Y:S02]  /*0b90*/  @P1 IMAD R29, R29, R6.reuse, RZ ;  /* 0x000000061d1d1224 */ /* 0x080fe400078e02ff */
[----:B------:R-:W-:Y:S01]  /*0ba0*/  @P1 IMAD R31, R31, R6, RZ ;  /* 0x000000061f1f1224 */ /* 0x000fe200078e02ff */
[----:B------:R-:W2:Y:S01]  /*0bb0*/  LDG.E.SYS R24, [R24] ;  /* 0x0000000018187381 */ /* 0x000ea200001ee900 */
[----:B------:R-:W-:-:S04]  /*0bc0*/  IMAD.WIDE R26, R27, 0x4, R4 ;  /* 0x000000041b1a7825 */ /* 0x000fc800078e0204 */
[----:B------:R-:W-:-:S04]  /*0bd0*/  @P1 IMAD.WIDE R28, R29, 0x4, R4 ;  /* 0x000000041d1c1825 */ /* 0x000fc800078e0204 */
[----:B------:R-:W-:Y:S01]  /*0be0*/  @P1 IMAD.WIDE R30, R31, 0x4, R4 ;  /* 0x000000041f1e1825 */ /* 0x000fe200078e0204 */
[----:B------:R-:W2:Y:S04]  /*0bf0*/  LDG.E.SYS R26, [R26] ;  /* 0x000000001a1a7381 */ /* 0x000ea800001ee900 */
[----:B------:R-:W3:Y:S04]  /*0c00*/  @P1 LDG.E.SYS R28, [R28] ;  /* 0x000000001c1c1381 */ /* 0x000ee800001ee900 */
[----:B------:R-:W3:Y:S01]  /*0c10*/  @P1 LDG.E.SYS R30, [R30] ;  /* 0x000000001e1e1381 */ /* 0x000ee200001ee900 */
[----:B--2---:R-:W-:-:S04]  /*0c20*/  FFMA.FTZ R23, R26, -R24, R23 ;  /* 0x800000181a177223 */ /* 0x004fc80000010017 */
[----:B---3--:R-:W-:-:S03]  /*0c30*/  @P1 FFMA.FTZ R23, R30, -R28, R23 ;  /* 0x8000001c1e171223 */ /* 0x008fc60000010017 */
.L_x_10:
[----:B0-----:R-:W-:Y:S05]  /*0c40*/  BSYNC B2 ;  /* 0x0000000000027941 */ /* 0x001fea0003800000 */
.L_x_9:
[----:B------:R-:W-:-:S12]  /*0c50*/  ISETP.NE.AND P1, PT, R17, R22, PT ;  /* 0x000000161100720c */ /* 0x000fd80003f25270 */
[----:B------:R-:W-:-:S05]  /*0c60*/  @P1 IMAD R25, R22, R22, R22 ;  /* 0x0000001616191224 */ /* 0x000fca00078e0216 */
[----:B------:R-:W-:-:S05]  /*0c70*/  @P1 LEA.HI R25, R25, R22, RZ, 0x1f ;  /* 0x0000001619191211 */ /* 0x000fca00078ff8ff */
[----:B------:R-:W-:-:S04]  /*0c80*/  @P1 IMAD R25, R25, R6, RZ ;  /* 0x0000000619191224 */ /* 0x000fc800078e02ff */
[----:B------:R-:W-:-:S08]  /*0c90*/  @P1 IMAD.WIDE R24, R25, 0x4, R4 ;  /* 0x0000000419181825 */ /* 0x000fd000078e0204 */
[----:B------:R-:W2:Y:S01]  /*0ca0*/  @P1 LDG.E.SYS R24, [R24] ;  /* 0x0000000018181381 */ /* 0x000ea200001ee900 */
[-C--:B-----5:R-:W-:Y:S01]  /*0cb0*/  @!P1 FMNMX.FTZ R26, RZ, R23.reuse, !PT ;  /* 0x00000017ff1a9209 */ /* 0x0a0fe20007810000 */
[----:B--2---:R-:W0:Y:S02]  /*0cc0*/  @P1 MUFU.RCP R28, R24 ;  /* 0x00000018001c1308 */ /* 0x004e240000001000 */
[----:B0-----:R-:W-:-:S06]  /*0cd0*/  @P1 FMUL.FTZ R23, R28, R23 ;  /* 0x000000171c171220 */ /* 0x001fcc0000410000 */
[----:B------:R-:W0:Y:S01]  /*0ce0*/  @!P1 MUFU.SQRT R23, R26 ;  /* 0x0000001a00179308 */ /* 0x000e220000002000 */
[C---:B------:R-:W-:Y:S02]  /*0cf0*/  ISETP.GE.U32.AND P1, PT, R22.reuse, R17, PT ;  /* 0x000000111600720c */ /* 0x040fe40003f26070 */
[----:B------:R-:W-:Y:S01]  /*0d00*/  IADD3 R22, R22, 0x1, RZ ;  /* 0x0000000116167810 */ /* 0x000fe20007ffe0ff */
[----:B0-----:R0:W-:Y:S09]  /*0d10*/  STG.E.SYS [R14], R23 ;  /* 0x000000170e007386 */ /* 0x0011f2000010e900 */
[----:B------:R-:W-:Y:S05]  /*0d20*/  @!P1 BRA `(.L_x_14) ;  /* 0xfffff96000009947 */ /* 0x000fea000383ffff */
[----:B------:R-:W-:Y:S05]  /*0d30*/  BSYNC B1 ;  /* 0x0000000000017941 */ /* 0x000fea0003800000 */
.L_x_8:
[----:B------:R-:W-:Y:S02]  /*0d40*/  ISETP.GE.AND P1, PT, R17, R10, PT ;  /* 0x0000000a1100720c */ /* 0x000fe40003f26270 */
[----:B------:R-:W-:-:S10]  /*0d50*/  MOV R17, R20 ;  /* 0x0000001400117202 */ /* 0x000fd40000000f00 */
[----:B------:R-:W-:Y:S05]  /*0d60*/  @!P1 BRA `(.L_x_15) ;  /* 0xfffff8b000009947 */ /* 0x000fea000383ffff */
.L_x_7:
[----:B------:R-:W-:Y:S05]  /*0d70*/  BSYNC B0 ;  /* 0x0000000000007941 */ /* 0x000fea0003800000 */
.L_x_6:
[----:B------:R-:W-:Y:S01]  /*0d80*/  BMOV.32.CLEAR RZ, B0 ;  /* 0x0000000000ff7355 */ /* 0x000fe20000100000 */
[----:B------:R-:W-:Y:S01]  /*0d90*/  BSSY B0, `(.L_x_16) ;  /* 0x000008c000007945 */ /* 0x000fe20003800000 */
[----:B------:R-:W-:Y:S05]  /*0da0*/  @!P0 BRA `(.L_x_17) ;  /* 0x000008a000008947 */ /* 0x000fea0003800000 */
[----:B------:R-:W-:-:S05]  /*0db0*/  MOV R17, RZ ;  /* 0x000000ff00117202 */ /* 0x000fca0000000f00 */
.L_x_23:
[----:B0-----:R-:W-:-:S04]  /*0dc0*/  IMAD R14, R17, R6, RZ ;  /* 0x00000006110e7224 */ /* 0x001fc800078e02ff */
[----:B------:R-:W-:-:S04]  /*0dd0*/  IMAD R15, R14, 0x3, RZ ;  /* 0x000000030e0f7824 */ /* 0x000fc800078e02ff */
[----:B------:R-:W-:-:S08]  /*0de0*/  IMAD.WIDE R14, R15, 0x4, R2 ;  /* 0x000000040f0e7825 */ /* 0x000fd000078e0202 */
[----:B-----5:R0:W5:Y:S04]  /*0df0*/  LDG.E.SYS R19, [R14] ;  /* 0x000000000e137381 */ /* 0x02016800001ee900 */
[----:B------:R0:W5:Y:S04]  /*0e00*/  LDG.E.SYS R16, [R14+0x4] ;  /* 0x000004000e107381 */ /* 0x00016800001ee900 */
[----:B------:R0:W5:Y:S01]  /*0e10*/  LDG.E.SYS R18, [R14+0x8] ;  /* 0x000008000e127381 */ /* 0x00016200001ee900 */
        /* <DEDUP_REMOVED lines=14> */
[C---:B------:R-:W-:Y:S01]  /*0f00*/  IMAD.SHL.U32 R35, R6.reuse, 0x4, RZ ;  /* 0x0000000406237824 */ /* 0x040fe200078e00ff */
[----:B------:R-:W-:Y:S01]  /*0f10*/  MOV R33, RZ ;  /* 0x000000ff00217202 */ /* 0x000fe20000000f00 */
[----:B------:R-:W-:Y:S01]  /*0f20*/  IMAD R37, R6, 0xc, RZ ;  /* 0x0000000c06257824 */ /* 0x000fe200078e02ff */
[----:B------:R-:W-:Y:S02]  /*0f30*/  IADD3 R32, -R32, R17, RZ ;  /* 0x0000001120207210 */ /* 0x000fe40007ffe1ff */
[----:B------:R-:W-:Y:S02]  /*0f40*/  SHF.R.U32.HI R34, RZ, 0x1, R34 ;  /* 0x00000001ff227819 */ /* 0x000fe40000011622 */
[----:B------:R-:W-:Y:S02]  /*0f50*/  SHF.R.S32.HI R41, RZ, 0x1f, R35 ;  /* 0x0000001fff297819 */ /* 0x000fe40000011423 */
[----:B------:R-:W-:-:S02]  /*0f60*/  SHF.R.S32.HI R39, RZ, 0x1f, R37 ;  /* 0x0000001fff277819 */ /* 0x000fc40000011425 */
.L_x_22:
[----:B------:R-:W-:Y:S01]  /*0f70*/  IADD3 R21, R34, R33, RZ ;  /* 0x0000002122157210 */ /* 0x000fe20007ffe0ff */
[----:B------:R-:W-:-:S04]  /*0f80*/  IMAD R20, R33, R6, RZ ;  /* 0x0000000621147224 */ /* 0x000fc800078e02ff */
[----:B------:R-:W-:Y:S02]  /*0f90*/  IMAD R21, R21, R6, RZ ;  /* 0x0000000615157224 */ /* 0x000fe400078e02ff */
[----:B------:R-:W-:Y:S02]  /*0fa0*/  IMAD R29, R20, 0x3, RZ ;  /* 0x00000003141d7824 */ /* 0x000fe400078e02ff */
[----:B------:R-:W-:-:S04]  /*0fb0*/  IMAD.WIDE R30, R21, 0x4, R4 ;  /* 0x00000004151e7825 */ /* 0x000fc800078e0204 */
[----:B------:R-:W-:-:S03]  /*0fc0*/  IMAD.WIDE R28, R29, 0x4, R2 ;  /* 0x000000041d1c7825 */ /* 0x000fc600078e0202 */
[----:B------:R-:W-:Y:S01]  /*0fd0*/  IADD3 R24, P2, R35, R30, RZ ;  /* 0x0000001e23187210 */ /* 0x000fe20007f5e0ff */
[----:B------:R0:W2:Y:S03]  /*0fe0*/  LDG.E.SYS R43, [R30] ;  /* 0x000000001e2b7381 */ /* 0x0000a600001ee900 */
[----:B------:R-:W-:Y:S01]  /*0ff0*/  IADD3 R22, P3, R37, R28, RZ ;  /* 0x0000001c25167210 */ /* 0x000fe20007f7e0ff */
[----:B------:R-:W-:Y:S01]  /*1000*/  IMAD.X R25, R31, 0x1, R41, P2 ;  /* 0x000000011f197824 */ /* 0x000fe200010e0629 */
[----:B------:R-:W-:Y:S01]  /*1010*/  IADD3 R20, P2, R35, R24, RZ ;  /* 0x0000001823147210 */ /* 0x000fe20007f5e0ff */
[----:B------:R1:W2:Y:S01]  /*1020*/  LDG.E.SYS R36, [R28] ;  /* 0x000000001c247381 */ /* 0x0002a200001ee900 */
[----:B------:R-:W-:Y:S02]  /*1030*/  IADD3.X R23, R29, R39, RZ, P3, !PT ;  /* 0x000000271d177210 */ /* 0x000fe40001ffe4ff */
[----:B------:R-:W-:Y:S01]  /*1040*/  IADD3 R26, P3, R37, R22, RZ ;  /* 0x00000016251a7210 */ /* 0x000fe20007f7e0ff */
[----:B------:R1:W3:Y:S01]  /*1050*/  LDG.E.SYS R38, [R28+0x4] ;  /* 0x000004001c267381 */ /* 0x0002e200001ee900 */
[----:B------:R-:W-:-:S02]  /*1060*/  IADD3.X R21, R41, R25, RZ, P2, !PT ;  /* 0x0000001929157210 */ /* 0x000fc400017fe4ff */
[----:B------:R-:W-:Y:S01]  /*1070*/  IADD3.X R27, R39, R23, RZ, P3, !PT ;  /* 0x00000017271b7210 */ /* 0x000fe20001ffe4ff */
[----:B------:R1:W4:Y:S01]  /*1080*/  LDG.E.SYS R40, [R28+0x8] ;  /* 0x000008001c287381 */ /* 0x00032200001ee900 */
[----:B0-----:R-:W-:-:S03]  /*1090*/  IADD3 R30, P2, R35, R20, RZ ;  /* 0x00000014231e7210 */ /* 0x001fc60007f5e0ff */
[----:B------:R0:W4:Y:S04]  /*10a0*/  LDG.E.SYS R47, [R24] ;  /* 0x00000000182f7381 */ /* 0x00012800001ee900 */
[----:B------:R0:W4:Y:S01]  /*10b0*/  LDG.E.SYS R45, [R22] ;  /* 0x00000000162d7381 */ /* 0x00012200001ee900 */
[----:B-1----:R-:W-:Y:S01]  /*10c0*/  IADD3 R28, P3, R37, R26, RZ ;  /* 0x0000001a251c7210 */ /* 0x002fe20007f7e0ff */
[----:B------:R-:W-:Y:S02]  /*10d0*/  IMAD.X R31, R41, 0x1, R21, P2 ;  /* 0x00000001291f7824 */ /* 0x000fe400010e0615 */
[----:B------:R1:W4:Y:S01]  /*10e0*/  LDG.E.SYS R44, [R22+0x4] ;  /* 0x00000400162c7381 */ /* 0x00032200001ee900 */
[----:B------:R-:W-:-:S03]  /*10f0*/  IADD3.X R29, R39, R27, RZ, P3, !PT ;  /* 0x0000001b271d7210 */ /* 0x000fc60001ffe4ff */
[----:B------:R1:W4:Y:S04]  /*1100*/  LDG.E.SYS R46, [R22+0x8] ;  /* 0x00000800162e7381 */ /* 0x00032800001ee900 */
[----:B------:R-:W4:Y:S04]  /*1110*/  LDG.E.SYS R49, [R20] ;  /* 0x0000000014317381 */ /* 0x000f2800001ee900 */
[----:B0-----:R-:W4:Y:S04]  /*1120*/  LDG.E.SYS R25, [R26] ;  /* 0x000000001a197381 */ /* 0x001f2800001ee900 */
[----:B------:R-:W4:Y:S04]  /*1130*/  LDG.E.SYS R24, [R26+0x4] ;  /* 0x000004001a187381 */ /* 0x000f2800001ee900 */
[----:B------:R-:W4:Y:S04]  /*1140*/  LDG.E.SYS R48, [R26+0x8] ;  /* 0x000008001a307381 */ /* 0x000f2800001ee900 */
[----:B------:R-:W4:Y:S04]  /*1150*/  LDG.E.SYS R31, [R30] ;  /* 0x000000001e1f7381 */ /* 0x000f2800001ee900 */
[----:B-1----:R-:W4:Y:S04]  /*1160*/  LDG.E.SYS R22, [R28] ;  /* 0x000000001c167381 */ /* 0x002f2800001ee900 */
[----:B------:R-:W4:Y:S04]  /*1170*/  LDG.E.SYS R23, [R28+0x4] ;  /* 0x000004001c177381 */ /* 0x000f2800001ee900 */
[----:B------:R-:W4:Y:S01]  /*1180*/  LDG.E.SYS R50, [R28+0x8] ;  /* 0x000008001c327381 */ /* 0x000f2200001ee900 */
[----:B------:R-:W-:-:S02]  /*1190*/  IADD3 R32, R32, -0x4, RZ ;  /* 0xfffffffc20207810 */ /* 0x000fc40007ffe0ff */
[----:B------:R-:W-:Y:S02]  /*11a0*/  IADD3 R33, R33, 0x4, RZ ;  /* 0x0000000421217810 */ /* 0x000fe40007ffe0ff */
[----:B------:R-:W-:Y:S01]  /*11b0*/  ISETP.NE.AND P2, PT, R32, RZ, PT ;  /* 0x000000ff2000720c */ /* 0x000fe20003f45270 */
[----:B--2--5:R-:W-:Y:S02]  /*11c0*/  FFMA.FTZ R36, R36, -R43, R19 ;  /* 0x8000002b24247223 */ /* 0x024fe40000010013 */
[C---:B---3--:R-:W-:Y:S02]  /*11d0*/  FFMA.FTZ R38, -R43.reuse, R38, R16 ;  /* 0x000000262b267223 */ /* 0x048fe40000010110 */
[----:B----4-:R-:W-:Y:S02]  /*11e0*/  FFMA.FTZ R40, -R43, R40, R18 ;  /* 0x000000282b287223 */ /* 0x010fe40000010112 */
[----:B------:R-:W-:Y:S02]  /*11f0*/  FFMA.FTZ R36, R45, -R47, R36 ;  /* 0x8000002f2d247223 */ /* 0x000fe40000010024 */
[----:B------:R-:W-:-:S02]  /*1200*/  FFMA.FTZ R38, -R47, R44, R38 ;  /* 0x0000002c2f267223 */ /* 0x000fc40000010126 */
[----:B------:R-:W-:Y:S02]  /*1210*/  FFMA.FTZ R40, -R47, R46, R40 ;  /* 0x0000002e2f287223 */ /* 0x000fe40000010128 */
[----:B------:R-:W-:Y:S02]  /*1220*/  FFMA.FTZ R25, R25, -R49, R36 ;  /* 0x8000003119197223 */ /* 0x000fe40000010024 */
[C---:B------:R-:W-:Y:S02]  /*1230*/  FFMA.FTZ R24, -R49.reuse, R24, R38 ;  /* 0x0000001831187223 */ /* 0x040fe40000010126 */
[----:B------:R-:W-:Y:S02]  /*1240*/  FFMA.FTZ R40, -R49, R48, R40 ;  /* 0x0000003031287223 */ /* 0x000fe40000010128 */
[----:B------:R-:W-:Y:S02]  /*1250*/  FFMA.FTZ R19, R22, -R31, R25 ;  /* 0x8000001f16137223 */ /* 0x000fe40000010019 */
[----:B------:R-:W-:-:S02]  /*1260*/  FFMA.FTZ R16, -R31, R23, R24 ;  /* 0x000000171f107223 */ /* 0x000fc40000010118 */
[----:B------:R-:W-:Y:S01]  /*1270*/  FFMA.FTZ R18, -R31, R50, R40 ;  /* 0x000000321f127223 */ /* 0x000fe20000010128 */
[----:B------:R-:W-:Y:S05]  /*1280*/  @P2 BRA `(.L_x_22) ;  /* 0xfffffce000002947 */ /* 0x000fea000383ffff */
.L_x_21:
[----:B------:R-:W-:Y:S05]  /*1290*/  BSYNC B2 ;  /* 0x0000000000027941 */ /* 0x000fea0003800000 */
.L_x_20:
[----:B------:R-:W-:Y:S05]  /*12a0*/  @!P1 BRA `(.L_x_19) ;  /* 0x000002a000009947 */ /* 0x000fea0003800000 */
[----:B------:R-:W-:Y:S02]  /*12b0*/  IMAD R20, R17, R17, R17 ;  /* 0x0000001111147224 */ /* 0x000fe400078e0211 */
[----:B------:R-:W-:-:S03]  /*12c0*/  IMAD R29, R33, R6, RZ ;  /* 0x00000006211d7224 */ /* 0x000fc600078e02ff */
[----:B------:R-:W-:Y:S01]  /*12d0*/  LEA.HI R33, R20, R33, RZ, 0x1f ;  /* 0x0000002114217211 */ /* 0x000fe200078ff8ff */
[----:B------:R-:W-:-:S04]  /*12e0*/  IMAD R23, R29, 0x3, RZ ;  /* 0x000000031d177824 */ /* 0x000fc800078e02ff */
[----:B------:R-:W-:Y:S02]  /*12f0*/  IMAD R27, R33, R6, RZ ;  /* 0x00000006211b7224 */ /* 0x000fe400078e02ff */
[----:B------:R-:W-:-:S04]  /*1300*/  IMAD.WIDE R22, R23, 0x4, R2 ;  /* 0x0000000417167825 */ /* 0x000fc800078e0202 */
[----:B------:R-:W-:-:S04]  /*1310*/  IMAD.WIDE R20, R27, 0x4, R4 ;  /* 0x000000041b147825 */ /* 0x000fc800078e0204 */
[----:B------:R-:W2:Y:S04]  /*1320*/  LDG.E.SYS R24, [R22] ;  /* 0x0000000016187381 */ /* 0x000ea800001ee900 */
[----:B------:R-:W2:Y:S04]  /*1330*/  LDG.E.SYS R21, [R20] ;  /* 0x0000000014157381 */ /* 0x000ea800001ee900 */
[----:B------:R-:W3:Y:S04]  /*1340*/  LDG.E.SYS R25, [R22+0x4] ;  /* 0x0000040016197381 */ /* 0x000ee800001ee900 */
[----:B------:R-:W4:Y:S01]  /*1350*/  LDG.E.SYS R26, [R22+0x8] ;  /* 0x00000800161a7381 */ /* 0x000f2200001ee900 */
[----:B------:R-:W-:Y:S01]  /*1360*/  ISETP.NE.AND P1, PT, R42, 0x1, PT ;  /* 0x000000012a00780c */ /* 0x000fe20003f25270 */
[----:B--2--5:R-:W-:-:S02]  /*1370*/  FFMA.FTZ R19, R24, -R21, R19 ;  /* 0x8000001518137223 */ /* 0x024fc40000010013 */
[C---:B---3--:R-:W-:Y:S02]  /*1380*/  FFMA.FTZ R16, -R21.reuse, R25, R16 ;  /* 0x0000001915107223 */ /* 0x048fe40000010110 */
[----:B----4-:R-:W-:-:S07]  /*1390*/  FFMA.FTZ R18, -R21, R26, R18 ;  /* 0x0000001a15127223 */ /* 0x010fce0000010112 */
[----:B------:R-:W-:Y:S05]  /*13a0*/  @!P1 BRA `(.L_x_19) ;  /* 0x000001a000009947 */ /* 0x000fea0003800000 */
[----:B------:R-:W-:Y:S02]  /*13b0*/  ISETP.NE.AND P1, PT, R42, 0x2, PT ;  /* 0x000000022a00780c */ /* 0x000fe40003f25270 */
[-C--:B------:R-:W-:Y:S02]  /*13c0*/  IADD3 R23, R29, R6.reuse, RZ ;  /* 0x000000061d177210 */ /* 0x080fe40007ffe0ff */
[----:B------:R-:W-:-:S05]  /*13d0*/  IADD3 R21, R27, R6, RZ ;  /* 0x000000061b157210 */ /* 0x000fca0007ffe0ff */
[----:B------:R-:W-:-:S03]  /*13e0*/  IMAD.WIDE R20, R21, 0x4, R4 ;  /* 0x0000000415147825 */ /* 0x000fc600078e0204 */
[----:B------:R-:W-:Y:S01]  /*13f0*/  @P1 IADD3 R25, R33, 0x2, RZ ;  /* 0x0000000221191810 */ /* 0x000fe20007ffe0ff */
[C---:B------:R-:W-:Y:S02]  /*1400*/  @P1 IMAD.IADD R22, R23.reuse, 0x1, R6 ;  /* 0x0000000117161824 */ /* 0x040fe400078e0206 */
[----:B------:R-:W-:Y:S02]  /*1410*/  IMAD R23, R23, 0x3, RZ ;  /* 0x0000000317177824 */ /* 0x000fe400078e02ff */
[----:B------:R-:W-:Y:S01]  /*1420*/  @P1 IMAD R27, R22, 0x3, RZ ;  /* 0x00000003161b1824 */ /* 0x000fe200078e02ff */
[----:B------:R-:W2:Y:S01]  /*1430*/  LDG.E.SYS R21, [R20] ;  /* 0x0000000014157381 */ /* 0x000ea200001ee900 */
[----:B------:R-:W-:Y:S02]  /*1440*/  @P1 IMAD R25, R25, R6, RZ ;  /* 0x0000000619191224 */ /* 0x000fe400078e02ff */
[----:B------:R-:W-:-:S04]  /*1450*/  IMAD.WIDE R22, R23, 0x4, R2 ;  /* 0x0000000417167825 */ /* 0x000fc800078e0202 */
[----:B------:R-:W-:-:S04]  /*1460*/  @P1 IMAD.WIDE R24, R25, 0x4, R4 ;  /* 0x0000000419181825 */ /* 0x000fc800078e0204 */
[----:B------:R-:W-:Y:S01]  /*1470*/  @P1 IMAD.WIDE R26, R27, 0x4, R2 ;  /* 0x000000041b1a1825 */ /* 0x000fe200078e0202 */
[----:B------:R-:W2:Y:S04]  /*1480*/  LDG.E.SYS R28, [R22] ;  /* 0x00000000161c7381 */ /* 0x000ea800001ee900 */
[----:B------:R-:W3:Y:S04]  /*1490*/  LDG.E.SYS R29, [R22+0x4] ;  /* 0x00000400161d7381 */ /* 0x000ee800001ee900 */
[----:B------:R-:W4:Y:S04]  /*14a0*/  LDG.E.SYS R30, [R22+0x8] ;  /* 0x00000800161e7381 */ /* 0x000f2800001ee900 */
[----:B------:R-:W5:Y:S04]  /*14b0*/  @P1 LDG.E.SYS R25, [R24] ;  /* 0x0000000018191381 */ /* 0x000f6800001ee900 */
[----:B------:R-:W5:Y:S04]  /*14c0*/  @P1 LDG.E.SYS R32, [R26] ;  /* 0x000000001a201381 */ /* 0x000f6800001ee900 */
[----:B------:R-:W5:Y:S04]  /*14d0*/  @P1 LDG.E.SYS R31, [R26+0x4] ;  /* 0x000004001a1f1381 */ /* 0x000f6800001ee900 */
[----:B------:R-:W5:Y:S01]  /*14e0*/  @P1 LDG.E.SYS R33, [R26+0x8] ;  /* 0x000008001a211381 */ /* 0x000f6200001ee900 */
[----:B--2---:R-:W-:-:S02]  /*14f0*/  FFMA.FTZ R19, R28, -R21, R19 ;  /* 0x800000151c137223 */ /* 0x004fc40000010013 */
[C---:B---3--:R-:W-:Y:S02]  /*1500*/  FFMA.FTZ R16, -R21.reuse, R29, R16 ;  /* 0x0000001d15107223 */ /* 0x048fe40000010110 */
[----:B----4-:R-:W-:Y:S02]  /*1510*/  FFMA.FTZ R18, -R21, R30, R18 ;  /* 0x0000001e15127223 */ /* 0x010fe40000010112 */
[----:B-----5:R-:W-:Y:S02]  /*1520*/  @P1 FFMA.FTZ R19, R32, -R25, R19 ;  /* 0x8000001920131223 */ /* 0x020fe40000010013 */
[C---:B------:R-:W-:Y:S02]  /*1530*/  @P1 FFMA.FTZ R16, -R25.reuse, R31, R16 ;  /* 0x0000001f19101223 */ /* 0x040fe40000010110 */
[----:B------:R-:W-:-:S03]  /*1540*/  @P1 FFMA.FTZ R18, -R25, R33, R18 ;  /* 0x0000002119121223 */ /* 0x000fc60000010112 */
.L_x_19:
[----:B0-----:R-:W-:Y:S05]  /*1550*/  BSYNC B1 ;  /* 0x0000000000017941 */ /* 0x001fea0003800000 */
.L_x_18:
[----:B------:R-:W-:-:S05]  /*1560*/  IMAD R20, R17, R17, R17 ;  /* 0x0000001111147224 */ /* 0x000fca00078e0211 */
[----:B------:R-:W-:-:S05]  /*1570*/  LEA.HI R21, R20, R17, RZ, 0x1f ;  /* 0x0000001114157211 */ /* 0x000fca00078ff8ff */
[----:B------:R-:W-:-:S04]  /*1580*/  IMAD R21, R21, R6, RZ ;  /* 0x0000000615157224 */ /* 0x000fc800078e02ff */
[----:B------:R-:W-:-:S08]  /*1590*/  IMAD.WIDE R20, R21, 0x4, R4 ;  /* 0x0000000415147825 */ /* 0x000fd000078e0204 */
[----:B------:R-:W2:Y:S01]  /*15a0*/  LDG.E.SYS R20, [R20] ;  /* 0x0000000014147381 */ /* 0x000ea200001ee900 */
[C---:B------:R-:W-:Y:S02]  /*15b0*/  ISETP.GE.AND P1, PT, R17.reuse, R10, PT ;  /* 0x0000000a1100720c */ /* 0x040fe40003f26270 */
[----:B------:R-:W-:Y:S01]  /*15c0*/  IADD3 R17, R17, 0x1, RZ ;  /* 0x0000000111117810 */ /* 0x000fe20007ffe0ff */
[----:B--2---:R-:W0:Y:S02]  /*15d0*/  MUFU.RCP R23, R20 ;  /* 0x0000001400177308 */ /* 0x004e240000001000 */
[C---:B0----5:R-:W-:Y:S02]  /*15e0*/  FMUL.FTZ R19, R23.reuse, R19 ;  /* 0x0000001317137220 */ /* 0x061fe40000410000 */
[C---:B------:R-:W-:Y:S02]  /*15f0*/  FMUL.FTZ R25, R23.reuse, R16 ;  /* 0x0000001017197220 */ /* 0x040fe40000410000 */
[----:B------:R-:W-:-:S04]  /*1600*/  FMUL.FTZ R23, R23, R18 ;  /* 0x0000001217177220 */ /* 0x000fc80000410000 */
[----:B------:R0:W-:Y:S04]  /*1610*/  STG.E.SYS [R14], R19 ;  /* 0x000000130e007386 */ /* 0x0001e8000010e900 */
[----:B------:R0:W-:Y:S04]  /*1620*/  STG.E.SYS [R14+0x4], R25 ;  /* 0x000004190e007386 */ /* 0x0001e8000010e900 */
[----:B------:R0:W-:Y:S01]  /*1630*/  STG.E.SYS [R14+0x8], R23 ;  /* 0x000008170e007386 */ /* 0x0001e2000010e900 */
[----:B------:R-:W-:Y:S05]  /*1640*/  @!P1 BRA `(.L_x_23) ;  /* 0xfffff77000009947 */ /* 0x000fea000383ffff */
.L_x_17:
[----:B------:R-:W-:Y:S05]  /*1650*/  BSYNC B0 ;  /* 0x0000000000007941 */ /* 0x000fea0003800000 */
.L_x_16:
[----:B------:R-:W-:Y:S01]  /*1660*/  BMOV.32.CLEAR RZ, B0 ;  /* 0x0000000000ff7355 */ /* 0x000fe20000100000 */
[----:B------:R-:W-:Y:S01]  /*1670*/  BSSY B0, `(.L_x_24) ;  /* 0x00000a1000007945 */ /* 0x000fe20003800000 */
[----:B------:R-:W-:Y:S05]  /*1680*/  @!P0 BRA `(.L_x_25) ;  /* 0x000009f000008947 */ /* 0x000fea0003800000 */
[----:B0-----:R-:W-:Y:S01]  /*1690*/  IMAD R19, R6, 0xc, RZ ;  /* 0x0000000c06137824 */ /* 0x001fe200078e02ff */
[----:B------:R-:W-:-:S02]  /*16a0*/  MOV R21, RZ ;  /* 0x000000ff00157202 */ /* 0x000fc40000000f00 */
[----:B------:R-:W-:Y:S02]  /*16b0*/  MOV R23, R10 ;  /* 0x0000000a00177202 */ /* 0x000fe40000000f00 */
[----:B------:R-:W-:-:S03]  /*16c0*/  SHF.R.S32.HI R25, RZ, 0x1f, R19 ;  /* 0x0000001fff197819 */ /* 0x000fc60000011413 */
.L_x_31:
[----:B0-----:R-:W-:-:S04]  /*16d0*/  IMAD R14, R23, R6, RZ ;  /* 0x00000006170e7224 */ /* 0x001fc800078e02ff */
[----:B------:R-:W-:-:S04]  /*16e0*/  IMAD R15, R14, 0x3, RZ ;  /* 0x000000030e0f7824 */ /* 0x000fc800078e02ff */
[----:B------:R-:W-:-:S08]  /*16f0*/  IMAD.WIDE R14, R15, 0x4, R2 ;  /* 0x000000040f0e7825 */ /* 0x000fd000078e0202 */
[----:B-----5:R0:W5:Y:S04]  /*1700*/  LDG.E.SYS R22, [R14] ;  /* 0x000000000e167381 */ /* 0x02016800001ee900 */
[----:B------:R0:W5:Y:S04]  /*1710*/  LDG.E.SYS R18, [R14+0x4] ;  /* 0x000004000e127381 */ /* 0x00016800001ee900 */
[----:B------:R0:W5:Y:S01]  /*1720*/  LDG.E.SYS R20, [R14+0x8] ;  /* 0x000008000e147381 */ /* 0x00016200001ee900 */
[----:B------:R-:W-:Y:S01]  /*1730*/  IADD3 R31, R23, 0x1, RZ ;  /* 0x00000001171f7810 */ /* 0x000fe20007ffe0ff */
[----:B------:R-:W-:Y:S01]  /*1740*/  BMOV.32.CLEAR RZ, B1 ;  /* 0x0000000001ff7355 */ /* 0x000fe20000100000 */
[----:B------:R-:W-:Y:S02]  /*1750*/  BSSY B1, `(.L_x_26) ;  /* 0x0000081000017945 */ /* 0x000fe40003800000 */
[----:B------:R-:W-:-:S12]  /*1760*/  ISETP.GT.AND P0, PT, R31, R10, PT ;  /* 0x0000000a1f00720c */ /* 0x000fd80003f04270 */
[----:B------:R-:W-:Y:S05]  /*1770*/  @P0 BRA `(.L_x_27) ;  /* 0x000007e000000947 */ /* 0x000fea0003800000 */
[----:B0-----:R-:W-:Y:S01]  /*1780*/  IADD3 R17, R0, -R21, RZ ;  /* 0x8000001500117210 */ /* 0x001fe20007ffe0ff */
[----:B------:R-:W-:Y:S01]  /*1790*/  BMOV.32.CLEAR RZ, B2 ;  /* 0x0000000002ff7355 */ /* 0x000fe20000100000 */
[----:B------:R-:W-:Y:S01]  /*17a0*/  BSSY B2, `(.L_x_28) ;  /* 0x000003b000027945 */ /* 0x000fe20003800000 */
[----:B------:R-:W-:Y:S01]  /*17b0*/  IMAD.MOV.U32 R27, RZ, RZ, R31 ;  /* 0x000000ffff1b7224 */ /* 0x000fe200078e001f */
[----:B------:R-:W-:-:S04]  /*17c0*/  IMNMX R17, R10, R17, !PT ;  /* 0x000000110a117217 */ /* 0x000fc80007800200 */
[----:B------:R-:W-:-:S04]  /*17d0*/  IADD3 R17, R17, R21, -R10 ;  /* 0x0000001511117210 */ /* 0x000fc80007ffe80a */
[C---:B------:R-:W-:Y:S02]  /*17e0*/  LOP3.LUT R30, R17.reuse, 0x3, RZ, 0xc0, !PT ;  /* 0x00000003111e7812 */ /* 0x040fe400078ec0ff */
[----:B------:R-:W-:Y:S02]  /*17f0*/  IADD3 R16, R17, -0x1, RZ ;  /* 0xffffffff11107810 */ /* 0x000fe40007ffe0ff */
[----:B------:R-:W-:Y:S02]  /*1800*/  ISETP.NE.AND P1, PT, R30, RZ, PT ;  /* 0x000000ff1e00720c */ /* 0x000fe40003f25270 */
[----:B------:R-:W-:-:S10]  /*1810*/  ISETP.GE.U32.AND P0, PT, R16, 0x3, PT ;  /* 0x000000031000780c */ /* 0x000fd40003f06070 */
[----:B------:R-:W-:Y:S05]  /*1820*/  @!P1 BRA `(.L_x_29) ;  /* 0x0000032000009947 */ /* 0x000fea0003800000 */
[----:B------:R-:W-:-:S05]  /*1830*/  IADD3 R27, R23, 0x2, RZ ;  /* 0x00000002171b7810 */ /* 0x000fca0007ffe0ff */
[----:B------:R-:W-:-:S05]  /*1840*/  IMAD R16, R31, R27, RZ ;  /* 0x0000001b1f107224 */ /* 0x000fca00078e02ff */
[----:B------:R-:W-:-:S04]  /*1850*/  LEA.HI R16, R16, R16, RZ, 0x1 ;  /* 0x0000001010107211 */ /* 0x000fc800078f08ff */
[----:B------:R-:W-:Y:S02]  /*1860*/  LEA.HI.SX32 R17, R16, R23, 0x1f ;  /* 0x0000001710117211 */ /* 0x000fe400078ffaff */
[----:B------:R-:W-:-:S03]  /*1870*/  IADD3 R16, P1, R19, R14, RZ ;  /* 0x0000000e13107210 */ /* 0x000fc60007f3e0ff */
[----:B------:R-:W-:-:S04]  /*1880*/  IMAD R17, R17, R6, RZ ;  /* 0x0000000611117224 */ /* 0x000fc800078e02ff */
[----:B------:R-:W-:Y:S01]  /*1890*/  IMAD.WIDE R28, R17, 0x4, R4 ;  /* 0x00000004111c7825 */ /* 0x000fe200078e0204 */
[----:B------:R-:W-:-:S07]  /*18a0*/  IADD3.X R17, R15, R25, RZ, P1, !PT ;  /* 0x000000190f117210 */ /* 0x000fce0000ffe4ff */
        /* <DEDUP_REMOVED lines=10> */
[----:B------:R-:W-:Y:S02]  /*1950*/  SHF.L.U32 R24, R27, 0x1, RZ ;  /* 0x000000011b187819 */ /* 0x000fe400000006ff */
[----:B------:R-:W-:-:S03]  /*1960*/  IADD3 R30, P2, R19, R16, RZ ;  /* 0x00000010131e7210 */ /* 0x000fc60007f5e0ff */
[----:B------:R-:W-:Y:S01]  /*1970*/  IMAD R26, R31, R27, R24 ;  /* 0x0000001b1f1a7224 */ /* 0x000fe200078e0218 */
[----:B------:R-:W-:-:S04]  /*1980*/  IADD3 R27, R23, 0x3, RZ ;  /* 0x00000003171b7810 */ /* 0x000fc80007ffe0ff */
[-C--:B------:R-:W-:Y:S02]  /*1990*/  LEA.HI R24, R26, R26.reuse, RZ, 0x1 ;  /* 0x0000001a1a187211 */ /* 0x080fe400078f08ff */
[----:B------:R-:W-:Y:S02]  /*19a0*/  @P1 LEA R26, R27, R26, 0x1 ;  /* 0x0000001a1b1a1211 */ /* 0x000fe400078e08ff */
[----:B------:R-:W-:Y:S02]  /*19b0*/  LEA.HI.SX32 R29, R24, R23, 0x1f ;  /* 0x00000017181d7211 */ /* 0x000fe400078ffaff */
[----:B------:R-:W-:-:S03]  /*19c0*/  @P1 LEA.HI R26, R26, R26, RZ, 0x1 ;  /* 0x0000001a1a1a1211 */ /* 0x000fc600078f08ff */
[----:B------:R-:W-:Y:S01]  /*19d0*/  IMAD R29, R29, R6, RZ ;  /* 0x000000061d1d7224 */ /* 0x000fe200078e02ff */
[----:B------:R-:W-:-:S03]  /*19e0*/  @P1 LEA.HI.SX32 R31, R26, R23, 0x1f ;  /* 0x000000171a1f1211 */ /* 0x000fc600078ffaff */
[----:B------:R-:W-:-:S04]  /*19f0*/  IMAD.WIDE R28, R29, 0x4, R4 ;  /* 0x000000041d1c7825 */ /* 0x000fc800078e0204 */
[----:B------:R-:W-:Y:S02]  /*1a00*/  @P1 IMAD R33, R31, R6, RZ ;  /* 0x000000061f211224 */ /* 0x000fe400078e02ff */
[----:B------:R-:W-:Y:S01]  /*1a10*/  IMAD.X R31, R25, 0x1, R17, P2 ;  /* 0x00000001191f7824 */ /* 0x000fe200010e0611 */
[----:B------:R-:W-:Y:S01]  /*1a20*/  @P1 IADD3 R16, P2, R19, R30, RZ ;  /* 0x0000001e13101210 */ /* 0x000fe20007f5e0ff */
[----:B------:R-:W-:Y:S01]  /*1a30*/  @P1 IMAD.WIDE R32, R33, 0x4, R4 ;  /* 0x0000000421201825 */ /* 0x000fe200078e0204 */
[----:B------:R-:W2:Y:S02]  /*1a40*/  LDG.E.SYS R29, [R28] ;  /* 0x000000001c1d7381 */ /* 0x000ea400001ee900 */
[----:B------:R-:W-:-:S03]  /*1a50*/  @P1 IADD3.X R17, R25, R31, RZ, P2, !PT ;  /* 0x0000001f19111210 */ /* 0x000fc600017fe4ff */
[----:B------:R-:W2:Y:S04]  /*1a60*/  LDG.E.SYS R35, [R30] ;  /* 0x000000001e237381 */ /* 0x000ea800001ee900 */
[----:B------:R-:W3:Y:S04]  /*1a70*/  LDG.E.SYS R24, [R30+0x4] ;  /* 0x000004001e187381 */ /* 0x000ee800001ee900 */
[----:B------:R-:W4:Y:S04]  /*1a80*/  LDG.E.SYS R26, [R30+0x8] ;  /* 0x000008001e1a7381 */ /* 0x000f2800001ee900 */
[----:B------:R-:W5:Y:S04]  /*1a90*/  @P1 LDG.E.SYS R33, [R32] ;  /* 0x0000000020211381 */ /* 0x000f6800001ee900 */
[----:B------:R-:W5:Y:S04]  /*1aa0*/  @P1 LDG.E.SYS R37, [R16] ;  /* 0x0000000010251381 */ /* 0x000f6800001ee900 */
[----:B------:R-:W5:Y:S04]  /*1ab0*/  @P1 LDG.E.SYS R36, [R16+0x4] ;  /* 0x0000040010241381 */ /* 0x000f6800001ee900 */
[----:B------:R-:W5:Y:S01]  /*1ac0*/  @P1 LDG.E.SYS R38, [R16+0x8] ;  /* 0x0000080010261381 */ /* 0x000f6200001ee900 */
[----:B------:R-:W-:-:S04]  /*1ad0*/  @P1 IADD3 R34, R23, 0x4, RZ ;  /* 0x0000000417221810 */ /* 0x000fc80007ffe0ff */
[----:B------:R-:W-:Y:S01]  /*1ae0*/  @P1 MOV R27, R34 ;  /* 0x00000022001b1202 */ /* 0x000fe20000000f00 */
[----:B--2---:R-:W-:Y:S02]  /*1af0*/  FFMA.FTZ R22, R35, -R29, R22 ;  /* 0x8000001d23167223 */ /* 0x004fe40000010016 */
[C---:B---3--:R-:W-:Y:S02]  /*1b00*/  FFMA.FTZ R18, -R29.reuse, R24, R18 ;  /* 0x000000181d127223 */ /* 0x048fe40000010112 */
[----:B----4-:R-:W-:Y:S02]  /*1b10*/  FFMA.FTZ R20, -R29, R26, R20 ;  /* 0x0000001a1d147223 */ /* 0x010fe40000010114 */
[----:B-----5:R-:W-:Y:S02]  /*1b20*/  @P1 FFMA.FTZ R22, R37, -R33, R22 ;  /* 0x8000002125161223 */ /* 0x020fe40000010016 */
[C---:B------:R-:W-:Y:S02]  /*1b30*/  @P1 FFMA.FTZ R18, -R33.reuse, R36, R18 ;  /* 0x0000002421121223 */ /* 0x040fe40000010112 */
[----:B------:R-:W-:-:S03]  /*1b40*/  @P1 FFMA.FTZ R20, -R33, R38, R20 ;  /* 0x0000002621141223 */ /* 0x000fc60000010114 */
.L_x_29:
[----:B------:R-:W-:Y:S05]  /*1b50*/  BSYNC B2 ;  /* 0x0000000000027941 */ /* 0x000fea0003800000 */
.L_x_28:
[----:B------:R-:W-:Y:S05]  /*1b60*/  @!P0 BRA `(.L_x_27) ;  /* 0x000003f000008947 */ /* 0x000fea0003800000 */
.L_x_30:
[C---:B------:R-:W-:Y:S01]  /*1b70*/  IMAD R17, R27.reuse, R27, R27 ;  /* 0x0000001b1b117224 */ /* 0x040fe200078e021b */
[C---:B------:R-:W-:Y:S01]  /*1b80*/  IADD3 R16, R27.reuse, 0x1, RZ ;  /* 0x000000011b107810 */ /* 0x040fe20007ffe0ff */
[C---:B------:R-:W-:Y:S01]  /*1b90*/  IMAD R26, R27.reuse, R6, RZ ;  /* 0x000000061b1a7224 */ /* 0x040fe200078e02ff */
[----:B------:R-:W-:-:S02]  /*1ba0*/  IADD3 R37, R27, 0x3, RZ ;  /* 0x000000031b257810 */ /* 0x000fc40007ffe0ff */
[-C--:B------:R-:W-:Y:S01]  /*1bb0*/  LEA.HI R24, R17, R17.reuse, RZ, 0x1 ;  /* 0x0000001111187211 */ /* 0x080fe200078f08ff */
[----:B------:R-:W-:Y:S01]  /*1bc0*/  IMAD R29, R26, 0x3, RZ ;  /* 0x000000031a1d7824 */ /* 0x000fe200078e02ff */
[----:B------:R-:W-:Y:S02]  /*1bd0*/  LEA R16, R16, R17, 0x1 ;  /* 0x0000001110107211 */ /* 0x000fe400078e08ff */
[----:B------:R-:W-:Y:S01]  /*1be0*/  LEA.HI.SX32 R17, R24, R23, 0x1f ;  /* 0x0000001718117211 */ /* 0x000fe200078ffaff */
[----:B------:R-:W-:Y:S01]  /*1bf0*/  IMAD.WIDE R28, R29, 0x4, R2 ;  /* 0x000000041d1c7825 */ /* 0x000fe200078e0202 */
[----:B------:R-:W-:-:S03]  /*1c00*/  LEA.HI R24, R16, R16, RZ, 0x1 ;  /* 0x0000001010187211 */ /* 0x000fc600078f08ff */
[----:B------:R-:W-:Y:S01]  /*1c10*/  IMAD R16, R27, 0x2, R16 ;  /* 0x000000021b107824 */ /* 0x000fe200078e0210 */
[-C--:B------:R-:W-:Y:S01]  /*1c20*/  LEA.HI.SX32 R31, R24, R23.reuse, 0x1f ;  /* 0x00000017181f7211 */ /* 0x080fe200078ffaff */
[-C--:B------:R-:W-:Y:S02]  /*1c30*/  IMAD R17, R17, R6.reuse, RZ ;  /* 0x0000000611117224 */ /* 0x080fe400078e02ff */
[----:B------:R0:W2:Y:S01]  /*1c40*/  LDG.E.SYS R45, [R28] ;  /* 0x000000001c2d7381 */ /* 0x0000a200001ee900 */
[----:B------:R-:W-:Y:S01]  /*1c50*/  IADD3 R24, R16, 0x4, RZ ;  /* 0x0000000410187810 */ /* 0x000fe20007ffe0ff */
[----:B------:R-:W-:Y:S02]  /*1c60*/  IMAD R31, R31, R6, RZ ;  /* 0x000000061f1f7224 */ /* 0x000fe400078e02ff */
[----:B------:R0:W3:Y:S01]  /*1c70*/  LDG.E.SYS R43, [R28+0x4] ;  /* 0x000004001c2b7381 */ /* 0x0000e200001ee900 */
[-C--:B------:R-:W-:Y:S02]  /*1c80*/  LEA.HI R26, R24, R24.reuse, RZ, 0x1 ;  /* 0x00000018181a7211 */ /* 0x080fe400078f08ff */
[----:B------:R-:W-:Y:S01]  /*1c90*/  LEA R24, R37, R24, 0x1 ;  /* 0x0000001825187211 */ /* 0x000fe200078e08ff */
[--C-:B------:R-:W-:Y:S01]  /*1ca0*/  IMAD.WIDE R38, R31, 0x4, R4.reuse ;  /* 0x000000041f267825 */ /* 0x100fe200078e0204 */
[----:B------:R-:W-:Y:S01]  /*1cb0*/  IADD3 R16, P0, R19, R28, RZ ;  /* 0x0000001c13107210 */ /* 0x000fe20007f1e0ff */
[----:B------:R0:W4:Y:S01]  /*1cc0*/  LDG.E.SYS R41, [R28+0x8] ;  /* 0x000008001c297381 */ /* 0x00012200001ee900 */
[----:B------:R-:W-:Y:S01]  /*1cd0*/  LEA.HI.SX32 R31, R26, R23, 0x1f ;  /* 0x000000171a1f7211 */ /* 0x000fe200078ffaff */
[----:B------:R-:W-:Y:S01]  /*1ce0*/  IMAD.WIDE R34, R17, 0x4, R4 ;  /* 0x0000000411227825 */ /* 0x000fe200078e0204 */
[----:B------:R-:W-:-:S02]  /*1cf0*/  LEA.HI R26, R24, R24, RZ, 0x1 ;  /* 0x00000018181a7211 */ /* 0x000fc400078f08ff */
[----:B------:R-:W-:Y:S01]  /*1d00*/  IADD3.X R17, R29, R25, RZ, P0, !PT ;  /* 0x000000191d117210 */ /* 0x000fe200007fe4ff */
[----:B------:R-:W-:Y:S01]  /*1d10*/  IMAD R31, R31, R6, RZ ;  /* 0x000000061f1f7224 */ /* 0x000fe200078e02ff */
[----:B------:R-:W-:Y:S01]  /*1d20*/  LEA.HI.SX32 R47, R26, R23, 0x1f ;  /* 0x000000171a2f7211 */ /* 0x000fe200078ffaff */
[----:B------:R1:W2:Y:S01]  /*1d30*/  LDG.E.SYS R38, [R38] ;  /* 0x0000000026267381 */ /* 0x0002a200001ee900 */
[----:B0-----:R-:W-:Y:S01]  /*1d40*/  IADD3 R28, P0, R19, R16, RZ ;  /* 0x00000010131c7210 */ /* 0x001fe20007f1e0ff */
[--C-:B------:R-:W-:Y:S02]  /*1d50*/  IMAD.WIDE R32, R31, 0x4, R4.reuse ;  /* 0x000000041f207825 */ /* 0x100fe400078e0204 */
[----:B------:R0:W2:Y:S01]  /*1d60*/  LDG.E.SYS R24, [R34] ;  /* 0x0000000022187381 */ /* 0x0000a200001ee900 */
[----:B------:R-:W-:Y:S01]  /*1d70*/  IADD3.X R29, R25, R17, RZ, P0, !PT ;  /* 0x00000011191d7210 */ /* 0x000fe200007fe4ff */
[----:B------:R-:W-:Y:S01]  /*1d80*/  IMAD R47, R47, R6, RZ ;  /* 0x000000062f2f7224 */ /* 0x000fe200078e02ff */
[----:B------:R-:W-:Y:S01]  /*1d90*/  IADD3 R30, P0, R19, R28, RZ ;  /* 0x0000001c131e7210 */ /* 0x000fe20007f1e0ff */
[----:B------:R-:W4:Y:S04]  /*1da0*/  LDG.E.SYS R26, [R16] ;  /* 0x00000000101a7381 */ /* 0x000f2800001ee900 */
[----:B------:R-:W4:Y:S01]  /*1db0*/  LDG.E.SYS R36, [R16+0x4] ;  /* 0x0000040010247381 */ /* 0x000f2200001ee900 */
[----:B0-----:R-:W-:-:S03]  /*1dc0*/  IMAD.WIDE R34, R47, 0x4, R4 ;  /* 0x000000042f227825 */ /* 0x001fc600078e0204 */
[----:B------:R-:W4:Y:S01]  /*1dd0*/  LDG.E.SYS R40, [R16+0x8] ;  /* 0x0000080010287381 */ /* 0x000f2200001ee900 */
[----:B------:R-:W-:-:S03]  /*1de0*/  IMAD.X R31, R25, 0x1, R29, P0 ;  /* 0x00000001191f7824 */ /* 0x000fc600000e061d */
[----:B------:R-:W4:Y:S04]  /*1df0*/  LDG.E.SYS R33, [R32] ;  /* 0x0000000020217381 */ /* 0x000f2800001ee900 */
[----:B-1----:R-:W4:Y:S04]  /*1e00*/  LDG.E.SYS R39, [R28] ;  /* 0x000000001c277381 */ /* 0x002f2800001ee900 */
[----:B------:R-:W4:Y:S04]  /*1e10*/  LDG.E.SYS R42, [R28+0x4] ;  /* 0x000004001c2a7381 */ /* 0x000f2800001ee900 */
[----:B------:R-:W4:Y:S04]  /*1e20*/  LDG.E.SYS R44, [R28+0x8] ;  /* 0x000008001c2c7381 */ /* 0x000f2800001ee900 */
[----:B------:R-:W4:Y:S04]  /*1e30*/  LDG.E.SYS R35, [R34] ;  /* 0x0000000022237381 */ /* 0x000f2800001ee900 */
[----:B------:R-:W4:Y:S04]  /*1e40*/  LDG.E.SYS R47, [R30] ;  /* 0x000000001e2f7381 */ /* 0x000f2800001ee900 */
[----:B------:R-:W4:Y:S04]  /*1e50*/  LDG.E.SYS R46, [R30+0x4] ;  /* 0x000004001e2e7381 */ /* 0x000f2800001ee900 */
[----:B------:R-:W4:Y:S01]  /*1e60*/  LDG.E.SYS R48, [R30+0x8] ;  /* 0x000008001e307381 */ /* 0x000f2200001ee900 */
[----:B------:R-:W-:-:S02]  /*1e70*/  ISETP.GE.AND P0, PT, R37, R10, PT ;  /* 0x0000000a2500720c */ /* 0x000fc40003f06270 */
[----:B------:R-:W-:Y:S01]  /*1e80*/  IADD3 R27, R27, 0x4, RZ ;  /* 0x000000041b1b7810 */ /* 0x000fe20007ffe0ff */
[----:B--2--5:R-:W-:Y:S02]  /*1e90*/  FFMA.FTZ R45, R45, -R24, R22 ;  /* 0x800000182d2d7223 */ /* 0x024fe40000010016 */
[C---:B---3--:R-:W-:Y:S02]  /*1ea0*/  FFMA.FTZ R43, -R24.reuse, R43, R18 ;  /* 0x0000002b182b7223 */ /* 0x048fe40000010112 */
[----:B----4-:R-:W-:Y:S02]  /*1eb0*/  FFMA.FTZ R41, -R24, R41, R20 ;  /* 0x0000002918297223 */ /* 0x010fe40000010114 */
[----:B------:R-:W-:Y:S02]  /*1ec0*/  FFMA.FTZ R26, R26, -R38, R45 ;  /* 0x800000261a1a7223 */ /* 0x000fe4000001002d */
[C---:B------:R-:W-:Y:S02]  /*1ed0*/  FFMA.FTZ R36, -R38.reuse, R36, R43 ;  /* 0x0000002426247223 */ /* 0x040fe4000001012b */
[----:B------:R-:W-:-:S02]  /*1ee0*/  FFMA.FTZ R40, -R38, R40, R41 ;  /* 0x0000002826287223 */ /* 0x000fc40000010129 */
[----:B------:R-:W-:Y:S02]  /*1ef0*/  FFMA.FTZ R26, R39, -R33, R26 ;  /* 0x80000021271a7223 */ /* 0x000fe4000001001a */
[C---:B------:R-:W-:Y:S02]  /*1f00*/  FFMA.FTZ R36, -R33.reuse, R42, R36 ;  /* 0x0000002a21247223 */ /* 0x040fe40000010124 */
[----:B------:R-:W-:Y:S02]  /*1f10*/  FFMA.FTZ R40, -R33, R44, R40 ;  /* 0x0000002c21287223 */ /* 0x000fe40000010128 */
[----:B------:R-:W-:Y:S02]  /*1f20*/  FFMA.FTZ R22, R47, -R35, R26 ;  /* 0x800000232f167223 */ /* 0x000fe4000001001a */
[C---:B------:R-:W-:Y:S02]  /*1f30*/  FFMA.FTZ R18, -R35.reuse, R46, R36 ;  /* 0x0000002e23127223 */ /* 0x040fe40000010124 */
[----:B------:R-:W-:Y:S01]  /*1f40*/  FFMA.FTZ R20, -R35, R48, R40 ;  /* 0x0000003023147223 */ /* 0x000fe20000010128 */
[----:B------:R-:W-:Y:S05]  /*1f50*/  @!P0 BRA `(.L_x_30) ;  /* 0xfffffc1000008947 */ /* 0x000fea000383ffff */
.L_x_27:
[----:B0-----:R-:W-:Y:S05]  /*1f60*/  BSYNC B1 ;  /* 0x0000000000017941 */ /* 0x001fea0003800000 */
.L_x_26:
[----:B------:R-:W-:-:S05]  /*1f70*/  IMAD R16, R23, R23, R23 ;  /* 0x0000001717107224 */ /* 0x000fca00078e0217 */
[----:B------:R-:W-:-:S04]  /*1f80*/  LEA.HI R16, R16, R16, RZ, 0x1 ;  /* 0x0000001010107211 */ /* 0x000fc800078f08ff */
[----:B------:R-:W-:-:S05]  /*1f90*/  LEA.HI.SX32 R17, R16, R23, 0x1f ;  /* 0x0000001710117211 */ /* 0x000fca00078ffaff */
[----:B------:R-:W-:-:S04]  /*1fa0*/  IMAD R17, R17, R6, RZ ;  /* 0x0000000611117224 */ /* 0x000fc800078e02ff */
[----:B------:R-:W-:-:S08]  /*1fb0*/  IMAD.WIDE R16, R17, 0x4, R4 ;  /* 0x0000000411107825 */ /* 0x000fd000078e0204 */
[----:B------:R-:W2:Y:S01]  /*1fc0*/  LDG.E.SYS R16, [R16] ;  /* 0x0000000010107381 */ /* 0x000ea200001ee900 */
[C---:B------:R-:W-:Y:S02]  /*1fd0*/  ISETP.GT.AND P0, PT, R23.reuse, RZ, PT ;  /* 0x000000ff1700720c */ /* 0x040fe40003f04270 */
[----:B------:R-:W-:Y:S02]  /*1fe0*/  IADD3 R23, R23, -0x1, RZ ;  /* 0xffffffff17177810 */ /* 0x000fe40007ffe0ff */
[----:B------:R-:W-:Y:S01]  /*1ff0*/  IADD3 R21, R21, 0x1, RZ ;  /* 0x0000000115157810 */ /* 0x000fe20007ffe0ff */
[----:B--2---:R-:W0:Y:S02]  /*2000*/  MUFU.RCP R27, R16 ;  /* 0x00000010001b7308 */ /* 0x004e240000001000 */
[C---:B0----5:R-:W-:Y:S02]  /*2010*/  FMUL.FTZ R29, R27.reuse, R22 ;  /* 0x000000161b1d7220 */ /* 0x061fe40000410000 */
[----:B------:R-:W-:-:S02]  /*2020*/  FMUL.FTZ R31, R27, R18 ;  /* 0x000000121b1f7220 */ /* 0x000fc40000410000 */
[----:B------:R-:W-:-:S04]  /*2030*/  FMUL.FTZ R27, R27, R20 ;  /* 0x000000141b1b7220 */ /* 0x000fc80000410000 */
[----:B------:R0:W-:Y:S04]  /*2040*/  STG.E.SYS [R14], R29 ;  /* 0x0000001d0e007386 */ /* 0x0001e8000010e900 */
[----:B------:R0:W-:Y:S04]  /*2050*/  STG.E.SYS [R14+0x4], R31 ;  /* 0x0000041f0e007386 */ /* 0x0001e8000010e900 */
[----:B------:R0:W-:Y:S01]  /*2060*/  STG.E.SYS [R14+0x8], R27 ;  /* 0x0000081b0e007386 */ /* 0x0001e2000010e900 */
[----:B------:R-:W-:Y:S05]  /*2070*/  @P0 BRA `(.L_x_31) ;  /* 0xfffff65000000947 */ /* 0x000fea000383ffff */
.L_x_25:
[----:B------:R-:W-:Y:S05]  /*2080*/  BSYNC B0 ;  /* 0x0000000000007941 */ /* 0x000fea0003800000 */
.L_x_24:
[----:B------:R-:W2:Y:S01]  /*2090*/  LDG.E.SYS R0, [R2] ;  /* 0x0000000002007381 */ /* 0x000ea200001ee900 */
[----:B------:R-:W1:Y:S01]  /*20a0*/  MUFU.RCP R4, R11 ;  /* 0x0000000b00047308 */ /* 0x000e620000001000 */
[----:B------:R-:W-:Y:S01]  /*20b0*/  BMOV.32.CLEAR RZ, B0 ;  /* 0x0000000000ff7355 */ /* 0x000fe20000100000 */
[----:B------:R-:W-:Y:S01]  /*20c0*/  BSSY B0, `(.L_x_32) ;  /* 0x0000028000007945 */ /* 0x000fe20003800000 */
[----:B-1---5:R-:W-:-:S02]  /*20d0*/  FMUL.FTZ R9, R9, R4 ;  /* 0x0000000409097220 */ /* 0x022fc40000410000 */
[-C--:B------:R-:W-:Y:S02]  /*20e0*/  FMUL.FTZ R8, R8, R4.reuse ;  /* 0x0000000408087220 */ /* 0x080fe40000410000 */
[----:B------:R-:W-:Y:S01]  /*20f0*/  FMUL.FTZ R10, R7, R4 ;  /* 0x00000004070a7220 */ /* 0x000fe20000410000 */
[----:B--2---:R-:W-:-:S12]  /*2100*/  FSETP.NAN.FTZ.AND P0, PT, R0, R0, PT ;  /* 0x000000000000720b */ /* 0x004fd80003f18000 */
[----:B------:R-:W-:Y:S05]  /*2110*/  @P0 BRA `(.L_x_33) ;  /* 0x000001f000000947 */ /* 0x000fea0003800000 */
[----:B------:R-:W2:Y:S01]  /*2120*/  LDG.E.SYS R4, [R2+0x4] ;  /* 0x0000040002047381 */ /* 0x000ea200001ee900 */
[C---:B------:R-:W-:Y:S01]  /*2130*/  FADD.FTZ R7, R0.reuse, R0 ;  /* 0x0000000000077221 */ /* 0x040fe20000010000 */
[C---:B------:R-:W-:Y:S02]  /*2140*/  LOP3.LUT R5, R0.reuse, 0x80000000, RZ, 0xfc, !PT ;  /* 0x8000000000057812 */ /* 0x040fe400078efcff */
[----:B------:R-:W-:Y:S02]  /*2150*/  SHF.L.U32 R6, R0, 0x1, RZ ;  /* 0x0000000100067819 */ /* 0x000fe400000006ff */
[----:B------:R-:W-:-:S04]  /*2160*/  FSETP.NEU.FTZ.AND P0, PT, R7, R0, PT ;  /* 0x000000000700720b */ /* 0x000fc80003f1d000 */
[----:B------:R-:W-:-:S04]  /*2170*/  ISETP.NE.AND P0, PT, R5, -0x80000000, !P0 ;  /* 0x800000000500780c */ /* 0x000fc80004705270 */
[----:B------:R-:W-:Y:S02]  /*2180*/  ISETP.GT.U32.OR P0, PT, R6, -0x1000000, P0 ;  /* 0xff0000000600780c */ /* 0x000fe40000704470 */
[----:B--2---:R-:W-:-:S04]  /*2190*/  FSETP.NAN.FTZ.AND P1, PT, R4, R4, PT ;  /* 0x000000040400720b */ /* 0x004fc80003f38000 */
[----:B------:R-:W-:-:S12]  /*21a0*/  PLOP3.LUT P0, PT, P0, P1, PT, 0xa8, 0x0 ;  /* 0x000000000000781c */ /* 0x000fd80000703570 */
        /* <DEDUP_REMOVED lines=11> */
[C---:B------:R-:W-:Y:S01]  /*2260*/  FADD.FTZ R3, R2.reuse, R2 ;  /* 0x0000000202037221 */ /* 0x040fe20000010000 */
[----:B------:R-:W-:Y:S02]  /*2270*/  LOP3.LUT R5, R2, 0x80000000, RZ, 0xfc, !PT ;  /* 0x8000000002057812 */ /* 0x000fe400078efcff */
[----:B------:R-:W-:Y:S02]  /*2280*/  FSETP.GEU.FTZ.AND P1, PT, R0, -0.0099999997764825820923, PT ;  /* 0xbc23d70a0000780b */ /* 0x000fe40003f3e000 */
[----:B------:R-:W-:Y:S02]  /*2290*/  FSETP.NEU.FTZ.AND P0, PT, R3, R2, PT ;  /* 0x000000020300720b */ /* 0x000fe40003f1d000 */
[----:B------:R-:W-:Y:S02]  /*22a0*/  FSETP.GEU.FTZ.AND P2, PT, R4, -0.0099999997764825820923, PT ;  /* 0xbc23d70a0400780b */ /* 0x000fe40003f5e000 */
[----:B------:R-:W-:Y:S02]  /*22b0*/  ISETP.NE.AND P0, PT, R5, -0x80000000, !P0 ;  /* 0x800000000500780c */ /* 0x000fe40004705270 */
[----:B------:R-:W-:-:S02]  /*22c0*/  FSETP.GEU.FTZ.AND P3, PT, R2, -0.0099999997764825820923, PT ;  /* 0xbc23d70a0200780b */ /* 0x000fc40003f7e000 */
[----:B------:R-:W-:Y:S02]  /*22d0*/  SHF.L.U32 R3, R2, 0x1, RZ ;  /* 0x0000000102037819 */ /* 0x000fe400000006ff */
[----:B------:R-:W-:Y:S02]  /*22e0*/  PLOP3.LUT P1, PT, P3, P1, P2, 0x80, 0x0 ;  /* 0x000000000000781c */ /* 0x000fe40001f23020 */
[----:B------:R-:W-:-:S12]  /*22f0*/  ISETP.GT.U32.OR P0, PT, R3, -0x1000000, P0 ;  /* 0xff0000000300780c */ /* 0x000fd80000704470 */
[----:B------:R-:W-:Y:S05]  /*2300*/  @P1 BRA !P0, `(.L_x_34) ;  /* 0x0000003000001947 */ /* 0x000fea0004000000 */
.L_x_33:
[----:B------:R-:W-:Y:S01]  /*2310*/  IMAD.MOV.U32 R2, RZ, RZ, R10 ;  /* 0x000000ffff027224 */ /* 0x000fe200078e000a */
[----:B------:R-:W-:Y:S02]  /*2320*/  MOV R4, R8 ;  /* 0x0000000800047202 */ /* 0x000fe40000000f00 */
[----:B------:R-:W-:-:S03]  /*2330*/  MOV R0, R9 ;  /* 0x0000000900007202 */ /* 0x000fc60000000f00 */
.L_x_34:
[----:B------:R-:W-:Y:S05]  /*2340*/  BSYNC B0 ;  /* 0x0000000000007941 */ /* 0x000fea0003800000 */
.L_x_32:
[----:B------:R-:W-:Y:S02]  /*2350*/  FMNMX.FTZ R0, RZ, R0, !PT ;  /* 0x00000000ff007209 */ /* 0x000fe40007810000 */
[----:B------:R-:W-:Y:S02]  /*2360*/  FMNMX.FTZ R4, RZ, R4, !PT ;  /* 0x00000004ff047209 */ /* 0x000fe40007810000 */
[----:B------:R-:W-:Y:S01]  /*2370*/  FMNMX.FTZ R2, RZ, R2, !PT ;  /* 0x00000002ff027209 */ /* 0x000fe20007810000 */
[----:B------:R-:W-:Y:S01]  /*2380*/  FMUL.FTZ R0, R0, 1.4426950216293334961 ;  /* 0x3fb8aa3b00007820 */ /* 0x000fe20000410000 */
[----:B------:R-:W-:Y:S01]  /*2390*/  ISETP.LE.AND P0, PT, RZ, c[0x0][0x19c], PT ;  /* 0x00006700ff007a0c */ /* 0x000fe20003f03270 */
[----:B------:R-:W-:Y:S01]  /*23a0*/  FMUL.FTZ R4, R4, 1.4426950216293334961 ;  /* 0x3fb8aa3b04047820 */ /* 0x000fe20000410000 */
[----:B------:R-:W-:Y:S01]  /*23b0*/  IADD3 R12, R12, c[0x0][0x190], RZ ;  /* 0x000064000c0c7a10 */ /* 0x000fe20007ffe0ff */
[----:B------:R-:W-:-:S02]  /*23c0*/  FMUL.FTZ R5, R2, 1.4426950216293334961 ;  /* 0x3fb8aa3b02057820 */ /* 0x000fc40000410000 */
[----:B------:R-:W1:Y:S02]  /*23d0*/  MUFU.EX2 R0, R0 ;  /* 0x0000000000007308 */ /* 0x000e640000000800 */
[----:B------:R-:W-:Y:S01]  /*23e0*/  IMAD R12, R13, c[0x0][0x194], R12 ;  /* 0x000065000d0c7a24 */ /* 0x000fe200078e020c */
[----:B------:R-:W-:-:S03]  /*23f0*/  MOV R13, 0x4 ;  /* 0x00000004000d7802 */ /* 0x000fc60000000f00 */
[----:B------:R-:W-:Y:S02]  /*2400*/  IMAD R2, R12, c[0x0][0x198], RZ ;  /* 0x000066000c027a24 */ /* 0x000fe400078e02ff */
[----:B------:R-:W2:Y:S02]  /*2410*/  MUFU.EX2 R4, R4 ;  /* 0x0000000400047308 */ /* 0x000ea40000000800 */
[----:B------:R-:W-:-:S06]  /*2420*/  IMAD.WIDE R2, R2, R13, c[0x0][0x160] ;  /* 0x0000580002027625 */ /* 0x000fcc00078e020d */
[----:B------:R-:W3:Y:S01]  /*2430*/  MUFU.EX2 R5, R5 ;  /* 0x0000000500057308 */ /* 0x000ee20000000800 */
[----:B-1----:R-:W-:Y:S02]  /*2440*/  FADD.FTZ R7, R0, -1 ;  /* 0xbf80000000077421 */ /* 0x002fe40000010000 */
[----:B--2---:R-:W-:Y:S02]  /*2450*/  FADD.FTZ R9, R4, -1 ;  /* 0xbf80000004097421 */ /* 0x004fe40000010000 */
[----:B---3--:R-:W-:Y:S01]  /*2460*/  FADD.FTZ R11, R5, -1 ;  /* 0xbf800000050b7421 */ /* 0x008fe20000010000 */
[----:B------:R-:W-:Y:S05]  /*2470*/  @!P0 BRA `(.L_x_35) ;  /* 0x000000c000008947 */ /* 0x000fea0003800000 */
[----:B------:R-:W-:-:S12]  /*2480*/  ISETP.NE.AND P0, PT, RZ, c[0x0][0x19c], PT ;  /* 0x00006700ff007a0c */ /* 0x000fd80003f05270 */
[----:B------:R-:W-:-:S08]  /*2490*/  @P0 IMAD.WIDE R4, R13, c[0x0][0x19c], R2 ;  /* 0x000067000d040a25 */ /* 0x000fd000078e0202 */
[----:B------:R-:W2:Y:S04]  /*24a0*/  @P0 LDG.E.SYS R6, [R4] ;  /* 0x0000000004060381 */ /* 0x000ea800001ee900 */
[----:B------:R-:W3:Y:S04]  /*24b0*/  @P0 LDG.E.SYS R8, [R4+0x4] ;  /* 0x0000040004080381 */ /* 0x000ee800001ee900 */
[----:B------:R-:W4:Y:S01]  /*24c0*/  @P0 LDG.E.SYS R10, [R4+0x8] ;  /* 0x00000800040a0381 */ /* 0x000f2200001ee900 */
[----:B------:R-:W1:Y:S02]  /*24d0*/  I2F R0, c[0x0][0x1a0] ;  /* 0x0000680000007b06 */ /* 0x000e640000201400 */
[----:B-1----:R-:W-:-:S02]  /*24e0*/  FMUL.FTZ R7, R7, R0 ;  /* 0x0000000007077220 */ /* 0x002fc40000410000 */
[-C--:B------:R-:W-:Y:S02]  /*24f0*/  FMUL.FTZ R9, R9, R0.reuse ;  /* 0x0000000009097220 */ /* 0x080fe40000410000 */
[----:B------:R-:W-:Y:S02]  /*2500*/  FMUL.FTZ R11, R11, R0 ;  /* 0x000000000b0b7220 */ /* 0x000fe40000410000 */
[----:B--2---:R-:W-:Y:S02]  /*2510*/  @P0 FADD.FTZ R7, R7, R6 ;  /* 0x0000000607070221 */ /* 0x004fe40000010000 */
[----:B---3--:R-:W-:Y:S02]  /*2520*/  @P0 FADD.FTZ R9, R9, R8 ;  /* 0x0000000809090221 */ /* 0x008fe40000010000 */
[----:B----4-:R-:W-:-:S04]  /*2530*/  @P0 FADD.FTZ R11, R11, R10 ;  /* 0x0000000a0b0b0221 */ /* 0x010fc80000010000 */
.L_x_35:
[----:B------:R-:W-:Y:S04]  /*2540*/  STG.E.SYS [R2], R7 ;  /* 0x0000000702007386 */ /* 0x000fe8000010e900 */
[----:B------:R-:W-:Y:S04]  /*2550*/  STG.E.SYS [R2+0x4], R9 ;  /* 0x0000040902007386 */ /* 0x000fe8000010e900 */
[----:B------:R-:W-:Y:S01]  /*2560*/  STG.E.SYS [R2+0x8], R11 ;  /* 0x0000080b02007386 */ /* 0x000fe2000010e900 */
[----:B------:R-:W-:Y:S05]  /*2570*/  EXIT ;  /* 0x000000000000794d */ /* 0x000fea0003800000 */
.L_x_36:
[----:B------:R-:W-:-:S00]  /*2580*/  BRA `(.L_x_36) ;  /* 0xfffffff000007947 */ /* 0x000fc0000383ffff */
[----:B------:R-:W-:-:S00]  /*2590*/  NOP ;  /* 0x0000000000007918 */ /* 0x000fc00000000000 */
[----:B------:R-:W-:-:S00]  /*25a0*/  NOP ;  /* 0x0000000000007918 */ /* 0x000fc00000000000 */
[----:B------:R-:W-:-:S00]  /*25b0*/  NOP ;  /* 0x0000000000007918 */ /* 0x000fc00000000000 */
[----:B------:R-:W-:-:S00]  /*25c0*/  NOP ;  /* 0x0000000000007918 */ /* 0x000fc00000000000 */
[----:B------:R-:W-:-:S00]  /*25d0*/  NOP ;  /* 0x0000000000007918 */ /* 0x000fc00000000000 */
[----:B------:R-:W-:-:S00]  /*25e0*/  NOP ;  /* 0x0000000000007918 */ /* 0x000fc00000000000 */
[----:B------:R-:W-:-:S00]  /*25f0*/  NOP ;  /* 0x0000000000007918 */ /* 0x000fc00000000000 */
.L_x_441:


//--------------------- .text.kernel_cuda_filter_nlm_construct_gramian --------------------------
	.section	.text.kernel_cuda_filter_nlm_construct_gramian,"ax",@progbits
	.sectioninfo	@"SHI_REGISTERS=64"
	.align	128
        .global         kernel_cuda_filter_nlm_construct_gramian
        .type           kernel_cuda_filter_nlm_construct_gramian,@function
        .size           kernel_cuda_filter_nlm_construct_gramian,(.L_x_442 - kernel_cuda_filter_nlm_construct_gramian)
        .other          kernel_cuda_filter_nlm_construct_gramian,@"STO_CUDA_ENTRY STV_DEFAULT"
kernel_cuda_filter_nlm_construct_gramian:
.text.kernel_cuda_filter_nlm_construct_gramian:
[----:B------:R-:W-:-:S02]  /*0000*/  IMAD.MOV.U32 R1, RZ, RZ, c[0x0][0x28] ;  /* 0x00000a00ff017624 */ /* 0x000fc400078e00ff */
[----:B------:R-:W-:Y:S01]  /*0010*/  IMAD.MOV.U32 R0, RZ, RZ, c[0x0][0x1c0] ;  /* 0x00007000ff007624 */ /* 0x000fe200078e00ff */
[----:B------:R-:W0:Y:S01]  /*0020*/  S2R R8, SR_CTAID.Y ;  /* 0x0000000000087919 */ /* 0x000e220000002600 */
[----:B------:R-:W-:Y:S01]  /*0030*/  BMOV.32.CLEAR RZ, B0 ;  /* 0x0000000000ff7355 */ /* 0x000fe20000100000 */
[----:B------:R-:W-:Y:S02]  /*0040*/  BSSY B0, `(.L_x_37) ;  /* 0x0000057000007945 */ /* 0x000fe40003800000 */
[----:B------:R-:W-:Y:S01]  /*0050*/  SHF.L.U32 R0, R0, 0x1, RZ ;  /* 0x0000000100007819 */ /* 0x000fe200000006ff */
[----:B------:R-:W0:Y:S03]  /*0060*/  S2R R19, SR_TID.Y ;  /* 0x0000000000137919 */ /* 0x000e260000002200 */
[----:B------:R-:W-:-:S04]  /*0070*/  IADD3 R2, R0, 0x1, RZ ;  /* 0x0000000100027810 */ /* 0x000fc80007ffe0ff */
[----:B------:R-:W-:-:S06]  /*0080*/  IABS R7, R2 ;  /* 0x0000000200077213 */ /* 0x000fcc0000000000 */
[----:B------:R-:W1:Y:S01]  /*0090*/  I2F.RP R6, R7 ;  /* 0x0000000700067306 */ /* 0x000e620000209400 */
[----:B0-----:R-:W-:Y:S01]  /*00a0*/  IMAD R3, R8, c[0x0][0x4], R19 ;  /* 0x0000010008037a24 */ /* 0x001fe200078e0213 */
[----:B------:R-:W-:-:S06]  /*00b0*/  IABS R8, R2 ;  /* 0x0000000200087213 */ /* 0x000fcc0000000000 */
[----:B-1----:R-:W0:Y:S02]  /*00c0*/  MUFU.RCP R6, R6 ;  /* 0x0000000600067308 */ /* 0x002e240000001000 */
[----:B0-----:R-:W-:Y:S02]  /*00d0*/  IADD3 R4, R6, 0xffffffe, RZ ;  /* 0x0ffffffe06047810 */ /* 0x001fe40007ffe0ff */
[----:B------:R-:W-:-:S04]  /*00e0*/  IABS R6, R3 ;  /* 0x0000000300067213 */ /* 0x000fc80000000000 */
[----:B------:R0:W1:Y:S02]  /*00f0*/  F2I.FTZ.U32.TRUNC.NTZ R5, R4 ;  /* 0x0000000400057305 */ /* 0x000064000021f000 */
[----:B0-----:R-:W-:Y:S02]  /*0100*/  IMAD.MOV.U32 R4, RZ, RZ, RZ ;  /* 0x000000ffff047224 */ /* 0x001fe400078e00ff */
[----:B-1----:R-:W-:-:S04]  /*0110*/  IMAD.MOV R10, RZ, RZ, -R5 ;  /* 0x000000ffff0a7224 */ /* 0x002fc800078e0a05 */
[----:B------:R-:W-:-:S04]  /*0120*/  IMAD R9, R10, R7, RZ ;  /* 0x000000070a097224 */ /* 0x000fc800078e02ff */
[----:B------:R-:W-:Y:S01]  /*0130*/  IMAD.HI.U32 R5, R5, R9, R4 ;  /* 0x0000000905057227 */ /* 0x000fe200078e0004 */
[----:B------:R-:W-:-:S07]  /*0140*/  IADD3 R4, RZ, -R8, RZ ;  /* 0x80000008ff047210 */ /* 0x000fce0007ffe0ff */
[----:B------:R-:W-:-:S06]  /*0150*/  IMAD.HI.U32 R5, R5, R6, RZ ;  /* 0x0000000605057227 */ /* 0x000fcc00078e00ff */
[----:B------:R-:W-:-:S05]  /*0160*/  IMAD R4, R5, R4, R6 ;  /* 0x0000000405047224 */ /* 0x000fca00078e0206 */
[----:B------:R-:W-:-:S12]  /*0170*/  ISETP.GT.U32.AND P1, PT, R7, R4, PT ;  /* 0x000000040700720c */ /* 0x000fd80003f24070 */
[----:B------:R-:W-:Y:S01]  /*0180*/  @!P1 IMAD.IADD R4, R4, 0x1, -R7 ;  /* 0x0000000104049824 */ /* 0x000fe200078e0a07 */
[----:B------:R-:W-:Y:S02]  /*0190*/  @!P1 IADD3 R5, R5, 0x1, RZ ;  /* 0x0000000105059810 */ /* 0x000fe40007ffe0ff */
[----:B------:R-:W-:Y:S02]  /*01a0*/  ISETP.NE.AND P1, PT, R2, RZ, PT ;  /* 0x000000ff0200720c */ /* 0x000fe40003f25270 */
[----:B------:R-:W-:Y:S02]  /*01b0*/  ISETP.GE.U32.AND P0, PT, R4, R7, PT ;  /* 0x000000070400720c */ /* 0x000fe40003f06070 */
[----:B------:R-:W-:-:S04]  /*01c0*/  LOP3.LUT R4, R3, R2, RZ, 0x3c, !PT ;  /* 0x0000000203047212 */ /* 0x000fc800078e3cff */
[----:B------:R-:W-:-:S06]  /*01d0*/  ISETP.GE.AND P2, PT, R4, RZ, PT ;  /* 0x000000ff0400720c */ /* 0x000fcc0003f46270 */
[----:B------:R-:W-:Y:S02]  /*01e0*/  @P0 IADD3 R5, R5, 0x1, RZ ;  /* 0x0000000105050810 */ /* 0x000fe40007ffe0ff */
[----:B------:R-:W-:-:S03]  /*01f0*/  PLOP3.LUT P0, PT, PT, PT, PT, 0x80, 0x0 ;  /* 0x000000000000781c */ /* 0x000fc60003f0f070 */
[----:B------:R-:W-:-:S05]  /*0200*/  IMAD.MOV.U32 R13, RZ, RZ, R5 ;  /* 0x000000ffff0d7224 */ /* 0x000fca00078e0005 */
[----:B------:R-:W-:-:S04]  /*0210*/  @!P2 IADD3 R13, -R13, RZ, RZ ;  /* 0x000000ff0d0da210 */ /* 0x000fc80007ffe1ff */
[----:B------:R-:W-:-:S04]  /*0220*/  @!P1 LOP3.LUT R13, RZ, R2, RZ, 0x33, !PT ;  /* 0x00000002ff0d9212 */ /* 0x000fc800078e33ff */
[----:B------:R-:W-:Y:S01]  /*0230*/  ISETP.GT.AND P1, PT, R13, R0, PT ;  /* 0x000000000d00720c */ /* 0x000fe20003f24270 */
[----:B------:R-:W-:-:S04]  /*0240*/  IMAD.MOV R0, RZ, RZ, -R13 ;  /* 0x000000ffff007224 */ /* 0x000fc800078e0a0d */
[----:B------:R-:W-:-:S07]  /*0250*/  IMAD R10, R2, R0, R3 ;  /* 0x00000000020a7224 */ /* 0x000fce00078e0203 */
[----:B------:R-:W-:Y:S05]  /*0260*/  @P1 BRA `(.L_x_38) ;  /* 0x0000034000001947 */ /* 0x000fea0003800000 */
[----:B------:R-:W-:Y:S02]  /*0270*/  IADD3 R7, R13, -c[0x0][0x1c0], RZ ;  /* 0x800070000d077a10 */ /* 0x000fe40007ffe0ff */
[----:B------:R-:W-:Y:S02]  /*0280*/  IADD3 R0, R10, -c[0x0][0x1c0], RZ ;  /* 0x800070000a007a10 */ /* 0x000fe40007ffe0ff */
[----:B------:R-:W-:Y:S01]  /*0290*/  IMNMX R5, RZ, R7, !PT ;  /* 0x00000007ff057217 */ /* 0x000fe20007800200 */
[----:B------:R-:W-:Y:S01]  /*02a0*/  IMAD.MOV R3, RZ, RZ, -R7 ;  /* 0x000000ffff037224 */ /* 0x000fe200078e0a07 */
[----:B------:R-:W-:Y:S02]  /*02b0*/  IADD3 R6, -R0, RZ, RZ ;  /* 0x000000ff00067210 */ /* 0x000fe40007ffe1ff */
[----:B------:R-:W-:Y:S02]  /*02c0*/  IMNMX R4, RZ, R0, !PT ;  /* 0x00000000ff047217 */ /* 0x000fe40007800200 */
[----:B------:R-:W-:-:S02]  /*02d0*/  IMNMX R3, RZ, R3, !PT ;  /* 0x00000003ff037217 */ /* 0x000fc40007800200 */
[----:B------:R-:W-:Y:S02]  /*02e0*/  IADD3 R5, -R5, c[0x0][0x1b4], RZ ;  /* 0x00006d0005057a10 */ /* 0x000fe40007ffe1ff */
[----:B------:R-:W-:Y:S02]  /*02f0*/  IMNMX R12, RZ, R6, !PT ;  /* 0x00000006ff0c7217 */ /* 0x000fe40007800200 */
[----:B------:R-:W-:Y:S02]  /*0300*/  IADD3 R15, -R4, c[0x0][0x1b0], RZ ;  /* 0x00006c00040f7a10 */ /* 0x000fe40007ffe1ff */
[----:B------:R-:W-:Y:S02]  /*0310*/  IMNMX R16, R3, c[0x0][0x1a4], !PT ;  /* 0x0000690003107a17 */ /* 0x000fe40007800200 */
[----:B------:R-:W-:Y:S02]  /*0320*/  IMNMX R17, R5, c[0x0][0x1ac], PT ;  /* 0x00006b0005117a17 */ /* 0x000fe40003800200 */
[----:B------:R-:W-:-:S02]  /*0330*/  IMNMX R14, R12, c[0x0][0x1a0], !PT ;  /* 0x000068000c0e7a17 */ /* 0x000fc40007800200 */
[----:B------:R-:W-:Y:S02]  /*0340*/  IMNMX R3, R15, c[0x0][0x1a8], PT ;  /* 0x00006a000f037a17 */ /* 0x000fe40003800200 */
[----:B------:R-:W-:-:S04]  /*0350*/  ISETP.GT.AND P1, PT, R17, R16, PT ;  /* 0x000000101100720c */ /* 0x000fc80003f24270 */
[----:B------:R-:W-:-:S12]  /*0360*/  ISETP.LE.OR P1, PT, R3, R14, !P1 ;  /* 0x0000000e0300720c */ /* 0x000fd80004f23670 */
[----:B------:R-:W-:Y:S05]  /*0370*/  @P1 BRA `(.L_x_38) ;  /* 0x0000023000001947 */ /* 0x000fea0003800000 */
[----:B------:R-:W-:Y:S01]  /*0380*/  IMAD.IADD R18, R3, 0x1, -R14 ;  /* 0x0000000103127824 */ /* 0x000fe200078e0a0e */
[----:B------:R-:W0:Y:S04]  /*0390*/  S2R R8, SR_TID.X ;  /* 0x0000000000087919 */ /* 0x000e280000002100 */
[-C--:B------:R-:W-:Y:S01]  /*03a0*/  IABS R9, R18.reuse ;  /* 0x0000001200097213 */ /* 0x080fe20000000000 */
[----:B------:R-:W0:Y:S05]  /*03b0*/  S2R R3, SR_CTAID.X ;  /* 0x0000000000037919 */ /* 0x000e2a0000002500 */
[----:B------:R-:W1:Y:S08]  /*03c0*/  I2F.RP R6, R9 ;  /* 0x0000000900067306 */ /* 0x000e700000209400 */
[----:B-1----:R-:W1:Y:S01]  /*03d0*/  MUFU.RCP R6, R6 ;  /* 0x0000000600067308 */ /* 0x002e620000001000 */
[----:B0-----:R-:W-:Y:S01]  /*03e0*/  IMAD R3, R3, c[0x0][0x0], R8 ;  /* 0x0000000003037a24 */ /* 0x001fe200078e0208 */
[----:B------:R-:W-:-:S02]  /*03f0*/  IABS R8, R18 ;  /* 0x0000001200087213 */ /* 0x000fc40000000000 */
[----:B-1----:R-:W-:Y:S02]  /*0400*/  IADD3 R4, R6, 0xffffffe, RZ ;  /* 0x0ffffffe06047810 */ /* 0x002fe40007ffe0ff */
[----:B------:R-:W-:-:S04]  /*0410*/  IABS R6, R3 ;  /* 0x0000000300067213 */ /* 0x000fc80000000000 */
[----:B------:R0:W1:Y:S02]  /*0420*/  F2I.FTZ.U32.TRUNC.NTZ R5, R4 ;  /* 0x0000000400057305 */ /* 0x000064000021f000 */
[----:B0-----:R-:W-:Y:S01]  /*0430*/  MOV R4, RZ ;  /* 0x000000ff00047202 */ /* 0x001fe20000000f00 */
[----:B-1----:R-:W-:-:S04]  /*0440*/  IMAD.MOV R20, RZ, RZ, -R5 ;  /* 0x000000ffff147224 */ /* 0x002fc800078e0a05 */
[----:B------:R-:W-:-:S04]  /*0450*/  IMAD R11, R20, R9, RZ ;  /* 0x00000009140b7224 */ /* 0x000fc800078e02ff */
[----:B------:R-:W-:-:S04]  /*0460*/  IMAD.HI.U32 R5, R5, R11, R4 ;  /* 0x0000000b05057227 */ /* 0x000fc800078e0004 */
[----:B------:R-:W-:-:S04]  /*0470*/  IMAD.MOV R4, RZ, RZ, -R8 ;  /* 0x000000ffff047224 */ /* 0x000fc800078e0a08 */
        /* <DEDUP_REMOVED lines=9> */
[----:B------:R-:W-:-:S06]  /*0510*/  @P1 IADD3 R5, R5, 0x1, RZ ;  /* 0x0000000105051810 */ /* 0x000fcc0007ffe0ff */
[----:B------:R-:W-:-:S04]  /*0520*/  @!P3 IADD3 R5, -R5, RZ, RZ ;  /* 0x000000ff0505b210 */ /* 0x000fc80007ffe1ff */
[----:B------:R-:W-:-:S05]  /*0530*/  @!P2 LOP3.LUT R5, RZ, R18, RZ, 0x33, !PT ;  /* 0x00000012ff05a212 */ /* 0x000fca00078e33ff */
[--C-:B------:R-:W-:Y:S02]  /*0540*/  IMAD.IADD R4, R16, 0x1, R5.reuse ;  /* 0x0000000110047824 */ /* 0x100fe400078e0205 */
[----:B------:R-:W-:-:S03]  /*0550*/  IMAD.MOV R6, RZ, RZ, -R5 ;  /* 0x000000ffff067224 */ /* 0x000fc600078e0a05 */
[----:B------:R-:W-:Y:S01]  /*0560*/  ISETP.GE.AND P1, PT, R4, R17, PT ;  /* 0x000000110400720c */ /* 0x000fe20003f26270 */
[----:B------:R-:W-:-:S05]  /*0570*/  IMAD R5, R18, R6, R3 ;  /* 0x0000000612057224 */ /* 0x000fca00078e0203 */
[----:B------:R-:W-:-:S06]  /*0580*/  IADD3 R5, R14, R5, RZ ;  /* 0x000000050e057210 */ /* 0x000fcc0007ffe0ff */
[----:B------:R-:W-:Y:S01]  /*0590*/  @!P1 PLOP3.LUT P0, PT, PT, PT, PT, 0x8, 0x0 ;  /* 0x000000000000981c */ /* 0x000fe20003f0e170 */
[----:B------:R-:W-:-:S06]  /*05a0*/  @!P1 IMAD R2, R2, R13, R10 ;  /* 0x0000000d02029224 */ /* 0x000fcc00078e020a */
.L_x_38:
[----:B------:R-:W-:Y:S05]  /*05b0*/  BSYNC B0 ;  /* 0x0000000000007941 */ /* 0x000fea0003800000 */
.L_x_37:
[----:B------:R-:W-:Y:S05]  /*05c0*/  @P0 EXIT ;  /* 0x000000000000094d */ /* 0x000fea0003800000 */
[C---:B------:R-:W-:Y:S01]  /*05d0*/  IADD3 R3, R5.reuse, -c[0x0][0x1c4], RZ ;  /* 0x8000710005037a10 */ /* 0x040fe20007ffe0ff */
[----:B------:R-:W-:Y:S01]  /*05e0*/  BMOV.32.CLEAR RZ, B0 ;  /* 0x0000000000ff7355 */ /* 0x000fe20000100000 */
[----:B------:R-:W-:Y:S01]  /*05f0*/  IADD3.X R6, R5, c[0x0][0x1c4], RZ, PT, !PT ;  /* 0x0000710005067a10 */ /* 0x000fe20003ffe4ff */
[----:B------:R-:W-:Y:S01]  /*0600*/  BSSY B0, `(.L_x_39) ;  /* 0x000008e000007945 */ /* 0x000fe20003800000 */
[----:B------:R-:W-:Y:S01]  /*0610*/  IMNMX R3, R12, R3, !PT ;  /* 0x000000030c037217 */ /* 0x000fe20007800200 */
[----:B------:R-:W-:Y:S01]  /*0620*/  IMAD.MOV.U32 R18, RZ, RZ, RZ ;  /* 0x000000ffff127224 */ /* 0x000fe200078e00ff */
[----:B------:R-:W-:-:S04]  /*0630*/  IMNMX R6, R15, R6, PT ;  /* 0x000000060f067217 */ /* 0x000fc80003800200 */
[----:B------:R-:W-:-:S12]  /*0640*/  ISETP.GT.AND P0, PT, R6, R3, PT ;  /* 0x000000030600720c */ /* 0x000fd80003f04270 */
[----:B------:R-:W-:Y:S05]  /*0650*/  @!P0 BRA `(.L_x_40) ;  /* 0x0000088000008947 */ /* 0x000fea0003800000 */
[----:B------:R-:W-:Y:S01]  /*0660*/  IADD3 R8, -R5, -0x2, RZ ;  /* 0xfffffffe05087810 */ /* 0x000fe20007ffe1ff */
[----:B------:R-:W-:Y:S01]  /*0670*/  BMOV.32.CLEAR RZ, B1 ;  /* 0x0000000001ff7355 */ /* 0x000fe20000100000 */
[----:B------:R-:W-:Y:S01]  /*0680*/  LOP3.LUT R9, RZ, R15, RZ, 0x33, !PT ;  /* 0x0000000fff097212 */ /* 0x000fe200078e33ff */
[----:B------:R-:W-:Y:S01]  /*0690*/  BSSY B1, `(.L_x_41) ;  /* 0x0000019000017945 */ /* 0x000fe20003800000 */
[----:B------:R-:W-:Y:S02]  /*06a0*/  IADD3 R8, R8, -c[0x0][0x1c4], RZ ;  /* 0x8000710008087a10 */ /* 0x000fe40007ffe0ff */
[----:B------:R-:W-:Y:S02]  /*06b0*/  LOP3.LUT R10, RZ, R3, RZ, 0x33, !PT ;  /* 0x00000003ff0a7212 */ /* 0x000fe400078e33ff */
[----:B------:R-:W-:Y:S01]  /*06c0*/  IMNMX R8, R8, R9, !PT ;  /* 0x0000000908087217 */ /* 0x000fe20007800200 */
[----:B------:R-:W-:Y:S01]  /*06d0*/  IMAD.MOV.U32 R9, RZ, RZ, R3 ;  /* 0x000000ffff097224 */ /* 0x000fe200078e0003 */
[----:B------:R-:W-:-:S03]  /*06e0*/  MOV R18, RZ ;  /* 0x000000ff00127202 */ /* 0x000fc60000000f00 */
[----:B------:R-:W-:Y:S01]  /*06f0*/  IMAD.IADD R10, R10, 0x1, -R8 ;  /* 0x000000010a0a7824 */ /* 0x000fe200078e0a08 */
[----:B------:R-:W-:-:S04]  /*0700*/  IADD3 R8, -R8, -0x2, -R3 ;  /* 0xfffffffe08087810 */ /* 0x000fc80007ffe903 */
[----:B------:R-:W-:Y:S02]  /*0710*/  LOP3.LUT R10, R10, 0x3, RZ, 0xc0, !PT ;  /* 0x000000030a0a7812 */ /* 0x000fe400078ec0ff */
[----:B------:R-:W-:Y:S02]  /*0720*/  ISETP.GE.U32.AND P1, PT, R8, 0x3, PT ;  /* 0x000000030800780c */ /* 0x000fe40003f26070 */
[----:B------:R-:W-:-:S12]  /*0730*/  ISETP.NE.AND P0, PT, R10, RZ, PT ;  /* 0x000000ff0a00720c */ /* 0x000fd80003f05270 */
[----:B------:R-:W-:Y:S05]  /*0740*/  @!P0 BRA `(.L_x_42) ;  /* 0x000000d000008947 */ /* 0x000fea0003800000 */
[----:B------:R-:W-:Y:S01]  /*0750*/  IMAD.MOV.U32 R8, RZ, RZ, R10 ;  /* 0x000000ffff087224 */ /* 0x000fe200078e000a */
[----:B------:R-:W-:Y:S01]  /*0760*/  MOV R18, RZ ;  /* 0x000000ff00127202 */ /* 0x000fe20000000f00 */
[----:B------:R-:W-:-:S04]  /*0770*/  IMAD.MOV.U32 R9, RZ, RZ, R3 ;  /* 0x000000ffff097224 */ /* 0x000fc800078e0003 */
.L_x_43:
[----:B------:R-:W-:Y:S02]  /*0780*/  IMAD R11, R4, c[0x0][0x1b8], R9 ;  /* 0x00006e00040b7a24 */ /* 0x000fe400078e0209 */
[----:B------:R-:W-:Y:S02]  /*0790*/  IMAD.MOV.U32 R10, RZ, RZ, 0x4 ;  /* 0x00000004ff0a7424 */ /* 0x000fe400078e00ff */
[----:B------:R-:W-:-:S04]  /*07a0*/  IMAD R11, R2, c[0x0][0x1bc], R11 ;  /* 0x00006f00020b7a24 */ /* 0x000fc800078e020b */
[----:B------:R-:W-:-:S08]  /*07b0*/  IMAD.WIDE R10, R11, R10, c[0x0][0x168] ;  /* 0x00005a000b0a7625 */ /* 0x000fd000078e020a */
[----:B------:R-:W2:Y:S01]  /*07c0*/  LDG.E.CONSTANT.SYS R11, [R10] ;  /* 0x000000000a0b7381 */ /* 0x000ea200001e6900 */
[----:B------:R-:W-:Y:S02]  /*07d0*/  IADD3 R8, R8, -0x1, RZ ;  /* 0xffffffff08087810 */ /* 0x000fe40007ffe0ff */
[----:B------:R-:W-:Y:S02]  /*07e0*/  IADD3 R9, R9, 0x1, RZ ;  /* 0x0000000109097810 */ /* 0x000fe40007ffe0ff */
[----:B------:R-:W-:Y:S01]  /*07f0*/  ISETP.NE.AND P0, PT, R8, RZ, PT ;  /* 0x000000ff0800720c */ /* 0x000fe20003f05270 */
[----:B--2---:R-:W-:-:S11]  /*0800*/  FADD.FTZ R18, R11, R18 ;  /* 0x000000120b127221 */ /* 0x004fd60000010000 */
[----:B------:R-:W-:Y:S05]  /*0810*/  @P0 BRA `(.L_x_43) ;  /* 0xffffff6000000947 */ /* 0x000fea000383ffff */
.L_x_42:
[----:B------:R-:W-:Y:S05]  /*0820*/  BSYNC B1 ;  /* 0x0000000000017941 */ /* 0x000fea0003800000 */
.L_x_41:
[----:B------:R-:W-:Y:S05]  /*0830*/  @!P1 BRA `(.L_x_40) ;  /* 0x000006a000009947 */ /* 0x000fea0003800000 */
[----:B------:R-:W-:Y:S01]  /*0840*/  IADD3 R8, R6, -R9, RZ ;  /* 0x8000000906087210 */ /* 0x000fe20007ffe0ff */
[----:B------:R-:W-:Y:S01]  /*0850*/  BMOV.32.CLEAR RZ, B1 ;  /* 0x0000000001ff7355 */ /* 0x000fe20000100000 */
[----:B------:R-:W-:Y:S01]  /*0860*/  BSSY B1, `(.L_x_44) ;  /* 0x0000039000017945 */ /* 0x000fe20003800000 */
[----:B------:R-:W-:Y:S02]  /*0870*/  PLOP3.LUT P0, PT, PT, PT, PT, 0x80, 0x0 ;  /* 0x000000000000781c */ /* 0x000fe40003f0f070 */
[----:B------:R-:W-:-:S12]  /*0880*/  ISETP.GT.AND P1, PT, R8, 0xc, PT ;  /* 0x0000000c0800780c */ /* 0x000fd80003f24270 */
[----:B------:R-:W-:Y:S05]  /*0890*/  @!P1 BRA `(.L_x_45) ;  /* 0x0000035000009947 */ /* 0x000fea0003800000 */
[----:B------:R-:W-:Y:S02]  /*08a0*/  PLOP3.LUT P0, PT, PT, PT, PT, 0x8, 0x0 ;  /* 0x000000000000781c */ /* 0x000fe40003f0e170 */
[----:B------:R-:W-:-:S02]  /*08b0*/  IADD3 R8, R6, -0xc, RZ ;  /* 0xfffffff406087810 */ /* 0x000fc40007ffe0ff */
.L_x_46:
[----:B------:R-:W-:Y:S02]  /*08c0*/  IMAD R11, R4, c[0x0][0x1b8], R9 ;  /* 0x00006e00040b7a24 */ /* 0x000fe400078e0209 */
[----:B------:R-:W-:Y:S02]  /*08d0*/  IMAD.MOV.U32 R20, RZ, RZ, 0x4 ;  /* 0x00000004ff147424 */ /* 0x000fe400078e00ff */
[----:B------:R-:W-:-:S04]  /*08e0*/  IMAD R11, R2, c[0x0][0x1bc], R11 ;  /* 0x00006f00020b7a24 */ /* 0x000fc800078e020b */
[----:B------:R-:W-:Y:S01]  /*08f0*/  IMAD.WIDE R14, R11, R20, c[0x0][0x168] ;  /* 0x00005a000b0e7625 */ /* 0x000fe200078e0214 */
[----:B------:R-:W-:-:S05]  /*0900*/  IADD3 R11, R9, 0x4, RZ ;  /* 0x00000004090b7810 */ /* 0x000fca0007ffe0ff */
[----:B------:R-:W-:Y:S02]  /*0910*/  IMAD R11, R4, c[0x0][0x1b8], R11 ;  /* 0x00006e00040b7a24 */ /* 0x000fe400078e020b */
[----:B------:R0:W2:Y:S02]  /*0920*/  LDG.E.CONSTANT.SYS R45, [R14] ;  /* 0x000000000e2d7381 */ /* 0x0000a400001e6900 */
[----:B------:R-:W-:Y:S02]  /*0930*/  IMAD R11, R2, c[0x0][0x1bc], R11 ;  /* 0x00006f00020b7a24 */ /* 0x000fe400078e020b */
[----:B------:R0:W3:Y:S02]  /*0940*/  LDG.E.CONSTANT.SYS R16, [R14+0x4] ;  /* 0x000004000e107381 */ /* 0x0000e400001e6900 */
[----:B------:R-:W-:Y:S02]  /*0950*/  IMAD.WIDE R10, R11, R20, c[0x0][0x168] ;  /* 0x00005a000b0a7625 */ /* 0x000fe400078e0214 */
[----:B------:R0:W4:Y:S01]  /*0960*/  LDG.E.CONSTANT.SYS R17, [R14+0x8] ;  /* 0x000008000e117381 */ /* 0x00012200001e6900 */
[----:B------:R-:W-:-:S03]  /*0970*/  IADD3 R13, R9, 0x8, RZ ;  /* 0x00000008090d7810 */ /* 0x000fc60007ffe0ff */
[----:B------:R0:W5:Y:S02]  /*0980*/  LDG.E.CONSTANT.SYS R21, [R14+0xc] ;  /* 0x00000c000e157381 */ /* 0x00016400001e6900 */
[----:B------:R-:W-:Y:S02]  /*0990*/  IMAD R13, R4, c[0x0][0x1b8], R13 ;  /* 0x00006e00040d7a24 */ /* 0x000fe400078e020d */
[----:B------:R1:W5:Y:S02]  /*09a0*/  LDG.E.CONSTANT.SYS R23, [R10] ;  /* 0x000000000a177381 */ /* 0x00036400001e6900 */
[----:B------:R-:W-:Y:S02]  /*09b0*/  IMAD R13, R2, c[0x0][0x1bc], R13 ;  /* 0x00006f00020d7a24 */ /* 0x000fe400078e020d */
[----:B------:R1:W5:Y:S01]  /*09c0*/  LDG.E.CONSTANT.SYS R25, [R10+0x4] ;  /* 0x000004000a197381 */ /* 0x00036200001e6900 */
[----:B------:R-:W-:Y:S01]  /*09d0*/  IADD3 R31, R9, 0xc, RZ ;  /* 0x0000000c091f7810 */ /* 0x000fe20007ffe0ff */
[----:B------:R-:W-:-:S02]  /*09e0*/  IMAD.WIDE R12, R13, R20, c[0x0][0x168] ;  /* 0x00005a000d0c7625 */ /* 0x000fc400078e0214 */
[----:B------:R1:W5:Y:S02]  /*09f0*/  LDG.E.CONSTANT.SYS R27, [R10+0x8] ;  /* 0x000008000a1b7381 */ /* 0x00036400001e6900 */
[----:B------:R-:W-:Y:S02]  /*0a00*/  IMAD R33, R4, c[0x0][0x1b8], R31 ;  /* 0x00006e0004217a24 */ /* 0x000fe400078e021f */
[----:B------:R1:W5:Y:S04]  /*0a10*/  LDG.E.CONSTANT.SYS R29, [R10+0xc] ;  /* 0x00000c000a1d7381 */ /* 0x00036800001e6900 */
[----:B------:R-:W5:Y:S01]  /*0a20*/  LDG.E.CONSTANT.SYS R31, [R12] ;  /* 0x000000000c1f7381 */ /* 0x000f6200001e6900 */
[----:B0-----:R-:W-:-:S03]  /*0a30*/  IMAD R14, R2, c[0x0][0x1bc], R33 ;  /* 0x00006f00020e7a24 */ /* 0x001fc600078e0221 */
[----:B------:R-:W5:Y:S01]  /*0a40*/  LDG.E.CONSTANT.SYS R33, [R12+0x4] ;  /* 0x000004000c217381 */ /* 0x000f6200001e6900 */
[----:B------:R-:W-:-:S03]  /*0a50*/  IMAD.WIDE R14, R14, R20, c[0x0][0x168] ;  /* 0x00005a000e0e7625 */ /* 0x000fc600078e0214 */
[----:B------:R-:W5:Y:S04]  /*0a60*/  LDG.E.CONSTANT.SYS R35, [R12+0x8] ;  /* 0x000008000c237381 */ /* 0x000f6800001e6900 */
[----:B------:R-:W5:Y:S04]  /*0a70*/  LDG.E.CONSTANT.SYS R37, [R12+0xc] ;  /* 0x00000c000c257381 */ /* 0x000f6800001e6900 */
[----:B------:R-:W5:Y:S04]  /*0a80*/  LDG.E.CONSTANT.SYS R39, [R14] ;  /* 0x000000000e277381 */ /* 0x000f6800001e6900 */
[----:B------:R-:W5:Y:S04]  /*0a90*/  LDG.E.CONSTANT.SYS R41, [R14+0x4] ;  /* 0x000004000e297381 */ /* 0x000f6800001e6900 */
[----:B------:R-:W5:Y:S04]  /*0aa0*/  LDG.E.CONSTANT.SYS R43, [R14+0x8] ;  /* 0x000008000e2b7381 */ /* 0x000f6800001e6900 */
[----:B-1----:R-:W5:Y:S01]  /*0ab0*/  LDG.E.CONSTANT.SYS R11, [R14+0xc] ;  /* 0x00000c000e0b7381 */ /* 0x002f6200001e6900 */
[----:B------:R-:W-:-:S04]  /*0ac0*/  IADD3 R9, R9, 0x10, RZ ;  /* 0x0000001009097810 */ /* 0x000fc80007ffe0ff */
[----:B------:R-:W-:Y:S01]  /*0ad0*/  ISETP.GE.AND P1, PT, R9, R8, PT ;  /* 0x000000080900720c */ /* 0x000fe20003f26270 */
[----:B--2---:R-:W-:-:S04]  /*0ae0*/  FADD.FTZ R45, R45, R18 ;  /* 0x000000122d2d7221 */ /* 0x004fc80000010000 */
[----:B---3--:R-:W-:-:S04]  /*0af0*/  FADD.FTZ R16, R45, R16 ;  /* 0x000000102d107221 */ /* 0x008fc80000010000 */
[----:B----4-:R-:W-:-:S04]  /*0b00*/  FADD.FTZ R16, R16, R17 ;  /* 0x0000001110107221 */ /* 0x010fc80000010000 */
[----:B-----5:R-:W-:-:S04]  /*0b10*/  FADD.FTZ R16, R16, R21 ;  /* 0x0000001510107221 */ /* 0x020fc80000010000 */
[----:B------:R-:W-:-:S04]  /*0b20*/  FADD.FTZ R16, R16, R23 ;  /* 0x0000001710107221 */ /* 0x000fc80000010000 */
        /* <DEDUP_REMOVED lines=10> */
[----:B------:R-:W-:Y:S01]  /*0bd0*/  FADD.FTZ R18, R16, R11 ;  /* 0x0000000b10127221 */ /* 0x000fe20000010000 */
[----:B------:R-:W-:Y:S05]  /*0be0*/  @!P1 BRA `(.L_x_46) ;  /* 0xfffffcd000009947 */ /* 0x000fea000383ffff */
.L_x_45:
[----:B------:R-:W-:Y:S05]  /*0bf0*/  BSYNC B1 ;  /* 0x0000000000017941 */ /* 0x000fea0003800000 */
.L_x_44:
[----:B------:R-:W-:Y:S01]  /*0c00*/  IMAD.IADD R8, R6, 0x1, -R9 ;  /* 0x0000000106087824 */ /* 0x000fe200078e0a09 */
[----:B------:R-:W-:Y:S01]  /*0c10*/  BMOV.32.CLEAR RZ, B1 ;  /* 0x0000000001ff7355 */ /* 0x000fe20000100000 */
[----:B------:R-:W-:Y:S03]  /*0c20*/  BSSY B1, `(.L_x_47) ;  /* 0x000001d000017945 */ /* 0x000fe60003800000 */
[----:B------:R-:W-:-:S12]  /*0c30*/  ISETP.GT.AND P1, PT, R8, 0x4, PT ;  /* 0x000000040800780c */ /* 0x000fd80003f24270 */
[----:B------:R-:W-:Y:S05]  /*0c40*/  @!P1 BRA `(.L_x_48) ;  /* 0x000001a000009947 */ /* 0x000fea0003800000 */
[----:B------:R-:W-:Y:S01]  /*0c50*/  IMAD R11, R4, c[0x0][0x1b8], R9 ;  /* 0x00006e00040b7a24 */ /* 0x000fe200078e0209 */
[----:B------:R-:W-:Y:S02]  /*0c60*/  MOV R12, 0x4 ;  /* 0x00000004000c7802 */ /* 0x000fe40000000f00 */
[----:B------:R-:W-:Y:S01]  /*0c70*/  IADD3 R13, R9, 0x4, RZ ;  /* 0x00000004090d7810 */ /* 0x000fe20007ffe0ff */
[----:B------:R-:W-:-:S04]  /*0c80*/  IMAD R11, R2, c[0x0][0x1bc], R11 ;  /* 0x00006f00020b7a24 */ /* 0x000fc800078e020b */
[----:B------:R-:W-:-:S04]  /*0c90*/  IMAD.WIDE R10, R11, R12, c[0x0][0x168] ;  /* 0x00005a000b0a7625 */ /* 0x000fc800078e020c */
[----:B------:R-:W-:-:S04]  /*0ca0*/  IMAD R13, R4, c[0x0][0x1b8], R13 ;  /* 0x00006e00040d7a24 */ /* 0x000fc800078e020d */
[----:B------:R-:W2:Y:S01]  /*0cb0*/  LDG.E.CONSTANT.SYS R15, [R10] ;  /* 0x000000000a0f7381 */ /* 0x000ea200001e6900 */
[----:B------:R-:W-:-:S03]  /*0cc0*/  IMAD R13, R2, c[0x0][0x1bc], R13 ;  /* 0x00006f00020d7a24 */ /* 0x000fc600078e020d */
[----:B------:R-:W3:Y:S01]  /*0cd0*/  LDG.E.CONSTANT.SYS R8, [R10+0x4] ;  /* 0x000004000a087381 */ /* 0x000ee200001e6900 */
[----:B------:R-:W-:-:S03]  /*0ce0*/  IMAD.WIDE R12, R13, R12, c[0x0][0x168] ;  /* 0x00005a000d0c7625 */ /* 0x000fc600078e020c */
[----:B------:R-:W4:Y:S04]  /*0cf0*/  LDG.E.CONSTANT.SYS R17, [R10+0x8] ;  /* 0x000008000a117381 */ /* 0x000f2800001e6900 */
[----:B------:R-:W5:Y:S04]  /*0d00*/  LDG.E.CONSTANT.SYS R21, [R10+0xc] ;  /* 0x00000c000a157381 */ /* 0x000f6800001e6900 */
[----:B------:R-:W5:Y:S04]  /*0d10*/  LDG.E.CONSTANT.SYS R23, [R12] ;  /* 0x000000000c177381 */ /* 0x000f6800001e6900 */
[----:B------:R-:W5:Y:S04]  /*0d20*/  LDG.E.CONSTANT.SYS R25, [R12+0x4] ;  /* 0x000004000c197381 */ /* 0x000f6800001e6900 */
[----:B------:R-:W5:Y:S04]  /*0d30*/  LDG.E.CONSTANT.SYS R27, [R12+0x8] ;  /* 0x000008000c1b7381 */ /* 0x000f6800001e6900 */
[----:B------:R-:W5:Y:S01]  /*0d40*/  LDG.E.CONSTANT.SYS R29, [R12+0xc] ;  /* 0x00000c000c1d7381 */ /* 0x000f6200001e6900 */
[----:B------:R-:W-:-:S02]  /*0d50*/  PLOP3.LUT P0, PT, PT, PT, PT, 0x8, 0x0 ;  /* 0x000000000000781c */ /* 0x000fc40003f0e170 */
[----:B------:R-:W-:Y:S01]  /*0d60*/  IADD3 R9, R9, 0x8, RZ ;  /* 0x0000000809097810 */ /* 0x000fe20007ffe0ff */
[----:B--2---:R-:W-:-:S04]  /*0d70*/  FADD.FTZ R15, R18, R15 ;  /* 0x0000000f120f7221 */ /* 0x004fc80000010000 */
[----:B---3--:R-:W-:-:S04]  /*0d80*/  FADD.FTZ R8, R15, R8 ;  /* 0x000000080f087221 */ /* 0x008fc80000010000 */
[----:B----4-:R-:W-:-:S04]  /*0d90*/  FADD.FTZ R8, R8, R17 ;  /* 0x0000001108087221 */ /* 0x010fc80000010000 */
[----:B-----5:R-:W-:-:S04]  /*0da0*/  FADD.FTZ R8, R8, R21 ;  /* 0x0000001508087221 */ /* 0x020fc80000010000 */
[----:B------:R-:W-:-:S04]  /*0db0*/  FADD.FTZ R8, R8, R23 ;  /* 0x0000001708087221 */ /* 0x000fc80000010000 */
[----:B------:R-:W-:-:S04]  /*0dc0*/  FADD.FTZ R8, R8, R25 ;  /* 0x0000001908087221 */ /* 0x000fc80000010000 */
[----:B------:R-:W-:-:S04]  /*0dd0*/  FADD.FTZ R8, R8, R27 ;  /* 0x0000001b08087221 */ /* 0x000fc80000010000 */
[----:B------:R-:W-:-:S03]  /*0de0*/  FADD.FTZ R18, R8, R29 ;  /* 0x0000001d08127221 */ /* 0x000fc60000010000 */
.L_x_48:
[----:B------:R-:W-:Y:S05]  /*0df0*/  BSYNC B1 ;  /* 0x0000000000017941 */ /* 0x000fea0003800000 */
.L_x_47:
[----:B------:R-:W-:-:S12]  /*0e00*/  ISETP.LT.OR P0, PT, R9, R6, P0 ;  /* 0x000000060900720c */ /* 0x000fd80000701670 */
[----:B------:R-:W-:Y:S05]  /*0e10*/  @!P0 BRA `(.L_x_40) ;  /* 0x000000c000008947 */ /* 0x000fea0003800000 */
[----:B------:R-:W-:Y:S02]  /*0e20*/  IMAD R9, R4, c[0x0][0x1b8], R9 ;  /* 0x00006e0004097a24 */ /* 0x000fe400078e0209 */
[----:B------:R-:W-:Y:S02]  /*0e30*/  IMAD.MOV.U32 R8, RZ, RZ, 0x4 ;  /* 0x00000004ff087424 */ /* 0x000fe400078e00ff */
[----:B------:R-:W-:-:S04]  /*0e40*/  IMAD R9, R2, c[0x0][0x1bc], R9 ;  /* 0x00006f0002097a24 */ /* 0x000fc800078e0209 */
[----:B------:R-:W-:-:S08]  /*0e50*/  IMAD.WIDE R8, R9, R8, c[0x0][0x168] ;  /* 0x00005a0009087625 */ /* 0x000fd000078e0208 */
[----:B------:R-:W2:Y:S04]  /*0e60*/  LDG.E.CONSTANT.SYS R11, [R8] ;  /* 0x00000000080b7381 */ /* 0x000ea800001e6900 */
[----:B------:R-:W3:Y:S04]  /*0e70*/  LDG.E.CONSTANT.SYS R2, [R8+0x4] ;  /* 0x0000040008027381 */ /* 0x000ee800001e6900 */
[----:B------:R-:W4:Y:S04]  /*0e80*/  LDG.E.CONSTANT.SYS R13, [R8+0x8] ;  /* 0x00000800080d7381 */ /* 0x000f2800001e6900 */
[----:B------:R-:W5:Y:S01]  /*0e90*/  LDG.E.CONSTANT.SYS R15, [R8+0xc] ;  /* 0x00000c00080f7381 */ /* 0x000f6200001e6900 */
[----:B--2---:R-:W-:-:S04]  /*0ea0*/  FADD.FTZ R11, R18, R11 ;  /* 0x0000000b120b7221 */ /* 0x004fc80000010000 */
[----:B---3--:R-:W-:-:S04]  /*0eb0*/  FADD.FTZ R2, R11, R2 ;  /* 0x000000020b027221 */ /* 0x008fc80000010000 */
[----:B----4-:R-:W-:-:S04]  /*0ec0*/  FADD.FTZ R2, R2, R13 ;  /* 0x0000000d02027221 */ /* 0x010fc80000010000 */
[----:B-----5:R-:W-:-:S03]  /*0ed0*/  FADD.FTZ R18, R2, R15 ;  /* 0x0000000f02127221 */ /* 0x020fc60000010000 */
.L_x_40:
[----:B------:R-:W-:Y:S05]  /*0ee0*/  BSYNC B0 ;  /* 0x0000000000007941 */ /* 0x000fea0003800000 */
.L_x_39:
[----:B------:R-:W-:Y:S01]  /*0ef0*/  IMAD.IADD R3, R6, 0x1, -R3 ;  /* 0x0000000106037824 */ /* 0x000fe200078e0a03 */
[----:B------:R-:W-:Y:S01]  /*0f00*/  ULDC UR6, c[0x0][0x1a0] ;  /* 0x0000680000067ab9 */ /* 0x000fe20000000800 */
[----:B------:R-:W-:Y:S01]  /*0f10*/  IADD3 R17, R4, -c[0x0][0x1a4], RZ ;  /* 0x8000690004117a10 */ /* 0x000fe20007ffe0ff */
[----:B------:R-:W-:Y:S01]  /*0f20*/  ULDC UR4, c[0x0][0x1a8] ;  /* 0x00006a0000047ab9 */ /* 0x000fe20000000800 */
[----:B------:R-:W-:Y:S01]  /*0f30*/  IADD3 R2, R5, -c[0x0][0x1a0], RZ ;  /* 0x8000680005027a10 */ /* 0x000fe20007ffe0ff */
[----:B------:R-:W-:Y:S01]  /*0f40*/  UIADD3 UR6, -UR6, UR4, URZ ;  /* 0x0000000406067290 */ /* 0x000fe2000fffe13f */
[----:B------:R-:W0:Y:S05]  /*0f50*/  I2F R3, R3 ;  /* 0x0000000300037306 */ /* 0x000e2a0000201400 */
[----:B------:R-:W-:-:S03]  /*0f60*/  IMAD R17, R17, UR6, R2 ;  /* 0x0000000611117c24 */ /* 0x000fc6000f8e0202 */
[----:B0-----:R-:W0:Y:S02]  /*0f70*/  MUFU.RCP R9, R3 ;  /* 0x0000000300097308 */ /* 0x001e240000001000 */
[----:B0-----:R-:W-:-:S05]  /*0f80*/  FMUL.FTZ R18, R9, R18 ;  /* 0x0000001209127220 */ /* 0x001fca0000410000 */
[----:B------:R-:W-:-:S12]  /*0f90*/  FSETP.GEU.FTZ.AND P0, PT, R18, 0.0010000000474974513054, PT ;  /* 0x3a83126f1200780b */ /* 0x000fd80003f1e000 */
[----:B------:R-:W-:Y:S05]  /*0fa0*/  @!P0 EXIT ;  /* 0x000000000000894d */ /* 0x000fea0003800000 */
[----:B------:R-:W-:Y:S01]  /*0fb0*/  IADD3 R2, R7, R4, RZ ;  /* 0x0000000407027210 */ /* 0x000fe20007ffe0ff */
[----:B------:R-:W-:Y:S01]  /*0fc0*/  IMAD.MOV.U32 R16, RZ, RZ, 0x4 ;  /* 0x00000004ff107424 */ /* 0x000fe200078e00ff */
[----:B------:R-:W-:-:S05]  /*0fd0*/  IADD3 R3, R5, c[0x0][0x1c8], R0 ;  /* 0x0000720005037a10 */ /* 0x000fca0007ffe000 */
[----:B------:R-:W-:-:S04]  /*0fe0*/  IMAD R3, R2, c[0x0][0x1b8], R3 ;  /* 0x00006e0002037a24 */ /* 0x000fc800078e0203 */
[----:B------:R-:W-:-:S08]  /*0ff0*/  IMAD.WIDE R36, R3, R16, c[0x0][0x170] ;  /* 0x00005c0003247625 */ /* 0x000fd000078e0210 */
[----:B------:R-:W2:Y:S02]  /*1000*/  LDG.E.CONSTANT.SYS R6, [R36] ;  /* 0x0000000024067381 */ /* 0x000ea400001e6900 */
[----:B--2---:R-:W-:-:S12]  /*1010*/  FSETP.GEU.FTZ.AND P0, PT, R6, RZ, PT ;  /* 0x000000ff0600720b */ /* 0x004fd80003f1e000 */
[----:B------:R-:W-:Y:S05]  /*1020*/  @!P0 EXIT ;  /* 0x000000000000894d */ /* 0x000fea0003800000 */
[----:B------:R-:W-:Y:S01]  /*1030*/  IMAD.MOV.U32 R2, RZ, RZ, c[0x0][0x1bc] ;  /* 0x00006f00ff027624 */ /* 0x000fe200078e00ff */
[----:B------:R-:W-:Y:S02]  /*1040*/  ULDC UR4, c[0x0][0x1bc] ;  /* 0x00006f0000047ab9 */ /* 0x000fe40000000800 */
[----:B------:R-:W-:Y:S02]  /*1050*/  USHF.L.U32 UR4, UR4, 0x2, URZ ;  /* 0x0000000204047899 */ /* 0x000fe4000800063f */
[----:B------:R-:W-:Y:S01]  /*1060*/  LEA R21, R2, R3, 0x3 ;  /* 0x0000000302157211 */ /* 0x000fe200078e18ff */
[----:B------:R-:W-:Y:S01]  /*1070*/  IMAD.WIDE R2, R17, R16, c[0x0][0x180] ;  /* 0x0000600011027625 */ /* 0x000fe200078e0210 */
[----:B------:R-:W-:-:S03]  /*1080*/  USHF.R.S32.HI UR5, URZ, 0x1f, UR4 ;  /* 0x0000001f3f057899 */ /* 0x000fc60008011404 */
[----:B------:R-:W-:-:S04]  /*1090*/  IMAD.WIDE R20, R21, R16, c[0x0][0x170] ;  /* 0x00005c0015147625 */ /* 0x000fc800078e0210 */
[----:B------:R-:W2:Y:S03]  /*10a0*/  LDG.E.SYS R9, [R2] ;  /* 0x0000000002097381 */ /* 0x000ea600001ee900 */
[----:B------:R-:W-:Y:S01]  /*10b0*/  IADD3 R22, P0, R20, UR4, RZ ;  /* 0x0000000414167c10 */ /* 0x000fe2000ff1e0ff */
[----:B------:R0:W5:Y:S03]  /*10c0*/  LDG.E.CONSTANT.SYS R15, [R20] ;  /* 0x00000000140f7381 */ /* 0x00016600001e6900 */
[----:B------:R-:W-:-:S08]  /*10d0*/  IADD3.X R23, R21, UR5, RZ, P0, !PT ;  /* 0x0000000515177c10 */ /* 0x000fd000087fe4ff */
[----:B------:R0:W5:Y:S04]  /*10e0*/  LDG.E.CONSTANT.SYS R14, [R22] ;  /* 0x00000000160e7381 */ /* 0x00016800001e6900 */
[----:B------:R0:W5:Y:S04]  /*10f0*/  LDG.E.CONSTANT.SYS R13, [R22.64+UR4] ;  /* 0x00000004160d7981 */ /* 0x000168000c1e6900 */
[----:B------:R-:W1:Y:S01]  /*1100*/  S2R R12, SR_TID.X ;  /* 0x00000000000c7919 */ /* 0x000e620000002100 */
[----:B------:R-:W-:Y:S01]  /*1110*/  IMAD.MOV.U32 R25, RZ, RZ, 0x3f800000 ;  /* 0x3f800000ff197424 */ /* 0x000fe200078e00ff */
[----:B------:R-:W-:-:S02]  /*1120*/  ULDC.U8 UR7, c[0x0][0x1cc] ;  /* 0x0000730000077ab9 */ /* 0x000fc40000000000 */
[----:B------:R-:W-:Y:S01]  /*1130*/  UPRMT UR9, UR7, 0x8880, URZ ;  /* 0x0000888007097896 */ /* 0x000fe2000800003f */
[----:B-1----:R-:W-:-:S04]  /*1140*/  IMAD R11, R19, c[0x0][0x0], R12 ;  /* 0x00000000130b7a24 */ /* 0x002fc800078e020c */
[----:B------:R-:W-:-:S08]  /*1150*/  IMAD R10, R11, 0x30, RZ ;  /* 0x000000300b0a7824 */ /* 0x000fd000078e02ff */
[----:B------:R0:W-:Y:S01]  /*1160*/  STS [R10], R25 ;  /* 0x000000190a007388 */ /* 0x0001e20000000800 */
[----:B------:R-:W-:Y:S02]  /*1170*/  ULDC UR7, c[0x0][0x1ac] ;  /* 0x00006b0000077ab9 */ /* 0x000fe40000000800 */
[----:B------:R-:W-:Y:S02]  /*1180*/  ULDC UR8, c[0x0][0x1a4] ;  /* 0x0000690000087ab9 */ /* 0x000fe40000000800 */
[----:B------:R-:W-:Y:S01]  /*1190*/  UIADD3 UR7, UR7, -UR8, URZ ;  /* 0x8000000807077290 */ /* 0x000fe2000fffe03f */
[----:B------:R-:W-:Y:S01]  /*11a0*/  IMAD R5, R4, c[0x0][0x1b8], R5 ;  /* 0x00006e0004057a24 */ /* 0x000fe200078e0205 */
[----:B------:R-:W-:Y:S01]  /*11b0*/  BMOV.32.CLEAR RZ, B2 ;  /* 0x0000000002ff7355 */ /* 0x000fe20000100000 */
[----:B------:R-:W-:Y:S01]  /*11c0*/  UMOV UR8, UR9 ;  /* 0x0000000900087c82 */ /* 0x000fe20008000000 */
[----:B------:R-:W-:Y:S01]  /*11d0*/  BSSY B2, `(.L_x_49) ;  /* 0x0000056000027945 */ /* 0x000fe20003800000 */
[----:B------:R-:W-:Y:S01]  /*11e0*/  ISETP.NE.AND P1, PT, RZ, UR8, PT ;  /* 0x00000008ff007c0c */ /* 0x000fe2000bf25270 */
[----:B------:R-:W-:Y:S01]  /*11f0*/  IMAD.WIDE R4, R5, R16, c[0x0][0x170] ;  /* 0x00005c0005047625 */ /* 0x000fe200078e0210 */
[----:B--2---:R-:W-:-:S12]  /*1200*/  ISETP.GE.AND P2, PT, R9, 0x1, PT ;  /* 0x000000010900780c */ /* 0x004fd80003f46270 */
[----:B------:R-:W-:Y:S05]  /*1210*/  @!P2 BRA `(.L_x_50) ;  /* 0x000005100000a947 */ /* 0x000fea0003800000 */
[----:B0-----:R-:W-:Y:S01]  /*1220*/  IADD3 R8, R9, -0x1, RZ ;  /* 0xffffffff09087810 */ /* 0x001fe20007ffe0ff */
[----:B------:R-:W-:Y:S01]  /*1230*/  BMOV.32.CLEAR RZ, B1 ;  /* 0x0000000001ff7355 */ /* 0x000fe20000100000 */
[----:B------:R-:W-:Y:S02]  /*1240*/  BSSY B1, `(.L_x_51) ;  /* 0x0000045000017945 */ /* 0x000fe40003800000 */
[----:B------:R-:W-:Y:S02]  /*1250*/  ISETP.GE.U32.AND P0, PT, R8, 0x3, PT ;  /* 0x000000030800780c */ /* 0x000fe40003f06070 */
[----:B------:R-:W-:-:S10]  /*1260*/  MOV R8, RZ ;  /* 0x000000ff00087202 */ /* 0x000fd40000000f00 */
[----:B------:R-:W-:Y:S05]  /*1270*/  @!P0 BRA `(.L_x_52) ;  /* 0x0000041000008947 */ /* 0x000fea0003800000 */
[C---:B------:R-:W-:Y:S01]  /*1280*/  LOP3.LUT R8, R9.reuse, 0x3, RZ, 0xc0, !PT ;  /* 0x0000000309087812 */ /* 0x040fe200078ec0ff */
[----:B------:R-:W-:Y:S01]  /*1290*/  BMOV.32.CLEAR RZ, B0 ;  /* 0x0000000000ff7355 */ /* 0x000fe20000100000 */
[----:B------:R-:W-:Y:S03]  /*12a0*/  BSSY B0, `(.L_x_53) ;  /* 0x0000035000007945 */ /* 0x000fe60003800000 */
[----:B------:R-:W-:Y:S01]  /*12b0*/  IMAD.IADD R20, R9, 0x1, -R8 ;  /* 0x0000000109147824 */ /* 0x000fe200078e0a08 */
[----:B------:R-:W-:-:S04]  /*12c0*/  MOV R8, RZ ;  /* 0x000000ff00087202 */ /* 0x000fc80000000f00 */
[----:B------:R-:W-:-:S12]  /*12d0*/  ISETP.GT.AND P0, PT, R20, RZ, PT ;  /* 0x000000ff1400720c */ /* 0x000fd80003f04270 */
[----:B------:R-:W-:Y:S05]  /*12e0*/  @!P0 BRA `(.L_x_54) ;  /* 0x0000030000008947 */ /* 0x000fea0003800000 */
[----:B------:R-:W-:Y:S01]  /*12f0*/  ISETP.GT.AND P3, PT, R20, 0xc, PT ;  /* 0x0000000c1400780c */ /* 0x000fe20003f64270 */
[----:B------:R-:W-:Y:S01]  /*1300*/  BMOV.32.CLEAR RZ, B3 ;  /* 0x0000000003ff7355 */ /* 0x000fe20000100000 */
[----:B------:R-:W-:Y:S01]  /*1310*/  BSSY B3, `(.L_x_55) ;  /* 0x0000019000037945 */ /* 0x000fe20003800000 */
[----:B------:R-:W-:-:S09]  /*1320*/  PLOP3.LUT P0, PT, PT, PT, PT, 0x80, 0x0 ;  /* 0x000000000000781c */ /* 0x000fd20003f0f070 */
[----:B------:R-:W-:Y:S05]  /*1330*/  @!P3 BRA `(.L_x_56) ;  /* 0x000001600000b947 */ /* 0x000fea0003800000 */
[----:B------:R-:W-:-:S02]  /*1340*/  PLOP3.LUT P0, PT, PT, PT, PT, 0x8, 0x0 ;  /* 0x000000000000781c */ /* 0x000fc40003f0e170 */
.L_x_57:
[----:B0-----:R-:W-:Y:S01]  /*1350*/  IMAD R21, R11, 0xc, R8 ;  /* 0x0000000c0b157824 */ /* 0x001fe200078e0208 */
[----:B------:R-:W-:Y:S02]  /*1360*/  IADD3 R20, R20, -0x10, RZ ;  /* 0xfffffff014147810 */ /* 0x000fe40007ffe0ff */
[----:B------:R-:W-:Y:S02]  /*1370*/  IADD3 R8, R8, 0x10, RZ ;  /* 0x0000001008087810 */ /* 0x000fe40007ffe0ff */
[----:B------:R-:W-:-:S03]  /*1380*/  ISETP.GT.AND P3, PT, R20, 0xc, PT ;  /* 0x0000000c1400780c */ /* 0x000fc60003f64270 */
[----:B------:R0:W-:Y:S04]  /*1390*/  STS [R21.X4+0x4], RZ ;  /* 0x000004ff15007388 */ /* 0x0001e80000004800 */
        /* <DEDUP_REMOVED lines=14> */
[----:B------:R0:W-:Y:S01]  /*1480*/  STS [R21.X4+0x40], RZ ;  /* 0x000040ff15007388 */ /* 0x0001e20000004800 */
[----:B------:R-:W-:Y:S05]  /*1490*/  @P3 BRA `(.L_x_57) ;  /* 0xfffffeb000003947 */ /* 0x000fea000383ffff */
.L_x_56:
[----:B------:R-:W-:Y:S05]  /*14a0*/  BSYNC B3 ;  /* 0x0000000000037941 */ /* 0x000fea0003800000 */
.L_x_55:
[----:B------:R-:W-:Y:S01]  /*14b0*/  ISETP.GT.AND P3, PT, R20, 0x4, PT ;  /* 0x000000041400780c */ /* 0x000fe20003f64270 */
[----:B------:R-:W-:Y:S01]  /*14c0*/  BMOV.32.CLEAR RZ, B3 ;  /* 0x0000000003ff7355 */ /* 0x000fe20000100000 */
[----:B------:R-:W-:Y:S10]  /*14d0*/  BSSY B3, `(.L_x_58) ;  /* 0x000000e000037945 */ /* 0x000ff40003800000 */
[----:B------:R-:W-:Y:S05]  /*14e0*/  @!P3 BRA `(.L_x_59) ;  /* 0x000000c00000b947 */ /* 0x000fea0003800000 */
[----:B0-----:R-:W-:Y:S01]  /*14f0*/  IMAD R21, R11, 0xc, R8 ;  /* 0x0000000c0b157824 */ /* 0x001fe200078e0208 */
[----:B------:R-:W-:-:S02]  /*1500*/  PLOP3.LUT P0, PT, PT, PT, PT, 0x8, 0x0 ;  /* 0x000000000000781c */ /* 0x000fc40003f0e170 */
[----:B------:R-:W-:Y:S02]  /*1510*/  IADD3 R20, R20, -0x8, RZ ;  /* 0xfffffff814147810 */ /* 0x000fe40007ffe0ff */
[----:B------:R-:W-:-:S03]  /*1520*/  IADD3 R8, R8, 0x8, RZ ;  /* 0x0000000808087810 */ /* 0x000fc60007ffe0ff */
[----:B------:R0:W-:Y:S04]  /*1530*/  STS [R21.X4+0x4], RZ ;  /* 0x000004ff15007388 */ /* 0x0001e80000004800 */
[----:B------:R0:W-:Y:S04]  /*1540*/  STS [R21.X4+0x8], RZ ;  /* 0x000008ff15007388 */ /* 0x0001e80000004800 */
[----:B------:R0:W-:Y:S04]  /*1550*/  STS [R21.X4+0xc], RZ ;  /* 0x00000cff15007388 */ /* 0x0001e80000004800 */
[----:B------:R0:W-:Y:S04]  /*1560*/  STS [R21.X4+0x10], RZ ;  /* 0x000010ff15007388 */ /* 0x0001e80000004800 */
[----:B------:R0:W-:Y:S04]  /*1570*/  STS [R21.X4+0x14], RZ ;  /* 0x000014ff15007388 */ /* 0x0001e80000004800 */
[----:B------:R0:W-:Y:S04]  /*1580*/  STS [R21.X4+0x18], RZ ;  /* 0x000018ff15007388 */ /* 0x0001e80000004800 */
[----:B------:R0:W-:Y:S04]  /*1590*/  STS [R21.X4+0x1c], RZ ;  /* 0x00001cff15007388 */ /* 0x0001e80000004800 */
[----:B------:R0:W-:Y:S02]  /*15a0*/  STS [R21.X4+0x20], RZ ;  /* 0x000020ff15007388 */ /* 0x0001e40000004800 */
.L_x_59:
[----:B------:R-:W-:Y:S05]  /*15b0*/  BSYNC B3 ;  /* 0x0000000000037941 */ /* 0x000fea0003800000 */
.L_x_58:
[----:B------:R-:W-:-:S12]  /*15c0*/  ISETP.NE.OR P0, PT, R20, RZ, P0 ;  /* 0x000000ff1400720c */ /* 0x000fd80000705670 */
[----:B------:R-:W-:Y:S01]  /*15d0*/  @!P0 BREAK B0 ;  /* 0x0000000000008942 */ /* 0x000fe20003800000 */
[----:B------:R-:W-:Y:S05]  /*15e0*/  @!P0 BRA `(.L_x_52) ;  /* 0x000000a000008947 */ /* 0x000fea0003800000 */
.L_x_54:
[----:B------:R-:W-:Y:S05]  /*15f0*/  BSYNC B0 ;  /* 0x0000000000007941 */ /* 0x000fea0003800000 */
.L_x_53:
[----:B0-----:R-:W-:Y:S01]  /*1600*/  IMAD R21, R11, 0xc, R8 ;  /* 0x0000000c0b157824 */ /* 0x001fe200078e0208 */
[----:B------:R-:W-:Y:S02]  /*1610*/  IADD3 R20, R20, -0x4, RZ ;  /* 0xfffffffc14147810 */ /* 0x000fe40007ffe0ff */
[----:B------:R-:W-:Y:S02]  /*1620*/  IADD3 R8, R8, 0x4, RZ ;  /* 0x0000000408087810 */ /* 0x000fe40007ffe0ff */
[----:B------:R-:W-:-:S03]  /*1630*/  ISETP.NE.AND P0, PT, R20, RZ, PT ;  /* 0x000000ff1400720c */ /* 0x000fc60003f05270 */
[----:B------:R0:W-:Y:S04]  /*1640*/  STS [R21.X4+0x4], RZ ;  /* 0x000004ff15007388 */ /* 0x0001e80000004800 */
[----:B------:R0:W-:Y:S04]  /*1650*/  STS [R21.X4+0x8], RZ ;  /* 0x000008ff15007388 */ /* 0x0001e80000004800 */
[----:B------:R0:W-:Y:S04]  /*1660*/  STS [R21.X4+0xc], RZ ;  /* 0x00000cff15007388 */ /* 0x0001e80000004800 */
[----:B------:R0:W-:Y:S01]  /*1670*/  STS [R21.X4+0x10], RZ ;  /* 0x000010ff15007388 */ /* 0x0001e20000004800 */
[----:B------:R-:W-:Y:S05]  /*1680*/  @P0 BRA `(.L_x_53) ;  /* 0xffffff7000000947 */ /* 0x000fea000383ffff */
.L_x_52:
[----:B------:R-:W-:Y:S05]  /*1690*/  BSYNC B1 ;  /* 0x0000000000017941 */ /* 0x000fea0003800000 */
.L_x_51:
[----:B------:R-:W-:-:S04]  /*16a0*/  LOP3.LUT R20, R9, 0x3, RZ, 0xc0, !PT ;  /* 0x0000000309147812 */ /* 0x000fc800078ec0ff */
[----:B------:R-:W-:-:S12]  /*16b0*/  ISETP.NE.AND P0, PT, R20, RZ, PT ;  /* 0x000000ff1400720c */ /* 0x000fd80003f05270 */
[----:B------:R-:W-:Y:S05]  /*16c0*/  @!P0 BRA `(.L_x_50) ;  /* 0x0000006000008947 */ /* 0x000fea0003800000 */
.L_x_60:
[----:B0-----:R-:W-:Y:S01]  /*16d0*/  IMAD R21, R11, 0xc, R8 ;  /* 0x0000000c0b157824 */ /* 0x001fe200078e0208 */
[----:B------:R-:W-:Y:S02]  /*16e0*/  IADD3 R20, R20, -0x1, RZ ;  /* 0xffffffff14147810 */ /* 0x000fe40007ffe0ff */
[----:B------:R-:W-:Y:S02]  /*16f0*/  IADD3 R8, R8, 0x1, RZ ;  /* 0x0000000108087810 */ /* 0x000fe40007ffe0ff */
[----:B------:R-:W-:-:S03]  /*1700*/  ISETP.NE.AND P0, PT, R20, RZ, PT ;  /* 0x000000ff1400720c */ /* 0x000fc60003f05270 */
[----:B------:R0:W-:Y:S09]  /*1710*/  STS [R21.X4+0x4], RZ ;  /* 0x000004ff15007388 */ /* 0x0001f20000004800 */
[----:B0-----:R-:W-:Y:S05]  /*1720*/  @P0 BRA `(.L_x_60) ;  /* 0xffffffa000000947 */ /* 0x001fea000383ffff */
.L_x_50:
[----:B0-----:R-:W-:Y:S05]  /*1730*/  BSYNC B2 ;  /* 0x0000000000027941 */ /* 0x001fea0003800000 */
.L_x_49:
[----:B------:R-:W-:Y:S01]  /*1740*/  IMAD.MOV.U32 R8, RZ, RZ, c[0x0][0x1a8] ;  /* 0x00006a00ff087624 */ /* 0x000fe200078e00ff */
[----:B------:R-:W-:Y:S01]  /*1750*/  BMOV.32.CLEAR RZ, B2 ;  /* 0x0000000002ff7355 */ /* 0x000fe20000100000 */
[----:B------:R-:W-:Y:S03]  /*1760*/  BSSY B2, `(.L_x_61) ;  /* 0x00000ec000027945 */ /* 0x000fe60003800000 */
[----:B------:R-:W-:-:S05]  /*1770*/  IADD3 R8, R8, -c[0x0][0x1a0], RZ ;  /* 0x8000680008087a10 */ /* 0x000fca0007ffe0ff */
[----:B------:R-:W-:Y:S01]  /*1780*/  IMAD R8, R8, UR7, RZ ;  /* 0x0000000708087c24 */ /* 0x000fe2000f8e02ff */
[----:B------:R-:W-:Y:S05]  /*1790*/  @!P2 BRA `(.L_x_62) ;  /* 0x00000e800000a947 */ /* 0x000fea0003800000 */
[C---:B------:R-:W-:Y:S01]  /*17a0*/  IADD3 R20, R9.reuse, -0x1, RZ ;  /* 0xffffffff09147810 */ /* 0x040fe20007ffe0ff */
[----:B------:R-:W0:Y:S01]  /*17b0*/  I2F R0, R0 ;  /* 0x0000000000007306 */ /* 0x000e220000201400 */
[----:B------:R-:W-:Y:S01]  /*17c0*/  BMOV.32.CLEAR RZ, B1 ;  /* 0x0000000001ff7355 */ /* 0x000fe20000100000 */
[----:B------:R-:W-:Y:S01]  /*17d0*/  BSSY B1, `(.L_x_63) ;  /* 0x00000d7000017945 */ /* 0x000fe20003800000 */
[----:B------:R-:W-:Y:S02]  /*17e0*/  ISETP.GE.U32.AND P0, PT, R20, 0x3, PT ;  /* 0x000000031400780c */ /* 0x000fe40003f06070 */
[----:B------:R-:W-:Y:S02]  /*17f0*/  LOP3.LUT R38, R9, 0x3, RZ, 0xc0, !PT ;  /* 0x0000000309267812 */ /* 0x000fe400078ec0ff */
[----:B------:R-:W-:-:S08]  /*1800*/  MOV R40, RZ ;  /* 0x000000ff00287202 */ /* 0x000fd00000000f00 */
[----:B------:R-:W-:Y:S05]  /*1810*/  @!P0 BRA `(.L_x_64) ;  /* 0x00000d2000008947 */ /* 0x000fea0003800000 */
[----:B------:R-:W-:Y:S01]  /*1820*/  IMAD.IADD R42, R9, 0x1, -R38 ;  /* 0x00000001092a7824 */ /* 0x000fe200078e0a26 */
[----:B------:R-:W-:Y:S01]  /*1830*/  SHF.L.U32 R41, R8, 0x2, RZ ;  /* 0x0000000208297819 */ /* 0x000fe200000006ff */
[----:B------:R-:W-:Y:S01]  /*1840*/  BMOV.32.CLEAR RZ, B0 ;  /* 0x0000000000ff7355 */ /* 0x000fe20000100000 */
[----:B------:R-:W-:Y:S01]  /*1850*/  BSSY B0, `(.L_x_65) ;  /* 0x00000b1000007945 */ /* 0x000fe20003800000 */
[----:B------:R-:W-:Y:S01]  /*1860*/  IMAD.MOV.U32 R40, RZ, RZ, RZ ;  /* 0x000000ffff287224 */ /* 0x000fe200078e00ff */
[----:B------:R-:W-:Y:S02]  /*1870*/  ISETP.GT.AND P0, PT, R42, RZ, PT ;  /* 0x000000ff2a00720c */ /* 0x000fe40003f04270 */
[----:B------:R-:W-:-:S10]  /*1880*/  SHF.R.S32.HI R39, RZ, 0x1f, R41 ;  /* 0x0000001fff277819 */ /* 0x000fd40000011429 */
[----:B------:R-:W-:Y:S05]  /*1890*/  @!P0 BRA `(.L_x_66) ;  /* 0x00000ac000008947 */ /* 0x000fea0003800000 */
[----:B------:R-:W-:Y:S01]  /*18a0*/  ISETP.GT.AND P3, PT, R42, 0xc, PT ;  /* 0x0000000c2a00780c */ /* 0x000fe20003f64270 */
[----:B------:R-:W-:Y:S01]  /*18b0*/  BMOV.32.CLEAR RZ, B3 ;  /* 0x0000000003ff7355 */ /* 0x000fe20000100000 */
[----:B------:R-:W-:Y:S01]  /*18c0*/  BSSY B3, `(.L_x_67) ;  /* 0x000006c000037945 */ /* 0x000fe20003800000 */
[----:B------:R-:W-:-:S09]  /*18d0*/  PLOP3.LUT P0, PT, PT, PT, PT, 0x80, 0x0 ;  /* 0x000000000000781c */ /* 0x000fd20003f0f070 */
[----:B------:R-:W-:Y:S05]  /*18e0*/  @!P3 BRA `(.L_x_68) ;  /* 0x000006900000b947 */ /* 0x000fea0003800000 */
[----:B------:R-:W-:-:S02]  /*18f0*/  PLOP3.LUT P0, PT, PT, PT, PT, 0x8, 0x0 ;  /* 0x000000000000781c */ /* 0x000fc40003f0e170 */
.L_x_69:
[C---:B------:R-:W-:Y:S01]  /*1900*/  IADD3 R20, R40.reuse, 0x4, RZ ;  /* 0x0000000428147810 */ /* 0x040fe20007ffe0ff */
[C---:B0-----:R-:W-:Y:S01]  /*1910*/  IMAD R35, R40.reuse, R8, R17 ;  /* 0x0000000828237224 */ /* 0x041fe200078e0211 */
[----:B------:R-:W-:-:S03]  /*1920*/  IADD3 R21, R40, 0xc, RZ ;  /* 0x0000000c28157810 */ /* 0x000fc60007ffe0ff */
[----:B------:R-:W-:Y:S01]  /*1930*/  IMAD R33, R20, R8, R17 ;  /* 0x0000000814217224 */ /* 0x000fe200078e0211 */
[----:B------:R-:W-:Y:S01]  /*1940*/  IADD3 R20, R40, 0x8, RZ ;  /* 0x0000000828147810 */ /* 0x000fe20007ffe0ff */
[----:B------:R-:W-:-:S04]  /*1950*/  IMAD.WIDE R34, R35, R16, c[0x0][0x178] ;  /* 0x00005e0023227625 */ /* 0x000fc800078e0210 */
[----:B------:R-:W-:-:S04]  /*1960*/  IMAD.WIDE R32, R33, R16, c[0x0][0x178] ;  /* 0x00005e0021207625 */ /* 0x000fc800078e0210 */
[-CC-:B------:R-:W-:Y:S01]  /*1970*/  IMAD R21, R21, R8.reuse, R17.reuse ;  /* 0x0000000815157224 */ /* 0x180fe200078e0211 */
[----:B------:R1:W2:Y:S01]  /*1980*/  LDG.E.CONSTANT.SYS R47, [R34] ;  /* 0x00000000222f7381 */ /* 0x0002a200001e6900 */
[----:B------:R-:W-:Y:S01]  /*1990*/  IMAD R29, R20, R8, R17 ;  /* 0x00000008141d7224 */ /* 0x000fe200078e0211 */
[----:B------:R-:W-:Y:S02]  /*19a0*/  IADD3 R26, P3, R41, R32, RZ ;  /* 0x00000020291a7210 */ /* 0x000fe40007f7e0ff */
[----:B------:R3:W4:Y:S02]  /*19b0*/  LDG.E.CONSTANT.SYS R45, [R32] ;  /* 0x00000000202d7381 */ /* 0x00072400001e6900 */
[----:B------:R-:W-:Y:S01]  /*19c0*/  IADD3.X R27, R33, R39, RZ, P3, !PT ;  /* 0x00000027211b7210 */ /* 0x000fe20001ffe4ff */
[----:B------:R-:W-:Y:S01]  /*19d0*/  IMAD.WIDE R30, R21, R16, c[0x0][0x178] ;  /* 0x00005e00151e7625 */ /* 0x000fe200078e0210 */
[----:B------:R-:W-:-:S03]  /*19e0*/  IADD3 R20, P3, R41, R34, RZ ;  /* 0x0000002229147210 */ /* 0x000fc60007f7e0ff */
[----:B------:R-:W-:-:S03]  /*19f0*/  IMAD.WIDE R28, R29, R16, c[0x0][0x178] ;  /* 0x00005e001d1c7625 */ /* 0x000fc600078e0210 */
[----:B------:R0:W2:Y:S01]  /*1a00*/  LDG.E.CONSTANT.SYS R43, [R26] ;  /* 0x000000001a2b7381 */ /* 0x0000a200001e6900 */
[--C-:B------:R-:W-:Y:S01]  /*1a10*/  IMAD.X R21, R35, 0x1, R39.reuse, P3 ;  /* 0x0000000123157824 */ /* 0x100fe200018e0627 */
[C---:B------:R-:W-:Y:S02]  /*1a20*/  IADD3 R22, P3, R41.reuse, R30, RZ ;  /* 0x0000001e29167210 */ /* 0x040fe40007f7e0ff */
[----:B------:R-:W-:Y:S01]  /*1a30*/  IADD3 R24, P4, R41, R28, RZ ;  /* 0x0000001c29187210 */ /* 0x000fe20007f9e0ff */
[----:B------:R1:W2:Y:S02]  /*1a40*/  LDG.E.CONSTANT.SYS R49, [R28] ;  /* 0x000000001c317381 */ /* 0x0002a400001e6900 */
[----:B------:R-:W-:Y:S01]  /*1a50*/  IMAD.X R23, R31, 0x1, R39, P3 ;  /* 0x000000011f177824 */ /* 0x000fe200018e0627 */
[----:B------:R-:W-:Y:S01]  /*1a60*/  IADD3.X R25, R29, R39, RZ, P4, !PT ;  /* 0x000000271d197210 */ /* 0x000fe200027fe4ff */
[----:B------:R1:W2:Y:S01]  /*1a70*/  LDG.E.CONSTANT.SYS R53, [R20] ;  /* 0x0000000014357381 */ /* 0x0002a200001e6900 */
[----:B---3--:R-:W-:-:S02]  /*1a80*/  IADD3 R32, P3, R41, R26, RZ ;  /* 0x0000001a29207210 */ /* 0x008fc40007f7e0ff */
[----:B0-----:R-:W-:Y:S01]  /*1a90*/  IADD3 R26, P4, R41, R24, RZ ;  /* 0x00000018291a7210 */ /* 0x001fe20007f9e0ff */
[----:B------:R0:W3:Y:S01]  /*1aa0*/  LDG.E.CONSTANT.SYS R51, [R30] ;  /* 0x000000001e337381 */ /* 0x0000e200001e6900 */
[----:B------:R-:W-:Y:S02]  /*1ab0*/  IADD3.X R33, R39, R27, RZ, P3, !PT ;  /* 0x0000001b27217210 */ /* 0x000fe40001ffe4ff */
[----:B-1----:R-:W-:Y:S01]  /*1ac0*/  IADD3 R34, P3, R41, R32, RZ ;  /* 0x0000002029227210 */ /* 0x002fe20007f7e0ff */
[----:B------:R-:W-:Y:S01]  /*1ad0*/  IMAD.X R27, R39, 0x1, R25, P4 ;  /* 0x00000001271b7824 */ /* 0x000fe200020e0619 */
[----:B------:R-:W-:Y:S01]  /*1ae0*/  IADD3 R28, P4, R41, R26, RZ ;  /* 0x0000001a291c7210 */ /* 0x000fe20007f9e0ff */
[----:B------:R1:W3:Y:S01]  /*1af0*/  LDG.E.CONSTANT.SYS R55, [R24] ;  /* 0x0000000018377381 */ /* 0x0002e200001e6900 */
[----:B------:R-:W-:Y:S02]  /*1b00*/  IADD3.X R35, R39, R33, RZ, P3, !PT ;  /* 0x0000002127237210 */ /* 0x000fe40001ffe4ff */
[----:B------:R-:W-:Y:S01]  /*1b10*/  IADD3 R20, P3, R41, R20, RZ ;  /* 0x0000001429147210 */ /* 0x000fe20007f7e0ff */
[----:B------:R-:W-:Y:S01]  /*1b20*/  IMAD.X R29, R39, 0x1, R27, P4 ;  /* 0x00000001271d7824 */ /* 0x000fe200020e061b */
[----:B0-----:R-:W-:Y:S01]  /*1b30*/  IADD3 R30, P4, R41, R22, RZ ;  /* 0x00000016291e7210 */ /* 0x001fe20007f9e0ff */
[----:B------:R0:W3:Y:S02]  /*1b40*/  LDG.E.CONSTANT.SYS R57, [R32] ;  /* 0x0000000020397381 */ /* 0x0000e400001e6900 */
[C---:B------:R-:W-:Y:S01]  /*1b50*/  IMAD.X R21, R39.reuse, 0x1, R21, P3 ;  /* 0x0000000127157824 */ /* 0x040fe200018e0615 */
[----:B------:R-:W-:Y:S01]  /*1b60*/  IADD3.X R31, R39, R23, RZ, P4, !PT ;  /* 0x00000017271f7210 */ /* 0x000fe200027fe4ff */
[----:B------:R0:W3:Y:S01]  /*1b70*/  LDG.E.CONSTANT.SYS R27, [R26] ;  /* 0x000000001a1b7381 */ /* 0x0000e200001e6900 */
[----:B-1----:R-:W-:-:S03]  /*1b80*/  IADD3 R24, P4, R41, R30, RZ ;  /* 0x0000001e29187210 */ /* 0x002fc60007f9e0ff */
[----:B------:R1:W3:Y:S01]  /*1b90*/  LDG.E.CONSTANT.SYS R35, [R34] ;  /* 0x0000000022237381 */ /* 0x0002e200001e6900 */
[----:B0-----:R-:W-:Y:S02]  /*1ba0*/  IADD3 R32, P3, R41, R20, RZ ;  /* 0x0000001429207210 */ /* 0x001fe40007f7e0ff */
[C---:B------:R-:W-:Y:S01]  /*1bb0*/  IADD3.X R25, R39.reuse, R31, RZ, P4, !PT ;  /* 0x0000001f27197210 */ /* 0x040fe200027fe4ff */
[----:B------:R0:W3:Y:S02]  /*1bc0*/  LDG.E.CONSTANT.SYS R29, [R28] ;  /* 0x000000001c1d7381 */ /* 0x0000e400001e6900 */
[----:B------:R-:W-:Y:S02]  /*1bd0*/  IMAD.X R33, R39, 0x1, R21, P3 ;  /* 0x0000000127217824 */ /* 0x000fe400018e0615 */
[----:B------:R0:W3:Y:S04]  /*1be0*/  LDG.E.CONSTANT.SYS R23, [R22] ;  /* 0x0000000016177381 */ /* 0x0000e800001e6900 */
[----:B------:R0:W3:Y:S04]  /*1bf0*/  LDG.E.CONSTANT.SYS R31, [R30] ;  /* 0x000000001e1f7381 */ /* 0x0000e800001e6900 */
[----:B------:R0:W3:Y:S04]  /*1c00*/  LDG.E.CONSTANT.SYS R21, [R20] ;  /* 0x0000000014157381 */ /* 0x0000e800001e6900 */
[----:B------:R0:W3:Y:S04]  /*1c10*/  LDG.E.CONSTANT.SYS R25, [R24] ;  /* 0x0000000018197381 */ /* 0x0000e800001e6900 */
[----:B------:R0:W3:Y:S01]  /*1c20*/  LDG.E.CONSTANT.SYS R33, [R32] ;  /* 0x0000000020217381 */ /* 0x0000e200001e6900 */
[----:B------:R-:W-:-:S08]  /*1c30*/  IMAD R26, R11, 0xc, R40 ;  /* 0x0000000c0b1a7824 */ /* 0x000fd000078e0228 */
[----:B0-----:R-:W4:Y:S04]  /*1c40*/  LDS.U R22, [R26.X4+0x14] ;  /* 0x000014001a167984 */ /* 0x001f280000005800 */
[----:B------:R-:W2:Y:S04]  /*1c50*/  LDS.U R59, [R26.X4+0x18] ;  /* 0x000018001a3b7984 */ /* 0x000ea80000005800 */
[----:B------:R-:W-:Y:S04]  /*1c60*/  LDS.U R48, [R26.X4+0x1c] ;  /* 0x00001c001a307984 */ /* 0x000fe80000005800 */
[----:B------:R-:W-:Y:S04]  /*1c70*/  LDS.U R28, [R26.X4+0x20] ;  /* 0x000020001a1c7984 */ /* 0x000fe80000005800 */
[----:B-1----:R-:W-:Y:S04]  /*1c80*/  LDS.U R34, [R26.X4+0x24] ;  /* 0x000024001a227984 */ /* 0x002fe80000005800 */
[----:B------:R-:W-:Y:S04]  /*1c90*/  LDS.U R30, [R26.X4+0x28] ;  /* 0x000028001a1e7984 */ /* 0x000fe80000005800 */
[----:B------:R-:W-:Y:S04]  /*1ca0*/  LDS.U R44, [R26.X4+0x2c] ;  /* 0x00002c001a2c7984 */ /* 0x000fe80000005800 */
[----:B------:R-:W-:Y:S04]  /*1cb0*/  LDS.U R46, [R26.X4+0x30] ;  /* 0x000030001a2e7984 */ /* 0x000fe80000005800 */
[----:B------:R-:W-:Y:S04]  /*1cc0*/  LDS.U R54, [R26.X4+0x34] ;  /* 0x000034001a367984 */ /* 0x000fe80000005800 */
[----:B------:R-:W-:Y:S04]  /*1cd0*/  LDS.U R52, [R26.X4+0x3c] ;  /* 0x00003c001a347984 */ /* 0x000fe80000005800 */
[----:B------:R-:W0:Y:S04]  /*1ce0*/  LDS.U R50, [R26.X4+0x4] ;  /* 0x000004001a327984 */ /* 0x000e280000005800 */
[----:B------:R-:W1:Y:S04]  /*1cf0*/  LDS.U R32, [R26.X4+0x8] ;  /* 0x000008001a207984 */ /* 0x000e680000005800 */
[----:B------:R-:W-:Y:S04]  /*1d00*/  LDS.U R24, [R26.X4+0xc] ;  /* 0x00000c001a187984 */ /* 0x000fe80000005800 */
[----:B------:R-:W-:Y:S01]  /*1d10*/  LDS.U R20, [R26.X4+0x10] ;  /* 0x000010001a147984 */ /* 0x000fe20000005800 */
[----:B------:R-:W-:-:S04]  /*1d20*/  IADD3 R42, R42, -0x10, RZ ;  /* 0xfffffff02a2a7810 */ /* 0x000fc80007ffe0ff */
[----:B------:R-:W-:Y:S02]  /*1d30*/  ISETP.GT.AND P3, PT, R42, 0xc, PT ;  /* 0x0000000c2a00780c */ /* 0x000fe40003f64270 */
[----:B------:R-:W-:Y:S01]  /*1d40*/  IADD3 R40, R40, 0x10, RZ ;  /* 0x0000001028287810 */ /* 0x000fe20007ffe0ff */
[C---:B----4-:R-:W-:Y:S02]  /*1d50*/  FFMA.FTZ R45, R0.reuse, R45, R22 ;  /* 0x0000002d002d7223 */ /* 0x050fe40000010016 */
[----:B------:R-:W-:Y:S01]  /*1d60*/  LDS.U R22, [R26.X4+0x40] ;  /* 0x000040001a167984 */ /* 0x000fe20000005800 */
[----:B--2---:R-:W-:-:S03]  /*1d70*/  FFMA.FTZ R59, R0, R43, R59 ;  /* 0x0000002b003b7223 */ /* 0x004fc6000001003b */
[----:B------:R-:W2:Y:S01]  /*1d80*/  LDS.U R43, [R26.X4+0x38] ;  /* 0x000038001a2b7984 */ /* 0x000ea20000005800 */
[C---:B0-----:R-:W-:Y:S02]  /*1d90*/  FFMA.FTZ R47, R0.reuse, R47, R50 ;  /* 0x0000002f002f7223 */ /* 0x041fe40000010032 */
[C---:B------:R-:W-:Y:S02]  /*1da0*/  FFMA.FTZ R49, R0.reuse, R49, R34 ;  /* 0x0000003100317223 */ /* 0x040fe40000010022 */
[C---:B-1----:R-:W-:Y:S02]  /*1db0*/  FFMA.FTZ R53, R0.reuse, R53, R32 ;  /* 0x0000003500357223 */ /* 0x042fe40000010020 */
[C---:B---3--:R-:W-:Y:S02]  /*1dc0*/  FFMA.FTZ R51, R0.reuse, R51, R54 ;  /* 0x0000003300337223 */ /* 0x048fe40000010036 */
[C---:B------:R-:W-:Y:S02]  /*1dd0*/  FFMA.FTZ R55, R0.reuse, R55, R30 ;  /* 0x0000003700377223 */ /* 0x040fe4000001001e */
[----:B------:R-:W-:-:S02]  /*1de0*/  FFMA.FTZ R57, R0, R57, R48 ;  /* 0x0000003900397223 */ /* 0x000fc40000010030 */
[C---:B------:R-:W-:Y:S02]  /*1df0*/  FFMA.FTZ R27, R0.reuse, R27, R44 ;  /* 0x0000001b001b7223 */ /* 0x040fe4000001002c */
[C---:B------:R-:W-:Y:S02]  /*1e00*/  FFMA.FTZ R35, R0.reuse, R35, R28 ;  /* 0x0000002300237223 */ /* 0x040fe4000001001c */
[C---:B------:R-:W-:Y:S02]  /*1e10*/  FFMA.FTZ R29, R0.reuse, R29, R46 ;  /* 0x0000001d001d7223 */ /* 0x040fe4000001002e */
[C---:B--2---:R-:W-:Y:S02]  /*1e20*/  FFMA.FTZ R23, R0.reuse, R23, R43 ;  /* 0x0000001700177223 */ /* 0x044fe4000001002b */
[C---:B------:R-:W-:Y:S02]  /*1e30*/  FFMA.FTZ R31, R0.reuse, R31, R52 ;  /* 0x0000001f001f7223 */ /* 0x040fe40000010034 */
[----:B------:R-:W-:-:S02]  /*1e40*/  FFMA.FTZ R21, R0, R21, R24 ;  /* 0x0000001500157223 */ /* 0x000fc40000010018 */
[C---:B------:R-:W-:Y:S02]  /*1e50*/  FFMA.FTZ R25, R0.reuse, R25, R22 ;  /* 0x0000001900197223 */ /* 0x040fe40000010016 */
[----:B------:R-:W-:Y:S01]  /*1e60*/  FFMA.FTZ R33, R0, R33, R20 ;  /* 0x0000002100217223 */ /* 0x000fe20000010014 */
[----:B------:R0:W-:Y:S04]  /*1e70*/  STS [R26.X4+0x14], R45 ;  /* 0x0000142d1a007388 */ /* 0x0001e80000004800 */
        /* <DEDUP_REMOVED lines=14> */
[----:B------:R0:W-:Y:S01]  /*1f60*/  STS [R26.X4+0x10], R33 ;  /* 0x000010211a007388 */ /* 0x0001e20000004800 */
[----:B------:R-:W-:Y:S05]  /*1f70*/  @P3 BRA `(.L_x_69) ;  /* 0xfffff98000003947 */ /* 0x000fea000383ffff */
.L_x_68:
[----:B------:R-:W-:Y:S05]  /*1f80*/  BSYNC B3 ;  /* 0x0000000000037941 */ /* 0x000fea0003800000 */
.L_x_67:
[----:B------:R-:W-:Y:S01]  /*1f90*/  ISETP.GT.AND P3, PT, R42, 0x4, PT ;  /* 0x000000042a00780c */ /* 0x000fe20003f64270 */
[----:B------:R-:W-:Y:S01]  /*1fa0*/  BMOV.32.CLEAR RZ, B3 ;  /* 0x0000000003ff7355 */ /* 0x000fe20000100000 */
[----:B------:R-:W-:Y:S10]  /*1fb0*/  BSSY B3, `(.L_x_70) ;  /* 0x0000037000037945 */ /* 0x000ff40003800000 */
[----:B------:R-:W-:Y:S05]  /*1fc0*/  @!P3 BRA `(.L_x_71) ;  /* 0x000003500000b947 */ /* 0x000fea0003800000 */
[C---:B0-----:R-:W-:Y:S01]  /*1fd0*/  IMAD R35, R40.reuse, R8, R17 ;  /* 0x0000000828237224 */ /* 0x041fe200078e0211 */
[----:B------:R-:W-:-:S03]  /*1fe0*/  IADD3 R20, R40, 0x4, RZ ;  /* 0x0000000428147810 */ /* 0x000fc60007ffe0ff */
[----:B------:R-:W-:-:S04]  /*1ff0*/  IMAD.WIDE R34, R35, R16, c[0x0][0x178] ;  /* 0x00005e0023227625 */ /* 0x000fc800078e0210 */
[----:B------:R-:W-:-:S03]  /*2000*/  IMAD R31, R20, R8, R17 ;  /* 0x00000008141f7224 */ /* 0x000fc600078e0211 */
[----:B------:R-:W-:Y:S01]  /*2010*/  IADD3 R24, P0, R41, R34, RZ ;  /* 0x0000002229187210 */ /* 0x000fe20007f1e0ff */
[----:B------:R-:W-:-:S03]  /*2020*/  IMAD.WIDE R30, R31, R16, c[0x0][0x178] ;  /* 0x00005e001f1e7625 */ /* 0x000fc600078e0210 */
[----:B------:R-:W-:Y:S02]  /*2030*/  IADD3.X R25, R35, R39, RZ, P0, !PT ;  /* 0x0000002723197210 */ /* 0x000fe400007fe4ff */
[C---:B------:R-:W-:Y:S01]  /*2040*/  IADD3 R22, P0, R41.reuse, R24, RZ ;  /* 0x0000001829167210 */ /* 0x040fe20007f1e0ff */
[----:B------:R0:W2:Y:S01]  /*2050*/  LDG.E.CONSTANT.SYS R35, [R34] ;  /* 0x0000000022237381 */ /* 0x0000a200001e6900 */
[----:B------:R-:W-:Y:S02]  /*2060*/  IADD3 R20, P3, R41, R30, RZ ;  /* 0x0000001e29147210 */ /* 0x000fe40007f7e0ff */
[----:B------:R-:W-:Y:S01]  /*2070*/  IADD3.X R23, R39, R25, RZ, P0, !PT ;  /* 0x0000001927177210 */ /* 0x000fe200007fe4ff */
[----:B------:R1:W3:Y:S01]  /*2080*/  LDG.E.CONSTANT.SYS R43, [R30] ;  /* 0x000000001e2b7381 */ /* 0x0002e200001e6900 */
[----:B------:R-:W-:Y:S01]  /*2090*/  IADD3 R26, P0, R41, R22, RZ ;  /* 0x00000016291a7210 */ /* 0x000fe20007f1e0ff */
[----:B------:R-:W-:Y:S01]  /*20a0*/  IMAD.X R21, R31, 0x1, R39, P3 ;  /* 0x000000011f157824 */ /* 0x000fe200018e0627 */
[----:B------:R-:W-:Y:S01]  /*20b0*/  IADD3 R28, P3, R41, R20, RZ ;  /* 0x00000014291c7210 */ /* 0x000fe20007f7e0ff */
[----:B------:R4:W3:Y:S02]  /*20c0*/  LDG.E.CONSTANT.SYS R44, [R24] ;  /* 0x00000000182c7381 */ /* 0x0008e400001e6900 */
[C---:B------:R-:W-:Y:S01]  /*20d0*/  IMAD.X R27, R39.reuse, 0x1, R23, P0 ;  /* 0x00000001271b7824 */ /* 0x040fe200000e0617 */
[----:B------:R-:W-:Y:S01]  /*20e0*/  IADD3.X R29, R39, R21, RZ, P3, !PT ;  /* 0x00000015271d7210 */ /* 0x000fe20001ffe4ff */
[----:B------:R0:W3:Y:S01]  /*20f0*/  LDG.E.CONSTANT.SYS R22, [R22] ;  /* 0x0000000016167381 */ /* 0x0000e200001e6900 */
[----:B------:R-:W-:-:S03]  /*2100*/  IADD3 R32, P0, R41, R28, RZ ;  /* 0x0000001c29207210 */ /* 0x000fc60007f1e0ff */
[----:B------:R0:W3:Y:S02]  /*2110*/  LDG.E.CONSTANT.SYS R20, [R20] ;  /* 0x0000000014147381 */ /* 0x0000e400001e6900 */
[----:B------:R-:W-:Y:S02]  /*2120*/  IMAD.X R33, R39, 0x1, R29, P0 ;  /* 0x0000000127217824 */ /* 0x000fe400000e061d */
[----:B------:R0:W3:Y:S04]  /*2130*/  LDG.E.CONSTANT.SYS R27, [R26] ;  /* 0x000000001a1b7381 */ /* 0x0000e800001e6900 */
[----:B------:R-:W3:Y:S04]  /*2140*/  LDG.E.CONSTANT.SYS R28, [R28] ;  /* 0x000000001c1c7381 */ /* 0x000ee800001e6900 */
[----:B------:R-:W3:Y:S01]  /*2150*/  LDG.E.CONSTANT.SYS R33, [R32] ;  /* 0x0000000020217381 */ /* 0x000ee200001e6900 */
[----:B-1----:R-:W-:-:S08]  /*2160*/  IMAD R30, R11, 0xc, R40 ;  /* 0x0000000c0b1e7824 */ /* 0x002fd000078e0228 */
[----:B----4-:R-:W2:Y:S04]  /*2170*/  LDS.U R24, [R30.X4+0x4] ;  /* 0x000004001e187984 */ /* 0x010ea80000005800 */
[----:B------:R-:W-:Y:S04]  /*2180*/  LDS.U R25, [R30.X4+0x8] ;  /* 0x000008001e197984 */ /* 0x000fe80000005800 */
[----:B------:R-:W-:Y:S04]  /*2190*/  LDS.U R31, [R30.X4+0xc] ;  /* 0x00000c001e1f7984 */ /* 0x000fe80000005800 */
[----:B0-----:R-:W-:Y:S04]  /*21a0*/  LDS.U R34, [R30.X4+0x10] ;  /* 0x000010001e227984 */ /* 0x001fe80000005800 */
[----:B------:R-:W3:Y:S04]  /*21b0*/  LDS.U R23, [R30.X4+0x14] ;  /* 0x000014001e177984 */ /* 0x000ee80000005800 */
[----:B------:R-:W0:Y:S04]  /*21c0*/  LDS.U R21, [R30.X4+0x18] ;  /* 0x000018001e157984 */ /* 0x000e280000005800 */
[----:B------:R-:W1:Y:S04]  /*21d0*/  LDS.U R45, [R30.X4+0x1c] ;  /* 0x00001c001e2d7984 */ /* 0x000e680000005800 */
[----:B------:R-:W4:Y:S01]  /*21e0*/  LDS.U R26, [R30.X4+0x20] ;  /* 0x000020001e1a7984 */ /* 0x000f220000005800 */
[----:B------:R-:W-:-:S02]  /*21f0*/  PLOP3.LUT P0, PT, PT, PT, PT, 0x8, 0x0 ;  /* 0x000000000000781c */ /* 0x000fc40003f0e170 */
[----:B------:R-:W-:Y:S02]  /*2200*/  IADD3 R42, R42, -0x8, RZ ;  /* 0xfffffff82a2a7810 */ /* 0x000fe40007ffe0ff */
[----:B------:R-:W-:Y:S01]  /*2210*/  IADD3 R40, R40, 0x8, RZ ;  /* 0x0000000828287810 */ /* 0x000fe20007ffe0ff */
[C---:B--2---:R-:W-:Y:S02]  /*2220*/  FFMA.FTZ R35, R0.reuse, R35, R24 ;  /* 0x0000002300237223 */ /* 0x044fe40000010018 */
[C---:B---3--:R-:W-:Y:S02]  /*2230*/  FFMA.FTZ R23, R0.reuse, R43, R23 ;  /* 0x0000002b00177223 */ /* 0x048fe40000010017 */
[C---:B------:R-:W-:Y:S02]  /*2240*/  FFMA.FTZ R25, R0.reuse, R44, R25 ;  /* 0x0000002c00197223 */ /* 0x040fe40000010019 */
[C---:B------:R-:W-:Y:S02]  /*2250*/  FFMA.FTZ R31, R0.reuse, R22, R31 ;  /* 0x00000016001f7223 */ /* 0x040fe4000001001f */
[----:B0-----:R-:W-:-:S02]  /*2260*/  FFMA.FTZ R21, R0, R20, R21 ;  /* 0x0000001400157223 */ /* 0x001fc40000010015 */
[C---:B------:R-:W-:Y:S02]  /*2270*/  FFMA.FTZ R27, R0.reuse, R27, R34 ;  /* 0x0000001b001b7223 */ /* 0x040fe40000010022 */
[C---:B-1----:R-:W-:Y:S02]  /*2280*/  FFMA.FTZ R45, R0.reuse, R28, R45 ;  /* 0x0000001c002d7223 */ /* 0x042fe4000001002d */
[----:B----4-:R-:W-:Y:S01]  /*2290*/  FFMA.FTZ R33, R0, R33, R26 ;  /* 0x0000002100217223 */ /* 0x010fe2000001001a */
[----:B------:R0:W-:Y:S04]  /*22a0*/  STS [R30.X4+0x4], R35 ;  /* 0x000004231e007388 */ /* 0x0001e80000004800 */
[----:B------:R0:W-:Y:S04]  /*22b0*/  STS [R30.X4+0x8], R25 ;  /* 0x000008191e007388 */ /* 0x0001e80000004800 */
[----:B------:R0:W-:Y:S04]  /*22c0*/  STS [R30.X4+0xc], R31 ;  /* 0x00000c1f1e007388 */ /* 0x0001e80000004800 */
[----:B------:R0:W-:Y:S04]  /*22d0*/  STS [R30.X4+0x10], R27 ;  /* 0x0000101b1e007388 */ /* 0x0001e80000004800 */
[----:B------:R0:W-:Y:S04]  /*22e0*/  STS [R30.X4+0x14], R23 ;  /* 0x000014171e007388 */ /* 0x0001e80000004800 */
[----:B------:R0:W-:Y:S04]  /*22f0*/  STS [R30.X4+0x18], R21 ;  /* 0x000018151e007388 */ /* 0x0001e80000004800 */
[----:B------:R0:W-:Y:S04]  /*2300*/  STS [R30.X4+0x1c], R45 ;  /* 0x00001c2d1e007388 */ /* 0x0001e80000004800 */
[----:B------:R0:W-:Y:S02]  /*2310*/  STS [R30.X4+0x20], R33 ;  /* 0x000020211e007388 */ /* 0x0001e40000004800 */
.L_x_71:
[----:B------:R-:W-:Y:S05]  /*2320*/  BSYNC B3 ;  /* 0x0000000000037941 */ /* 0x000fea0003800000 */
.L_x_70:
[----:B------:R-:W-:-:S12]  /*2330*/  ISETP.NE.OR P0, PT, R42, RZ, P0 ;  /* 0x000000ff2a00720c */ /* 0x000fd80000705670 */
[----:B------:R-:W-:Y:S01]  /*2340*/  @!P0 BREAK B0 ;  /* 0x0000000000008942 */ /* 0x000fe20003800000 */
[----:B------:R-:W-:Y:S05]  /*2350*/  @!P0 BRA `(.L_x_64) ;  /* 0x000001e000008947 */ /* 0x000fea0003800000 */
.L_x_66:
[----:B------:R-:W-:Y:S05]  /*2360*/  BSYNC B0 ;  /* 0x0000000000007941 */ /* 0x000fea0003800000 */
.L_x_65:
[----:B0-----:R-:W-:-:S04]  /*2370*/  IMAD R23, R40, R8, R17 ;  /* 0x0000000828177224 */ /* 0x001fc800078e0211 */
[----:B------:R-:W-:-:S07]  /*2380*/  IMAD.WIDE R22, R23, R16, c[0x0][0x178] ;  /* 0x00005e0017167625 */ /* 0x000fce00078e0210 */
[----:B------:R-:W-:Y:S02]  /*2390*/  IADD3 R24, P0, R41, R22, RZ ;  /* 0x0000001629187210 */ /* 0x000fe40007f1e0ff */
[----:B------:R-:W2:Y:S02]  /*23a0*/  LDG.E.CONSTANT.SYS R22, [R22] ;  /* 0x0000000016167381 */ /* 0x000ea400001e6900 */
[----:B------:R-:W-:Y:S02]  /*23b0*/  IADD3.X R25, R23, R39, RZ, P0, !PT ;  /* 0x0000002717197210 */ /* 0x000fe400007fe4ff */
[----:B------:R-:W-:-:S05]  /*23c0*/  IADD3 R26, P0, R41, R24, RZ ;  /* 0x00000018291a7210 */ /* 0x000fca0007f1e0ff */
[----:B------:R-:W-:Y:S01]  /*23d0*/  IMAD.X R27, R39, 0x1, R25, P0 ;  /* 0x00000001271b7824 */ /* 0x000fe200000e0619 */
[----:B------:R-:W-:Y:S01]  /*23e0*/  IADD3 R20, P0, R41, R26, RZ ;  /* 0x0000001a29147210 */ /* 0x000fe20007f1e0ff */
[----:B------:R-:W3:Y:S03]  /*23f0*/  LDG.E.CONSTANT.SYS R24, [R24] ;  /* 0x0000000018187381 */ /* 0x000ee600001e6900 */
[----:B------:R-:W-:-:S03]  /*2400*/  IADD3.X R21, R39, R27, RZ, P0, !PT ;  /* 0x0000001b27157210 */ /* 0x000fc600007fe4ff */
[----:B------:R-:W4:Y:S05]  /*2410*/  LDG.E.CONSTANT.SYS R26, [R26] ;  /* 0x000000001a1a7381 */ /* 0x000f2a00001e6900 */
[----:B------:R-:W4:Y:S01]  /*2420*/  LDG.E.CONSTANT.SYS R20, [R20] ;  /* 0x0000000014147381 */ /* 0x000f2200001e6900 */
[----:B------:R-:W-:-:S08]  /*2430*/  IMAD R28, R11, 0xc, R40 ;  /* 0x0000000c0b1c7824 */ /* 0x000fd000078e0228 */
[----:B------:R-:W2:Y:S04]  /*2440*/  LDS.U R29, [R28.X4+0x4] ;  /* 0x000004001c1d7984 */ /* 0x000ea80000005800 */
[----:B------:R-:W3:Y:S04]  /*2450*/  LDS.U R31, [R28.X4+0x8] ;  /* 0x000008001c1f7984 */ /* 0x000ee80000005800 */
[----:B------:R-:W4:Y:S04]  /*2460*/  LDS.U R33, [R28.X4+0xc] ;  /* 0x00000c001c217984 */ /* 0x000f280000005800 */
[----:B------:R-:W0:Y:S01]  /*2470*/  LDS.U R35, [R28.X4+0x10] ;  /* 0x000010001c237984 */ /* 0x000e220000005800 */
[----:B------:R-:W-:-:S04]  /*2480*/  IADD3 R42, R42, -0x4, RZ ;  /* 0xfffffffc2a2a7810 */ /* 0x000fc80007ffe0ff */
[----:B------:R-:W-:Y:S02]  /*2490*/  ISETP.NE.AND P0, PT, R42, RZ, PT ;  /* 0x000000ff2a00720c */ /* 0x000fe40003f05270 */
[----:B------:R-:W-:Y:S01]  /*24a0*/  IADD3 R40, R40, 0x4, RZ ;  /* 0x0000000428287810 */ /* 0x000fe20007ffe0ff */
[C---:B--2---:R-:W-:Y:S02]  /*24b0*/  FFMA.FTZ R29, R0.reuse, R22, R29 ;  /* 0x00000016001d7223 */ /* 0x044fe4000001001d */
[C---:B---3--:R-:W-:Y:S02]  /*24c0*/  FFMA.FTZ R31, R0.reuse, R24, R31 ;  /* 0x00000018001f7223 */ /* 0x048fe4000001001f */
[C---:B----4-:R-:W-:Y:S02]  /*24d0*/  FFMA.FTZ R33, R0.reuse, R26, R33 ;  /* 0x0000001a00217223 */ /* 0x050fe40000010021 */
[----:B0-----:R-:W-:Y:S02]  /*24e0*/  FFMA.FTZ R35, R0, R20, R35 ;  /* 0x0000001400237223 */ /* 0x001fe40000010023 */
[----:B------:R0:W-:Y:S04]  /*24f0*/  STS [R28.X4+0x4], R29 ;  /* 0x0000041d1c007388 */ /* 0x0001e80000004800 */
[----:B------:R0:W-:Y:S04]  /*2500*/  STS [R28.X4+0x8], R31 ;  /* 0x0000081f1c007388 */ /* 0x0001e80000004800 */
[----:B------:R0:W-:Y:S04]  /*2510*/  STS [R28.X4+0xc], R33 ;  /* 0x00000c211c007388 */ /* 0x0001e80000004800 */
[----:B------:R0:W-:Y:S01]  /*2520*/  STS [R28.X4+0x10], R35 ;  /* 0x000010231c007388 */ /* 0x0001e20000004800 */
[----:B------:R-:W-:Y:S05]  /*2530*/  @P0 BRA `(.L_x_65) ;  /* 0xfffffe3000000947 */ /* 0x000fea000383ffff */
.L_x_64:
[----:B------:R-:W-:Y:S05]  /*2540*/  BSYNC B1 ;  /* 0x0000000000017941 */ /* 0x000fea0003800000 */
.L_x_63:
[----:B------:R-:W-:-:S12]  /*2550*/  ISETP.NE.AND P0, PT, R38, RZ, PT ;  /* 0x000000ff2600720c */ /* 0x000fd80003f05270 */
[----:B------:R-:W-:Y:S05]  /*2560*/  @!P0 BRA `(.L_x_62) ;  /* 0x000000b000008947 */ /* 0x000fea0003800000 */
.L_x_72:
[----:B0-----:R-:W-:-:S04]  /*2570*/  IMAD R21, R40, R8, R17 ;  /* 0x0000000828157224 */ /* 0x001fc800078e0211 */
[----:B------:R-:W-:-:S08]  /*2580*/  IMAD.WIDE R20, R21, R16, c[0x0][0x178] ;  /* 0x00005e0015147625 */ /* 0x000fd000078e0210 */
[----:B------:R-:W2:Y:S01]  /*2590*/  LDG.E.CONSTANT.SYS R20, [R20] ;  /* 0x0000000014147381 */ /* 0x000ea200001e6900 */
[----:B------:R-:W-:Y:S01]  /*25a0*/  IMAD R22, R40, 0x4, R10 ;  /* 0x0000000428167824 */ /* 0x000fe200078e020a */
[----:B------:R-:W-:Y:S02]  /*25b0*/  IADD3 R38, R38, -0x1, RZ ;  /* 0xffffffff26267810 */ /* 0x000fe40007ffe0ff */
[----:B------:R-:W-:Y:S02]  /*25c0*/  IADD3 R40, R40, 0x1, RZ ;  /* 0x0000000128287810 */ /* 0x000fe40007ffe0ff */
[----:B------:R-:W-:-:S03]  /*25d0*/  ISETP.NE.AND P0, PT, R38, RZ, PT ;  /* 0x000000ff2600720c */ /* 0x000fc60003f05270 */
[----:B------:R-:W2:Y:S02]  /*25e0*/  LDS.U R23, [R22+0x4] ;  /* 0x0000040016177984 */ /* 0x000ea40000001800 */
[----:B--2---:R-:W-:-:S08]  /*25f0*/  FFMA.FTZ R23, R0, R20, R23 ;  /* 0x0000001400177223 */ /* 0x004fd00000010017 */
[----:B------:R0:W-:Y:S01]  /*2600*/  STS [R22+0x4], R23 ;  /* 0x0000041716007388 */ /* 0x0001e20000000800 */
[----:B------:R-:W-:Y:S05]  /*2610*/  @P0 BRA `(.L_x_72) ;  /* 0xffffff5000000947 */ /* 0x000fea000383ffff */
.L_x_62:
[----:B------:R-:W-:Y:S05]  /*2620*/  BSYNC B2 ;  /* 0x0000000000027941 */ /* 0x000fea0003800000 */
.L_x_61:
[----:B0-----:R-:W-:Y:S01]  /*2630*/  MOV R0, 0xa ;  /* 0x0000000a00007802 */ /* 0x001fe20000000f00 */
[----:B------:R-:W-:Y:S01]  /*2640*/  BMOV.32.CLEAR RZ, B2 ;  /* 0x0000000002ff7355 */ /* 0x000fe20000100000 */
[----:B------:R-:W-:Y:S02]  /*2650*/  BSSY B2, `(.L_x_73) ;  /* 0x00000ef000027945 */ /* 0x000fe40003800000 */
[----:B------:R-:W-:Y:S01]  /*2660*/  SEL R0, R0, 0xb, !P1 ;  /* 0x0000000b00007807 */ /* 0x000fe20004800000 */
[----:B------:R-:W-:Y:S05]  /*2670*/  @!P2 BRA `(.L_x_74) ;  /* 0x00000ec00000a947 */ /* 0x000fea0003800000 */
[C---:B------:R-:W-:Y:S01]  /*2680*/  IADD3 R20, R9.reuse, -0x1, RZ ;  /* 0xffffffff09147810 */ /* 0x040fe20007ffe0ff */
[----:B------:R-:W0:Y:S01]  /*2690*/  I2F R7, R7 ;  /* 0x0000000700077306 */ /* 0x000e220000201400 */
[----:B------:R-:W-:Y:S01]  /*26a0*/  BMOV.32.CLEAR RZ, B1 ;  /* 0x0000000001ff7355 */ /* 0x000fe20000100000 */
[----:B------:R-:W-:Y:S01]  /*26b0*/  BSSY B1, `(.L_x_75) ;  /* 0x00000da000017945 */ /* 0x000fe20003800000 */
[----:B------:R-:W-:Y:S01]  /*26c0*/  ISETP.GE.U32.AND P0, PT, R20, 0x3, PT ;  /* 0x000000031400780c */ /* 0x000fe20003f06070 */
[----:B------:R-:W-:Y:S01]  /*26d0*/  IMAD.MOV.U32 R43, RZ, RZ, RZ ;  /* 0x000000ffff2b7224 */ /* 0x000fe200078e00ff */
[----:B------:R-:W-:-:S10]  /*26e0*/  LOP3.LUT R40, R9, 0x3, RZ, 0xc0, !PT ;  /* 0x0000000309287812 */ /* 0x000fd400078ec0ff */
[----:B------:R-:W-:Y:S05]  /*26f0*/  @!P0 BRA `(.L_x_76) ;  /* 0x00000d5000008947 */ /* 0x000fea0003800000 */
[----:B------:R-:W-:Y:S01]  /*2700*/  IADD3 R42, R9, -R40, RZ ;  /* 0x80000028092a7210 */ /* 0x000fe20007ffe0ff */
[----:B------:R-:W-:Y:S01]  /*2710*/  IMAD.SHL.U32 R45, R8, 0x4, RZ ;  /* 0x00000004082d7824 */ /* 0x000fe200078e00ff */
[----:B------:R-:W-:Y:S01]  /*2720*/  BMOV.32.CLEAR RZ, B0 ;  /* 0x0000000000ff7355 */ /* 0x000fe20000100000 */
[----:B------:R-:W-:Y:S01]  /*2730*/  BSSY B0, `(.L_x_77) ;  /* 0x00000b3000007945 */ /* 0x000fe20003800000 */
[----:B------:R-:W-:Y:S02]  /*2740*/  ISETP.GT.AND P0, PT, R42, RZ, PT ;  /* 0x000000ff2a00720c */ /* 0x000fe40003f04270 */
[----:B------:R-:W-:Y:S02]  /*2750*/  MOV R43, RZ ;  /* 0x000000ff002b7202 */ /* 0x000fe40000000f00 */
[----:B------:R-:W-:-:S08]  /*2760*/  SHF.R.S32.HI R41, RZ, 0x1f, R45 ;  /* 0x0000001fff297819 */ /* 0x000fd0000001142d */
[----:B------:R-:W-:Y:S05]  /*2770*/  @!P0 BRA `(.L_x_78) ;  /* 0x00000ae000008947 */ /* 0x000fea0003800000 */
[----:B------:R-:W-:Y:S01]  /*2780*/  ISETP.GT.AND P3, PT, R42, 0xc, PT ;  /* 0x0000000c2a00780c */ /* 0x000fe20003f64270 */
[----:B------:R-:W-:Y:S01]  /*2790*/  BMOV.32.CLEAR RZ, B3 ;  /* 0x0000000003ff7355 */ /* 0x000fe20000100000 */
[----:B------:R-:W-:Y:S01]  /*27a0*/  BSSY B3, `(.L_x_79) ;  /* 0x000006d000037945 */ /* 0x000fe20003800000 */
[----:B------:R-:W-:-:S09]  /*27b0*/  PLOP3.LUT P0, PT, PT, PT, PT, 0x80, 0x0 ;  /* 0x000000000000781c */ /* 0x000fd20003f0f070 */
[----:B------:R-:W-:Y:S05]  /*27c0*/  @!P3 BRA `(.L_x_80) ;  /* 0x000006a00000b947 */ /* 0x000fea0003800000 */
[----:B------:R-:W-:-:S02]  /*27d0*/  PLOP3.LUT P0, PT, PT, PT, PT, 0x8, 0x0 ;  /* 0x000000000000781c */ /* 0x000fc40003f0e170 */
.L_x_81:
[C-C-:B0-----:R-:W-:Y:S02]  /*27e0*/  IADD3 R20, R0.reuse, 0x4, R43.reuse ;  /* 0x0000000400147810 */ /* 0x141fe40007ffe02b */
[C-C-:B------:R-:W-:Y:S02]  /*27f0*/  IADD3 R21, R0.reuse, 0x8, R43.reuse ;  /* 0x0000000800157810 */ /* 0x140fe40007ffe02b */
[----:B------:R-:W-:Y:S01]  /*2800*/  IADD3 R22, R0, 0xc, R43 ;  /* 0x0000000c00167810 */ /* 0x000fe20007ffe02b */
[-CC-:B------:R-:W-:Y:S02]  /*2810*/  IMAD R47, R20, R8.reuse, R17.reuse ;  /* 0x00000008142f7224 */ /* 0x180fe400078e0211 */
[----:B------:R-:W-:Y:S02]  /*2820*/  IMAD R21, R21, R8, R17 ;  /* 0x0000000815157224 */ /* 0x000fe400078e0211 */
[----:B------:R-:W-:-:S04]  /*2830*/  IMAD.WIDE R46, R47, R16, c[0x0][0x178] ;  /* 0x00005e002f2e7625 */ /* 0x000fc800078e0210 */
[----:B------:R-:W-:Y:S02]  /*2840*/  IMAD.IADD R20, R43, 0x1, R0 ;  /* 0x000000012b147824 */ /* 0x000fe400078e0200 */
[--C-:B------:R-:W-:Y:S01]  /*2850*/  IMAD R29, R22, R8, R17.reuse ;  /* 0x00000008161d7224 */ /* 0x100fe200078e0211 */
[----:B------:R-:W-:Y:S01]  /*2860*/  IADD3 R26, P3, R45, R46, RZ ;  /* 0x0000002e2d1a7210 */ /* 0x000fe20007f7e0ff */
[----:B------:R-:W-:Y:S01]  /*2870*/  IMAD.WIDE R38, R21, R16, c[0x0][0x178] ;  /* 0x00005e0015267625 */ /* 0x000fe200078e0210 */
[----:B------:R1:W2:Y:S02]  /*2880*/  LDG.E.CONSTANT.SYS R46, [R46] ;  /* 0x000000002e2e7381 */ /* 0x0002a400001e6900 */
[----:B------:R-:W-:Y:S01]  /*2890*/  IADD3.X R27, R47, R41, RZ, P3, !PT ;  /* 0x000000292f1b7210 */ /* 0x000fe20001ffe4ff */
[----:B------:R-:W-:Y:S02]  /*28a0*/  IMAD R31, R20, R8, R17 ;  /* 0x00000008141f7224 */ /* 0x000fe400078e0211 */
[----:B------:R-:W-:Y:S01]  /*28b0*/  IMAD.WIDE R28, R29, R16, c[0x0][0x178] ;  /* 0x00005e001d1c7625 */ /* 0x000fe200078e0210 */
[----:B------:R-:W-:Y:S01]  /*28c0*/  IADD3 R24, P3, R45, R38, RZ ;  /* 0x000000262d187210 */ /* 0x000fe20007f7e0ff */
[----:B------:R3:W4:Y:S02]  /*28d0*/  LDG.E.CONSTANT.SYS R48, [R38] ;  /* 0x0000000026307381 */ /* 0x00072400001e6900 */
[----:B------:R-:W-:-:S02]  /*28e0*/  IMAD.WIDE R30, R31, R16, c[0x0][0x178] ;  /* 0x00005e001f1e7625 */ /* 0x000fc400078e0210 */
[----:B------:R0:W4:Y:S01]  /*28f0*/  LDG.E.CONSTANT.SYS R44, [R26] ;  /* 0x000000001a2c7381 */ /* 0x00012200001e6900 */
[----:B------:R-:W-:Y:S01]  /*2900*/  IADD3 R22, P4, R45, R28, RZ ;  /* 0x0000001c2d167210 */ /* 0x000fe20007f9e0ff */
[--C-:B------:R-:W-:Y:S02]  /*2910*/  IMAD.X R25, R39, 0x1, R41.reuse, P3 ;  /* 0x0000000127197824 */ /* 0x100fe400018e0629 */
[----:B------:R0:W4:Y:S01]  /*2920*/  LDG.E.CONSTANT.SYS R50, [R28] ;  /* 0x000000001c327381 */ /* 0x00012200001e6900 */
[----:B------:R-:W-:Y:S02]  /*2930*/  IADD3 R20, P3, R45, R30, RZ ;  /* 0x0000001e2d147210 */ /* 0x000fe40007f7e0ff */
[----:B------:R-:W-:Y:S01]  /*2940*/  IADD3.X R23, R29, R41, RZ, P4, !PT ;  /* 0x000000291d177210 */ /* 0x000fe200027fe4ff */
[----:B------:R1:W4:Y:S01]  /*2950*/  LDG.E.CONSTANT.SYS R52, [R30] ;  /* 0x000000001e347381 */ /* 0x00032200001e6900 */
[----:B------:R-:W-:Y:S01]  /*2960*/  IADD3 R34, P4, R45, R24, RZ ;  /* 0x000000182d227210 */ /* 0x000fe20007f9e0ff */
[----:B------:R-:W-:Y:S01]  /*2970*/  IMAD.X R21, R31, 0x1, R41, P3 ;  /* 0x000000011f157824 */ /* 0x000fe200018e0629 */
[----:B------:R-:W-:Y:S01]  /*2980*/  IADD3 R32, P3, R45, R26, RZ ;  /* 0x0000001a2d207210 */ /* 0x000fe20007f7e0ff */
[----:B------:R1:W4:Y:S02]  /*2990*/  LDG.E.CONSTANT.SYS R54, [R24] ;  /* 0x0000000018367381 */ /* 0x00032400001e6900 */
[----:B------:R-:W-:Y:S01]  /*29a0*/  IMAD.X R35, R41, 0x1, R25, P4 ;  /* 0x0000000129237824 */ /* 0x000fe200020e0619 */
[----:B0-----:R-:W-:Y:S01]  /*29b0*/  IADD3 R26, P4, R45, R34, RZ ;  /* 0x000000222d1a7210 */ /* 0x001fe20007f9e0ff */
[----:B------:R0:W4:Y:S01]  /*29c0*/  LDG.E.CONSTANT.SYS R56, [R22] ;  /* 0x0000000016387381 */ /* 0x00012200001e6900 */
[----:B------:R-:W-:-:S02]  /*29d0*/  IADD3.X R33, R41, R27, RZ, P3, !PT ;  /* 0x0000001b29217210 */ /* 0x000fc40001ffe4ff */
[----:B---3--:R-:W-:Y:S01]  /*29e0*/  IADD3 R38, P3, R45, R32, RZ ;  /* 0x000000202d267210 */ /* 0x008fe20007f7e0ff */
[----:B------:R-:W-:Y:S01]  /*29f0*/  IMAD.X R27, R41, 0x1, R35, P4 ;  /* 0x00000001291b7824 */ /* 0x000fe200020e0623 */
[----:B-1----:R-:W-:Y:S01]  /*2a00*/  IADD3 R24, P4, R45, R22, RZ ;  /* 0x000000162d187210 */ /* 0x002fe20007f9e0ff */
[----:B------:R1:W3:Y:S01]  /*2a10*/  LDG.E.CONSTANT.SYS R34, [R34] ;  /* 0x0000000022227381 */ /* 0x0002e200001e6900 */
[----:B------:R-:W-:Y:S02]  /*2a20*/  IADD3.X R39, R41, R33, RZ, P3, !PT ;  /* 0x0000002129277210 */ /* 0x000fe40001ffe4ff */
[----:B0-----:R-:W-:Y:S01]  /*2a30*/  IADD3 R22, P3, R45, R20, RZ ;  /* 0x000000142d167210 */ /* 0x001fe20007f7e0ff */
[----:B------:R0:W3:Y:S01]  /*2a40*/  LDG.E.CONSTANT.SYS R32, [R32] ;  /* 0x0000000020207381 */ /* 0x0000e200001e6900 */
[----:B------:R-:W-:-:S03]  /*2a50*/  IADD3.X R25, R41, R23, RZ, P4, !PT ;  /* 0x0000001729197210 */ /* 0x000fc600027fe4ff */
[----:B------:R-:W-:Y:S01]  /*2a60*/  IMAD.X R23, R41, 0x1, R21, P3 ;  /* 0x0000000129177824 */ /* 0x000fe200018e0615 */
[C---:B------:R-:W-:Y:S01]  /*2a70*/  IADD3 R30, P3, R45.reuse, R22, RZ ;  /* 0x000000162d1e7210 */ /* 0x040fe20007f7e0ff */
[----:B------:R0:W3:Y:S01]  /*2a80*/  LDG.E.CONSTANT.SYS R38, [R38] ;  /* 0x0000000026267381 */ /* 0x0000e200001e6900 */
[----:B------:R-:W-:-:S03]  /*2a90*/  IADD3 R28, P4, R45, R24, RZ ;  /* 0x000000182d1c7210 */ /* 0x000fc60007f9e0ff */
[C---:B------:R-:W-:Y:S01]  /*2aa0*/  IMAD.X R31, R41.reuse, 0x1, R23, P3 ;  /* 0x00000001291f7824 */ /* 0x040fe200018e0617 */
[----:B------:R-:W-:Y:S01]  /*2ab0*/  IADD3.X R29, R41, R25, RZ, P4, !PT ;  /* 0x00000019291d7210 */ /* 0x000fe200027fe4ff */
[----:B------:R0:W3:Y:S04]  /*2ac0*/  LDG.E.CONSTANT.SYS R26, [R26] ;  /* 0x000000001a1a7381 */ /* 0x0000e800001e6900 */
[----:B------:R0:W3:Y:S04]  /*2ad0*/  LDG.E.CONSTANT.SYS R20, [R20] ;  /* 0x0000000014147381 */ /* 0x0000e800001e6900 */
[----:B------:R0:W3:Y:S04]  /*2ae0*/  LDG.E.CONSTANT.SYS R24, [R24] ;  /* 0x0000000018187381 */ /* 0x0000e800001e6900 */
[----:B------:R0:W3:Y:S04]  /*2af0*/  LDG.E.CONSTANT.SYS R22, [R22] ;  /* 0x0000000016167381 */ /* 0x0000e800001e6900 */
[----:B------:R1:W3:Y:S04]  /*2b00*/  LDG.E.CONSTANT.SYS R28, [R28] ;  /* 0x000000001c1c7381 */ /* 0x0002e800001e6900 */
[----:B------:R1:W3:Y:S01]  /*2b10*/  LDG.E.CONSTANT.SYS R30, [R30] ;  /* 0x000000001e1e7381 */ /* 0x0002e200001e6900 */
[----:B0-----:R-:W-:-:S08]  /*2b20*/  IMAD R27, R11, 0xc, R43 ;  /* 0x0000000c0b1b7824 */ /* 0x001fd000078e022b */
[----:B------:R-:W2:Y:S04]  /*2b30*/  LDS.U R21, [R27.X4+0x14] ;  /* 0x000014001b157984 */ /* 0x000ea80000005800 */
[----:B------:R-:W4:Y:S04]  /*2b40*/  LDS.U R58, [R27.X4+0x18] ;  /* 0x000018001b3a7984 */ /* 0x000f280000005800 */
[----:B------:R-:W-:Y:S04]  /*2b50*/  LDS.U R49, [R27.X4+0x1c] ;  /* 0x00001c001b317984 */ /* 0x000fe80000005800 */
[----:B------:R-:W-:Y:S04]  /*2b60*/  LDS.U R33, [R27.X4+0x20] ;  /* 0x000020001b217984 */ /* 0x000fe80000005800 */
[----:B-1----:R-:W0:Y:S04]  /*2b70*/  LDS.U R35, [R27.X4+0x24] ;  /* 0x000024001b237984 */ /* 0x002e280000005800 */
[----:B------:R-:W-:Y:S04]  /*2b80*/  LDS.U R25, [R27.X4+0x28] ;  /* 0x000028001b197984 */ /* 0x000fe80000005800 */
[----:B------:R-:W-:Y:S04]  /*2b90*/  LDS.U R39, [R27.X4+0x2c] ;  /* 0x00002c001b277984 */ /* 0x000fe80000005800 */
[----:B------:R-:W-:Y:S04]  /*2ba0*/  LDS.U R47, [R27.X4+0x30] ;  /* 0x000030001b2f7984 */ /* 0x000fe80000005800 */
[----:B------:R-:W1:Y:S04]  /*2bb0*/  LDS.U R55, [R27.X4+0x34] ;  /* 0x000034001b377984 */ /* 0x000e680000005800 */
[----:B------:R-:W-:Y:S04]  /*2bc0*/  LDS.U R53, [R27.X4+0x3c] ;  /* 0x00003c001b357984 */ /* 0x000fe80000005800 */
[----:B------:R-:W0:Y:S04]  /*2bd0*/  LDS.U R51, [R27.X4+0x4] ;  /* 0x000004001b337984 */ /* 0x000e280000005800 */
[----:B------:R-:W-:Y:S04]  /*2be0*/  LDS.U R31, [R27.X4+0x8] ;  /* 0x000008001b1f7984 */ /* 0x000fe80000005800 */
[----:B------:R-:W-:Y:S04]  /*2bf0*/  LDS.U R29, [R27.X4+0xc] ;  /* 0x00000c001b1d7984 */ /* 0x000fe80000005800 */
[----:B------:R-:W-:Y:S01]  /*2c00*/  LDS.U R23, [R27.X4+0x40] ;  /* 0x000040001b177984 */ /* 0x000fe20000005800 */
[----:B------:R-:W-:-:S04]  /*2c10*/  IADD3 R42, R42, -0x10, RZ ;  /* 0xfffffff02a2a7810 */ /* 0x000fc80007ffe0ff */
[----:B------:R-:W-:Y:S02]  /*2c20*/  ISETP.GT.AND P3, PT, R42, 0xc, PT ;  /* 0x0000000c2a00780c */ /* 0x000fe40003f64270 */
[----:B------:R-:W-:Y:S01]  /*2c30*/  IADD3 R43, R43, 0x10, RZ ;  /* 0x000000102b2b7810 */ /* 0x000fe20007ffe0ff */
[C---:B--2---:R-:W-:Y:S02]  /*2c40*/  FFMA.FTZ R46, R7.reuse, R46, R21 ;  /* 0x0000002e072e7223 */ /* 0x044fe40000010015 */
[----:B------:R-:W-:Y:S01]  /*2c50*/  LDS.U R21, [R27.X4+0x10] ;  /* 0x000010001b157984 */ /* 0x000fe20000005800 */
[----:B----4-:R-:W-:-:S03]  /*2c60*/  FFMA.FTZ R58, R7, R44, R58 ;  /* 0x0000002c073a7223 */ /* 0x010fc6000001003a */
[----:B------:R-:W2:Y:S01]  /*2c70*/  LDS.U R44, [R27.X4+0x38] ;  /* 0x000038001b2c7984 */ /* 0x000ea20000005800 */
[C---:B0-----:R-:W-:Y:S02]  /*2c80*/  FFMA.FTZ R48, R7.reuse, R48, R35 ;  /* 0x0000003007307223 */ /* 0x041fe40000010023 */
[C---:B-1----:R-:W-:Y:S02]  /*2c90*/  FFMA.FTZ R50, R7.reuse, R50, R55 ;  /* 0x0000003207327223 */ /* 0x042fe40000010037 */
[C---:B------:R-:W-:Y:S02]  /*2ca0*/  FFMA.FTZ R52, R7.reuse, R52, R51 ;  /* 0x0000003407347223 */ /* 0x040fe40000010033 */
[C---:B------:R-:W-:Y:S01]  /*2cb0*/  FFMA.FTZ R54, R7.reuse, R54, R25 ;  /* 0x0000003607367223 */ /* 0x040fe20000010019 */
[----:B------:R0:W-:Y:S01]  /*2cc0*/  STS [R27.X4+0x14], R46 ;  /* 0x0000142e1b007388 */ /* 0x0001e20000004800 */
[C---:B---3--:R-:W-:Y:S02]  /*2cd0*/  FFMA.FTZ R34, R7.reuse, R34, R39 ;  /* 0x0000002207227223 */ /* 0x048fe40000010027 */
[----:B------:R-:W-:-:S02]  /*2ce0*/  FFMA.FTZ R32, R7, R32, R49 ;  /* 0x0000002007207223 */ /* 0x000fc40000010031 */
[C---:B------:R-:W-:Y:S02]  /*2cf0*/  FFMA.FTZ R38, R7.reuse, R38, R33 ;  /* 0x0000002607267223 */ /* 0x040fe40000010021 */
[C---:B------:R-:W-:Y:S02]  /*2d00*/  FFMA.FTZ R26, R7.reuse, R26, R47 ;  /* 0x0000001a071a7223 */ /* 0x040fe4000001002f */
[C---:B--2---:R-:W-:Y:S02]  /*2d10*/  FFMA.FTZ R44, R7.reuse, R56, R44 ;  /* 0x00000038072c7223 */ /* 0x044fe4000001002c */
[C---:B------:R-:W-:Y:S02]  /*2d20*/  FFMA.FTZ R20, R7.reuse, R20, R31 ;  /* 0x0000001407147223 */ /* 0x040fe4000001001f */
        /* <DEDUP_REMOVED lines=20> */
.L_x_80:
[----:B------:R-:W-:Y:S05]  /*2e70*/  BSYNC B3 ;  /* 0x0000000000037941 */ /* 0x000fea0003800000 */
.L_x_79:
[----:B------:R-:W-:Y:S01]  /*2e80*/  ISETP.GT.AND P3, PT, R42, 0x4, PT ;  /* 0x000000042a00780c */ /* 0x000fe20003f64270 */
[----:B------:R-:W-:Y:S01]  /*2e90*/  BMOV.32.CLEAR RZ, B3 ;  /* 0x0000000003ff7355 */ /* 0x000fe20000100000 */
[----:B------:R-:W-:Y:S10]  /*2ea0*/  BSSY B3, `(.L_x_82) ;  /* 0x0000038000037945 */ /* 0x000ff40003800000 */
[----:B------:R-:W-:Y:S05]  /*2eb0*/  @!P3 BRA `(.L_x_83) ;  /* 0x000003600000b947 */ /* 0x000fea0003800000 */
[----:B0-----:R-:W-:Y:S02]  /*2ec0*/  IADD3 R20, R43, R0, RZ ;  /* 0x000000002b147210 */ /* 0x001fe40007ffe0ff */
[----:B------:R-:W-:-:S03]  /*2ed0*/  IADD3 R21, R0, 0x4, R43 ;  /* 0x0000000400157810 */ /* 0x000fc60007ffe02b */
[-CC-:B------:R-:W-:Y:S02]  /*2ee0*/  IMAD R35, R20, R8.reuse, R17.reuse ;  /* 0x0000000814237224 */ /* 0x180fe400078e0211 */
[----:B------:R-:W-:Y:S02]  /*2ef0*/  IMAD R21, R21, R8, R17 ;  /* 0x0000000815157224 */ /* 0x000fe400078e0211 */
[----:B------:R-:W-:-:S04]  /*2f00*/  IMAD.WIDE R34, R35, R16, c[0x0][0x178] ;  /* 0x00005e0023227625 */ /* 0x000fc800078e0210 */
[----:B------:R-:W-:-:S03]  /*2f10*/  IMAD.WIDE R32, R21, R16, c[0x0][0x178] ;  /* 0x00005e0015207625 */ /* 0x000fc600078e0210 */
[C---:B------:R-:W-:Y:S02]  /*2f20*/  IADD3 R24, P0, R45.reuse, R34, RZ ;  /* 0x000000222d187210 */ /* 0x040fe40007f1e0ff */
[----:B------:R0:W2:Y:S02]  /*2f30*/  LDG.E.CONSTANT.SYS R34, [R34] ;  /* 0x0000000022227381 */ /* 0x0000a400001e6900 */
[----:B------:R-:W-:Y:S01]  /*2f40*/  IADD3 R20, P3, R45, R32, RZ ;  /* 0x000000202d147210 */ /* 0x000fe20007f7e0ff */
[----:B------:R-:W-:Y:S01]  /*2f50*/  IMAD.X R25, R35, 0x1, R41, P0 ;  /* 0x0000000123197824 */ /* 0x000fe200000e0629 */
[----:B------:R-:W-:Y:S01]  /*2f60*/  IADD3 R22, P0, R45, R24, RZ ;  /* 0x000000182d167210 */ /* 0x000fe20007f1e0ff */
[----:B------:R1:W3:Y:S01]  /*2f70*/  LDG.E.CONSTANT.SYS R32, [R32] ;  /* 0x0000000020207381 */ /* 0x0002e200001e6900 */
[----:B------:R-:W-:Y:S02]  /*2f80*/  IADD3.X R21, R33, R41, RZ, P3, !PT ;  /* 0x0000002921157210 */ /* 0x000fe40001ffe4ff */
[----:B------:R-:W-:Y:S01]  /*2f90*/  IADD3 R26, P3, R45, R20, RZ ;  /* 0x000000142d1a7210 */ /* 0x000fe20007f7e0ff */
[----:B------:R-:W-:Y:S01]  /*2fa0*/  IMAD.X R23, R41, 0x1, R25, P0 ;  /* 0x0000000129177824 */ /* 0x000fe200000e0619 */
[----:B------:R-:W-:Y:S01]  /*2fb0*/  IADD3 R28, P0, R45, R22, RZ ;  /* 0x000000162d1c7210 */ /* 0x000fe20007f1e0ff */
[----:B------:R4:W3:Y:S01]  /*2fc0*/  LDG.E.CONSTANT.SYS R39, [R24] ;  /* 0x0000000018277381 */ /* 0x0008e200001e6900 */
[----:B------:R-:W-:-:S02]  /*2fd0*/  IADD3.X R27, R41, R21, RZ, P3, !PT ;  /* 0x00000015291b7210 */ /* 0x000fc40001ffe4ff */
[----:B------:R-:W-:Y:S01]  /*2fe0*/  IADD3 R30, P3, R45, R26, RZ ;  /* 0x0000001a2d1e7210 */ /* 0x000fe20007f7e0ff */
[C---:B------:R-:W-:Y:S01]  /*2ff0*/  IMAD.X R29, R41.reuse, 0x1, R23, P0 ;  /* 0x00000001291d7824 */ /* 0x040fe200000e0617 */
[----:B0-----:R0:W3:Y:S02]  /*3000*/  LDG.E.CONSTANT.SYS R35, [R20] ;  /* 0x0000000014237381 */ /* 0x0010e400001e6900 */
[----:B------:R-:W-:Y:S02]  /*3010*/  IADD3.X R31, R41, R27, RZ, P3, !PT ;  /* 0x0000001b291f7210 */ /* 0x000fe40001ffe4ff */
[----:B------:R3:W3:Y:S04]  /*3020*/  LDG.E.CONSTANT.SYS R22, [R22] ;  /* 0x0000000016167381 */ /* 0x0006e800001e6900 */
[----:B------:R0:W3:Y:S04]  /*3030*/  LDG.E.CONSTANT.SYS R28, [R28] ;  /* 0x000000001c1c7381 */ /* 0x0000e800001e6900 */
[----:B------:R-:W3:Y:S04]  /*3040*/  LDG.E.CONSTANT.SYS R26, [R26] ;  /* 0x000000001a1a7381 */ /* 0x000ee800001e6900 */
[----:B------:R-:W3:Y:S01]  /*3050*/  LDG.E.CONSTANT.SYS R30, [R30] ;  /* 0x000000001e1e7381 */ /* 0x000ee200001e6900 */
[----:B----4-:R-:W-:-:S08]  /*3060*/  IMAD R24, R11, 0xc, R43 ;  /* 0x0000000c0b187824 */ /* 0x010fd000078e022b */
[----:B------:R-:W2:Y:S04]  /*3070*/  LDS.U R25, [R24.X4+0x4] ;  /* 0x0000040018197984 */ /* 0x000ea80000005800 */
[----:B------:R-:W-:Y:S04]  /*3080*/  LDS.U R38, [R24.X4+0x8] ;  /* 0x0000080018267984 */ /* 0x000fe80000005800 */
[----:B------:R-:W-:Y:S04]  /*3090*/  LDS.U R44, [R24.X4+0xc] ;  /* 0x00000c00182c7984 */ /* 0x000fe80000005800 */
[----:B-1----:R-:W-:Y:S04]  /*30a0*/  LDS.U R33, [R24.X4+0x10] ;  /* 0x0000100018217984 */ /* 0x002fe80000005800 */
[----:B0-----:R-:W3:Y:S04]  /*30b0*/  LDS.U R20, [R24.X4+0x14] ;  /* 0x0000140018147984 */ /* 0x001ee80000005800 */
        /* <DEDUP_REMOVED lines=9> */
[C---:B0-----:R-:W-:Y:S02]  /*3150*/  FFMA.FTZ R35, R7.reuse, R35, R46 ;  /* 0x0000002307237223 */ /* 0x041fe4000001002e */
[----:B------:R-:W-:-:S02]  /*3160*/  FFMA.FTZ R21, R7, R22, R44 ;  /* 0x0000001607157223 */ /* 0x000fc4000001002c */
        /* <DEDUP_REMOVED lines=11> */
.L_x_83:
[----:B------:R-:W-:Y:S05]  /*3220*/  BSYNC B3 ;  /* 0x0000000000037941 */ /* 0x000fea0003800000 */
.L_x_82:
[----:B------:R-:W-:-:S12]  /*3230*/  ISETP.NE.OR P0, PT, R42, RZ, P0 ;  /* 0x000000ff2a00720c */ /* 0x000fd80000705670 */
[----:B------:R-:W-:Y:S01]  /*3240*/  @!P0 BREAK B0 ;  /* 0x0000000000008942 */ /* 0x000fe20003800000 */
[----:B------:R-:W-:Y:S05]  /*3250*/  @!P0 BRA `(.L_x_76) ;  /* 0x000001f000008947 */ /* 0x000fea0003800000 */
.L_x_78:
[----:B------:R-:W-:Y:S05]  /*3260*/  BSYNC B0 ;  /* 0x0000000000007941 */ /* 0x000fea0003800000 */
.L_x_77:
[----:B0-----:R-:W-:-:S04]  /*3270*/  IMAD.IADD R20, R43, 0x1, R0 ;  /* 0x000000012b147824 */ /* 0x001fc800078e0200 */
[----:B------:R-:W-:-:S04]  /*3280*/  IMAD R23, R20, R8, R17 ;  /* 0x0000000814177224 */ /* 0x000fc800078e0211 */
        /* <DEDUP_REMOVED lines=28> */
.L_x_76:
[----:B------:R-:W-:Y:S05]  /*3450*/  BSYNC B1 ;  /* 0x0000000000017941 */ /* 0x000fea0003800000 */
.L_x_75:
[----:B------:R-:W-:-:S12]  /*3460*/  ISETP.NE.AND P0, PT, R40, RZ, PT ;  /* 0x000000ff2800720c */ /* 0x000fd80003f05270 */
[----:B------:R-:W-:Y:S05]  /*3470*/  @!P0 BRA `(.L_x_74) ;  /* 0x000000c000008947 */ /* 0x000fea0003800000 */
.L_x_84:
[----:B0-----:R-:W-:-:S04]  /*3480*/  IMAD.IADD R20, R43, 0x1, R0 ;  /* 0x000000012b147824 */ /* 0x001fc800078e0200 */
[----:B------:R-:W-:-:S04]  /*3490*/  IMAD R21, R20, R8, R17 ;  /* 0x0000000814157224 */ /* 0x000fc800078e0211 */
[----:B------:R-:W-:-:S08]  /*34a0*/  IMAD.WIDE R20, R21, R16, c[0x0][0x178] ;  /* 0x00005e0015147625 */ /* 0x000fd000078e0210 */
[----:B------:R-:W2:Y:S01]  /*34b0*/  LDG.E.CONSTANT.SYS R20, [R20] ;  /* 0x0000000014147381 */ /* 0x000ea200001e6900 */
[C---:B------:R-:W-:Y:S02]  /*34c0*/  LEA R22, R43.reuse, R10, 0x2 ;  /* 0x0000000a2b167211 */ /* 0x040fe400078e10ff */
[----:B------:R-:W-:Y:S02]  /*34d0*/  IADD3 R40, R40, -0x1, RZ ;  /* 0xffffffff28287810 */ /* 0x000fe40007ffe0ff */
[----:B------:R-:W-:Y:S02]  /*34e0*/  IADD3 R43, R43, 0x1, RZ ;  /* 0x000000012b2b7810 */ /* 0x000fe40007ffe0ff */
[----:B------:R-:W-:Y:S02]  /*34f0*/  ISETP.NE.AND P0, PT, R40, RZ, PT ;  /* 0x000000ff2800720c */ /* 0x000fe40003f05270 */
[----:B------:R-:W2:Y:S02]  /*3500*/  LDS.U R24, [R22+0x4] ;  /* 0x0000040016187984 */ /* 0x000ea40000001800 */
[----:B--2---:R-:W-:-:S08]  /*3510*/  FFMA.FTZ R23, R7, R20, R24 ;  /* 0x0000001407177223 */ /* 0x004fd00000010018 */
[----:B------:R0:W-:Y:S01]  /*3520*/  STS [R22+0x4], R23 ;  /* 0x0000041716007388 */ /* 0x0001e20000000800 */
[----:B------:R-:W-:Y:S05]  /*3530*/  @P0 BRA `(.L_x_84) ;  /* 0xffffff4000000947 */ /* 0x000fea000383ffff */
.L_x_74:
[----:B------:R-:W-:Y:S05]  /*3540*/  BSYNC B2 ;  /* 0x0000000000027941 */ /* 0x000fea0003800000 */
.L_x_73:
[----:B0-----:R-:W2:Y:S01]  /*3550*/  LDG.E.CONSTANT.SYS R7, [R4] ;  /* 0x0000000004077381 */ /* 0x001ea200001e6900 */
[----:B------:R-:W-:Y:S01]  /*3560*/  BMOV.32.CLEAR RZ, B2 ;  /* 0x0000000002ff7355 */ /* 0x000fe20000100000 */
[----:B------:R-:W-:Y:S01]  /*3570*/  BSSY B2, `(.L_x_85) ;  /* 0x00000f1000027945 */ /* 0x000fe20003800000 */
[----:B--2---:R-:W-:-:S04]  /*3580*/  FADD.FTZ R7, |R7|, -RZ ;  /* 0x800000ff07077221 */ /* 0x004fc80000010200 */
[----:B------:R-:W-:Y:S01]  /*3590*/  FADD.FTZ R38, |R6|, -R7 ;  /* 0x8000000706267221 */ /* 0x000fe20000010200 */
[----:B------:R-:W-:Y:S05]  /*35a0*/  @!P2 BRA `(.L_x_86) ;  /* 0x00000ed00000a947 */ /* 0x000fea0003800000 */
[C---:B------:R-:W-:Y:S01]  /*35b0*/  IADD3 R6, R9.reuse, -0x1, RZ ;  /* 0xffffffff09067810 */ /* 0x040fe20007ffe0ff */
[----:B------:R-:W-:Y:S01]  /*35c0*/  IMAD.MOV.U32 R41, RZ, RZ, 0x14 ;  /* 0x00000014ff297424 */ /* 0x000fe200078e00ff */
[----:B------:R-:W-:Y:S01]  /*35d0*/  BMOV.32.CLEAR RZ, B1 ;  /* 0x0000000001ff7355 */ /* 0x000fe20000100000 */
[----:B------:R-:W-:Y:S01]  /*35e0*/  BSSY B1, `(.L_x_87) ;  /* 0x00000db000017945 */ /* 0x000fe20003800000 */
[----:B------:R-:W-:Y:S02]  /*35f0*/  ISETP.GE.U32.AND P0, PT, R6, 0x3, PT ;  /* 0x000000030600780c */ /* 0x000fe40003f06070 */
[----:B------:R-:W-:Y:S02]  /*3600*/  LOP3.LUT R40, R9, 0x3, RZ, 0xc0, !PT ;  /* 0x0000000309287812 */ /* 0x000fe400078ec0ff */
[----:B------:R-:W-:Y:S02]  /*3610*/  MOV R42, RZ ;  /* 0x000000ff002a7202 */ /* 0x000fe40000000f00 */
[----:B------:R-:W-:-:S06]  /*3620*/  SEL R41, R41, 0x16, !P1 ;  /* 0x0000001629297807 */ /* 0x000fcc0004800000 */
        /* <DEDUP_REMOVED lines=15> */
.L_x_93:
[C-C-:B------:R-:W-:Y:S02]  /*3720*/  IADD3 R6, R41.reuse, 0x4, R42.reuse ;  /* 0x0000000429067810 */ /* 0x140fe40007ffe02a */
[C-C-:B0-----:R-:W-:Y:S02]  /*3730*/  IADD3 R7, R41.reuse, 0x8, R42.reuse ;  /* 0x0000000829077810 */ /* 0x141fe40007ffe02a */
[C---:B------:R-:W-:Y:S01]  /*3740*/  IADD3 R20, R41.reuse, 0xc, R42 ;  /* 0x0000000c29147810 */ /* 0x040fe20007ffe02a */
[--C-:B------:R-:W-:Y:S01]  /*3750*/  IMAD R31, R6, R8, R17.reuse ;  /* 0x00000008061f7224 */ /* 0x100fe200078e0211 */
[----:B------:R-:W-:Y:S01]  /*3760*/  IADD3 R6, R41, R42, RZ ;  /* 0x0000002a29067210 */ /* 0x000fe20007ffe0ff */
[----:B------:R-:W-:Y:S02]  /*3770*/  IMAD R7, R7, R8, R17 ;  /* 0x0000000807077224 */ /* 0x000fe400078e0211 */
[----:B------:R-:W-:-:S04]  /*3780*/  IMAD.WIDE R30, R31, R16, c[0x0][0x178] ;  /* 0x00005e001f1e7625 */ /* 0x000fc800078e0210 */
[--C-:B------:R-:W-:Y:S02]  /*3790*/  IMAD R27, R20, R8, R17.reuse ;  /* 0x00000008141b7224 */ /* 0x100fe400078e0211 */
[----:B------:R-:W-:Y:S01]  /*37a0*/  IMAD.WIDE R34, R7, R16, c[0x0][0x178] ;  /* 0x00005e0007227625 */ /* 0x000fe200078e0210 */
[----:B------:R-:W-:Y:S01]  /*37b0*/  IADD3 R24, P3, R43, R30, RZ ;  /* 0x0000001e2b187210 */ /* 0x000fe20007f7e0ff */
[----:B------:R0:W2:Y:S02]  /*37c0*/  LDG.E.CONSTANT.SYS R47, [R30] ;  /* 0x000000001e2f7381 */ /* 0x0000a400001e6900 */
[----:B------:R-:W-:Y:S02]  /*37d0*/  IMAD R29, R6, R8, R17 ;  /* 0x00000008061d7224 */ /* 0x000fe400078e0211 */
[----:B------:R-:W-:Y:S02]  /*37e0*/  IMAD.X R25, R31, 0x1, R39, P3 ;  /* 0x000000011f197824 */ /* 0x000fe400018e0627 */
[----:B------:R-:W-:Y:S01]  /*37f0*/  IMAD.WIDE R26, R27, R16, c[0x0][0x178] ;  /* 0x00005e001b1a7625 */ /* 0x000fe200078e0210 */
[----:B------:R-:W-:Y:S01]  /*3800*/  IADD3 R22, P3, R43, R34, RZ ;  /* 0x000000222b167210 */ /* 0x000fe20007f7e0ff */
[----:B------:R1:W3:Y:S02]  /*3810*/  LDG.E.CONSTANT.SYS R49, [R34] ;  /* 0x0000000022317381 */ /* 0x0002e400001e6900 */
[----:B------:R-:W-:-:S02]  /*3820*/  IMAD.WIDE R28, R29, R16, c[0x0][0x178] ;  /* 0x00005e001d1c7625 */ /* 0x000fc400078e0210 */
[----:B------:R4:W3:Y:S01]  /*3830*/  LDG.E.CONSTANT.SYS R45, [R24] ;  /* 0x00000000182d7381 */ /* 0x0008e200001e6900 */
[----:B------:R-:W-:Y:S02]  /*3840*/  IADD3 R20, P4, R43, R26, RZ ;  /* 0x0000001a2b147210 */ /* 0x000fe40007f9e0ff */
[-C--:B------:R-:W-:Y:S01]  /*3850*/  IADD3.X R23, R35, R39.reuse, RZ, P3, !PT ;  /* 0x0000002723177210 */ /* 0x080fe20001ffe4ff */
[----:B------:R1:W3:Y:S01]  /*3860*/  LDG.E.CONSTANT.SYS R51, [R26] ;  /* 0x000000001a337381 */ /* 0x0002e200001e6900 */
[----:B------:R-:W-:Y:S01]  /*3870*/  IADD3 R6, P3, R43, R28, RZ ;  /* 0x0000001c2b067210 */ /* 0x000fe20007f7e0ff */
[----:B------:R-:W-:Y:S01]  /*3880*/  IMAD.X R21, R27, 0x1, R39, P4 ;  /* 0x000000011b157824 */ /* 0x000fe200020e0627 */
[----:B------:R-:W-:Y:S01]  /*3890*/  IADD3 R32, P4, R43, R22, RZ ;  /* 0x000000162b207210 */ /* 0x000fe20007f9e0ff */
[----:B------:R1:W3:Y:S01]  /*38a0*/  LDG.E.CONSTANT.SYS R53, [R28] ;  /* 0x000000001c357381 */ /* 0x0002e200001e6900 */
[----:B------:R-:W-:Y:S02]  /*38b0*/  IADD3.X R7, R29, R39, RZ, P3, !PT ;  /* 0x000000271d077210 */ /* 0x000fe40001ffe4ff */
[----:B0-----:R-:W-:Y:S01]  /*38c0*/  IADD3 R30, P3, R43, R24, RZ ;  /* 0x000000182b1e7210 */ /* 0x001fe20007f7e0ff */
[----:B------:R0:W3:Y:S01]  /*38d0*/  LDG.E.CONSTANT.SYS R55, [R22] ;  /* 0x0000000016377381 */ /* 0x0000e200001e6900 */
[----:B------:R-:W-:-:S02]  /*38e0*/  IADD3.X R33, R39, R23, RZ, P4, !PT ;  /* 0x0000001727217210 */ /* 0x000fc400027fe4ff */
[----:B----4-:R-:W-:Y:S01]  /*38f0*/  IADD3 R24, P4, R43, R32, RZ ;  /* 0x000000202b187210 */ /* 0x010fe20007f9e0ff */
[----:B------:R-:W-:Y:S01]  /*3900*/  IMAD.X R31, R39, 0x1, R25, P3 ;  /* 0x00000001271f7824 */ /* 0x000fe200018e0619 */
[----:B-1----:R-:W-:Y:S01]  /*3910*/  IADD3 R34, P3, R43, R30, RZ ;  /* 0x0000001e2b227210 */ /* 0x002fe20007f7e0ff */
[----:B------:R1:W4:Y:S01]  /*3920*/  LDG.E.CONSTANT.SYS R57, [R20] ;  /* 0x0000000014397381 */ /* 0x00032200001e6900 */
[----:B------:R-:W-:Y:S02]  /*3930*/  IADD3.X R25, R39, R33, RZ, P4, !PT ;  /* 0x0000002127197210 */ /* 0x000fe400027fe4ff */
[----:B0-----:R-:W-:Y:S01]  /*3940*/  IADD3 R22, P4, R43, R20, RZ ;  /* 0x000000142b167210 */ /* 0x001fe20007f9e0ff */
[----:B------:R-:W-:Y:S01]  /*3950*/  IMAD.X R35, R39, 0x1, R31, P3 ;  /* 0x0000000127237824 */ /* 0x000fe200018e061f */
[----:B------:R0:W4:Y:S01]  /*3960*/  LDG.E.CONSTANT.SYS R33, [R32] ;  /* 0x0000000020217381 */ /* 0x00012200001e6900 */
[----:B-1----:R-:W-:Y:S02]  /*3970*/  IADD3 R20, P3, R43, R6, RZ ;  /* 0x000000062b147210 */ /* 0x002fe40007f7e0ff */
[----:B------:R-:W-:Y:S01]  /*3980*/  IMAD.X R23, R39, 0x1, R21, P4 ;  /* 0x0000000127177824 */ /* 0x000fe200020e0615 */
[----:B------:R-:W-:Y:S01]  /*3990*/  IADD3 R26, P4, R43, R22, RZ ;  /* 0x000000162b1a7210 */ /* 0x000fe20007f9e0ff */
[----:B------:R1:W4:Y:S01]  /*39a0*/  LDG.E.CONSTANT.SYS R31, [R30] ;  /* 0x000000001e1f7381 */ /* 0x00032200001e6900 */
[----:B------:R-:W-:-:S02]  /*39b0*/  IADD3.X R21, R39, R7, RZ, P3, !PT ;  /* 0x0000000727157210 */ /* 0x000fc40001ffe4ff */
[----:B------:R-:W-:Y:S01]  /*39c0*/  IADD3 R28, P3, R43, R20, RZ ;  /* 0x000000142b1c7210 */ /* 0x000fe20007f7e0ff */
[C---:B------:R-:W-:Y:S01]  /*39d0*/  IMAD.X R27, R39.reuse, 0x1, R23, P4 ;  /* 0x00000001271b7824 */ /* 0x040fe200020e0617 */
[----:B------:R0:W4:Y:S02]  /*39e0*/  LDG.E.CONSTANT.SYS R35, [R34] ;  /* 0x0000000022237381 */ /* 0x00012400001e6900 */
[----:B------:R-:W-:Y:S02]  /*39f0*/  IADD3.X R29, R39, R21, RZ, P3, !PT ;  /* 0x00000015271d7210 */ /* 0x000fe40001ffe4ff */
[----:B------:R0:W4:Y:S04]  /*3a00*/  LDG.E.CONSTANT.SYS R25, [R24] ;  /* 0x0000000018197381 */ /* 0x00012800001e6900 */
[----:B------:R0:W4:Y:S04]  /*3a10*/  LDG.E.CONSTANT.SYS R59, [R6] ;  /* 0x00000000063b7381 */ /* 0x00012800001e6900 */
[----:B------:R0:W4:Y:S04]  /*3a20*/  LDG.E.CONSTANT.SYS R23, [R22] ;  /* 0x0000000016177381 */ /* 0x00012800001e6900 */
[----:B------:R0:W4:Y:S04]  /*3a30*/  LDG.E.CONSTANT.SYS R21, [R20] ;  /* 0x0000000014157381 */ /* 0x00012800001e6900 */
[----:B------:R1:W4:Y:S04]  /*3a40*/  LDG.E.CONSTANT.SYS R27, [R26] ;  /* 0x000000001a1b7381 */ /* 0x00032800001e6900 */
[----:B------:R1:W4:Y:S01]  /*3a50*/  LDG.E.CONSTANT.SYS R29, [R28] ;  /* 0x000000001c1d7381 */ /* 0x00032200001e6900 */
[----:B0-----:R-:W-:-:S08]  /*3a60*/  IMAD R24, R11, 0xc, R42 ;  /* 0x0000000c0b187824 */ /* 0x001fd000078e022a */
[----:B------:R-:W2:Y:S04]  /*3a70*/  LDS.U R6, [R24.X4+0x14] ;  /* 0x0000140018067984 */ /* 0x000ea80000005800 */
[----:B------:R-:W3:Y:S04]  /*3a80*/  LDS.U R61, [R24.X4+0x18] ;  /* 0x00001800183d7984 */ /* 0x000ee80000005800 */
[----:B------:R-:W-:Y:S04]  /*3a90*/  LDS.U R46, [R24.X4+0x1c] ;  /* 0x00001c00182e7984 */ /* 0x000fe80000005800 */
[----:B-1----:R-:W-:Y:S04]  /*3aa0*/  LDS.U R30, [R24.X4+0x20] ;  /* 0x00002000181e7984 */ /* 0x002fe80000005800 */
[----:B------:R-:W0:Y:S04]  /*3ab0*/  LDS.U R32, [R24.X4+0x24] ;  /* 0x0000240018207984 */ /* 0x000e280000005800 */
        /* <DEDUP_REMOVED lines=14> */
[----:B---3--:R-:W-:-:S03]  /*3ba0*/  FFMA.FTZ R61, R38, R45, R61 ;  /* 0x0000002d263d7223 */ /* 0x008fc6000001003d */
[----:B------:R-:W2:Y:S01]  /*3bb0*/  LDS.U R45, [R24.X4+0x38] ;  /* 0x00003800182d7984 */ /* 0x000ea20000005800 */
[C---:B0-----:R-:W-:Y:S02]  /*3bc0*/  FFMA.FTZ R49, R38.reuse, R49, R32 ;  /* 0x0000003126317223 */ /* 0x041fe40000010020 */
[C---:B-1----:R-:W-:Y:S02]  /*3bd0*/  FFMA.FTZ R51, R38.reuse, R51, R52 ;  /* 0x0000003326337223 */ /* 0x042fe40000010034 */
[C---:B------:R-:W-:Y:S02]  /*3be0*/  FFMA.FTZ R53, R38.reuse, R53, R48 ;  /* 0x0000003526357223 */ /* 0x040fe40000010030 */
[C---:B------:R-:W-:Y:S01]  /*3bf0*/  FFMA.FTZ R55, R38.reuse, R55, R22 ;  /* 0x0000003726377223 */ /* 0x040fe20000010016 */
[----:B------:R0:W-:Y:S01]  /*3c00*/  STS [R24.X4+0x14], R47 ;  /* 0x0000142f18007388 */ /* 0x0001e20000004800 */
[C---:B----4-:R-:W-:Y:S02]  /*3c10*/  FFMA.FTZ R33, R38.reuse, R33, R34 ;  /* 0x0000002126217223 */ /* 0x050fe40000010022 */
        /* <DEDUP_REMOVED lines=25> */
.L_x_92:
[----:B------:R-:W-:Y:S05]  /*3db0*/  BSYNC B3 ;  /* 0x0000000000037941 */ /* 0x000fea0003800000 */
.L_x_91:
[----:B------:R-:W-:Y:S01]  /*3dc0*/  ISETP.GT.AND P3, PT, R44, 0x4, PT ;  /* 0x000000042c00780c */ /* 0x000fe20003f64270 */
[----:B------:R-:W-:Y:S01]  /*3dd0*/  BMOV.32.CLEAR RZ, B3 ;  /* 0x0000000003ff7355 */ /* 0x000fe20000100000 */
[----:B------:R-:W-:Y:S10]  /*3de0*/  BSSY B3, `(.L_x_94) ;  /* 0x0000038000037945 */ /* 0x000ff40003800000 */
[----:B------:R-:W-:Y:S05]  /*3df0*/  @!P3 BRA `(.L_x_95) ;  /* 0x000003600000b947 */ /* 0x000fea0003800000 */
[C-C-:B0-----:R-:W-:Y:S01]  /*3e00*/  IADD3 R7, R41.reuse, 0x4, R42.reuse ;  /* 0x0000000429077810 */ /* 0x141fe20007ffe02a */
[----:B------:R-:W-:-:S04]  /*3e10*/  IMAD.IADD R6, R41, 0x1, R42 ;  /* 0x0000000129067824 */ /* 0x000fc800078e022a */
[-CC-:B------:R-:W-:Y:S02]  /*3e20*/  IMAD R7, R7, R8.reuse, R17.reuse ;  /* 0x0000000807077224 */ /* 0x180fe400078e0211 */
[----:B------:R-:W-:Y:S02]  /*3e30*/  IMAD R33, R6, R8, R17 ;  /* 0x0000000806217224 */ /* 0x000fe400078e0211 */
[----:B------:R-:W-:-:S04]  /*3e40*/  IMAD.WIDE R34, R7, R16, c[0x0][0x178] ;  /* 0x00005e0007227625 */ /* 0x000fc800078e0210 */
[----:B------:R-:W-:-:S03]  /*3e50*/  IMAD.WIDE R32, R33, R16, c[0x0][0x178] ;  /* 0x00005e0021207625 */ /* 0x000fc600078e0210 */
[C---:B------:R-:W-:Y:S01]  /*3e60*/  IADD3 R6, P3, R43.reuse, R34, RZ ;  /* 0x000000222b067210 */ /* 0x040fe20007f7e0ff */
[----:B------:R0:W2:Y:S03]  /*3e70*/  LDG.E.CONSTANT.SYS R31, [R34] ;  /* 0x00000000221f7381 */ /* 0x0000a600001e6900 */
[----:B------:R-:W-:Y:S01]  /*3e80*/  IADD3 R22, P0, R43, R32, RZ ;  /* 0x000000202b167210 */ /* 0x000fe20007f1e0ff */
[----:B------:R-:W-:Y:S01]  /*3e90*/  IMAD.X R7, R35, 0x1, R39, P3 ;  /* 0x0000000123077824 */ /* 0x000fe200018e0627 */
[----:B------:R-:W-:Y:S02]  /*3ea0*/  IADD3 R24, P3, R43, R6, RZ ;  /* 0x000000062b187210 */ /* 0x000fe40007f7e0ff */
        /* <DEDUP_REMOVED lines=8> */
[----:B------:R4:W3:Y:S02]  /*3f30*/  LDG.E.CONSTANT.SYS R30, [R22] ;  /* 0x00000000161e7381 */ /* 0x0008e400001e6900 */
[----:B------:R-:W-:Y:S02]  /*3f40*/  IADD3.X R27, R39, R21, RZ, P0, !PT ;  /* 0x00000015271b7210 */ /* 0x000fe400007fe4ff */
[----:B------:R0:W3:Y:S04]  /*3f50*/  LDG.E.CONSTANT.SYS R46, [R6] ;  /* 0x00000000062e7381 */ /* 0x0000e800001e6900 */
[----:B------:R0:W3:Y:S04]  /*3f60*/  LDG.E.CONSTANT.SYS R20, [R20] ;  /* 0x0000000014147381 */ /* 0x0000e800001e6900 */
[----:B------:R0:W3:Y:S04]  /*3f70*/  LDG.E.CONSTANT.SYS R27, [R26] ;  /* 0x000000001a1b7381 */ /* 0x0000e800001e6900 */
[----:B------:R-:W3:Y:S04]  /*3f80*/  LDG.E.CONSTANT.SYS R24, [R24] ;  /* 0x0000000018187381 */ /* 0x000ee800001e6900 */
[----:B------:R-:W3:Y:S01]  /*3f90*/  LDG.E.CONSTANT.SYS R29, [R28] ;  /* 0x000000001c1d7381 */ /* 0x000ee200001e6900 */
[----:B----4-:R-:W-:-:S08]  /*3fa0*/  IMAD R22, R11, 0xc, R42 ;  /* 0x0000000c0b167824 */ /* 0x010fd000078e022a */
[----:B------:R-:W-:Y:S04]  /*3fb0*/  LDS.U R23, [R22.X4+0x4] ;  /* 0x0000040016177984 */ /* 0x000fe80000005800 */
[----:B0-----:R-:W-:Y:S04]  /*3fc0*/  LDS.U R35, [R22.X4+0x8] ;  /* 0x0000080016237984 */ /* 0x001fe80000005800 */
[----:B------:R-:W-:Y:S04]  /*3fd0*/  LDS.U R45, [R22.X4+0xc] ;  /* 0x00000c00162d7984 */ /* 0x000fe80000005800 */
[----:B-1----:R-:W-:Y:S04]  /*3fe0*/  LDS.U R32, [R22.X4+0x10] ;  /* 0x0000100016207984 */ /* 0x002fe80000005800 */
[----:B------:R-:W2:Y:S04]  /*3ff0*/  LDS.U R6, [R22.X4+0x14] ;  /* 0x0000140016067984 */ /* 0x000ea80000005800 */
        /* <DEDUP_REMOVED lines=22> */
.L_x_95:
[----:B------:R-:W-:Y:S05]  /*4160*/  BSYNC B3 ;  /* 0x0000000000037941 */ /* 0x000fea0003800000 */
.L_x_94:
[----:B------:R-:W-:-:S12]  /*4170*/  ISETP.NE.OR P0, PT, R44, RZ, P0 ;  /* 0x000000ff2c00720c */ /* 0x000fd80000705670 */
[----:B------:R-:W-:Y:S01]  /*4180*/  @!P0 BREAK B0 ;  /* 0x0000000000008942 */ /* 0x000fe20003800000 */
[----:B------:R-:W-:Y:S05]  /*4190*/  @!P0 BRA `(.L_x_88) ;  /* 0x000001f000008947 */ /* 0x000fea0003800000 */
.L_x_90:
[----:B------:R-:W-:Y:S05]  /*41a0*/  BSYNC B0 ;  /* 0x0000000000007941 */ /* 0x000fea0003800000 */
.L_x_89:
[----:B------:R-:W-:-:S05]  /*41b0*/  IADD3 R6, R41, R42, RZ ;  /* 0x0000002a29067210 */ /* 0x000fca0007ffe0ff */
[----:B0-----:R-:W-:-:S04]  /*41c0*/  IMAD R21, R6, R8, R17 ;  /* 0x0000000806157224 */ /* 0x001fc800078e0211 */
[----:B------:R-:W-:-:S07]  /*41d0*/  IMAD.WIDE R20, R21, R16, c[0x0][0x178] ;  /* 0x00005e0015147625 */ /* 0x000fce00078e0210 */
[----:B------:R-:W-:Y:S02]  /*41e0*/  IADD3 R22, P0, R43, R20, RZ ;  /* 0x000000142b167210 */ /* 0x000fe40007f1e0ff */
[----:B------:R-:W2:Y:S03]  /*41f0*/  LDG.E.CONSTANT.SYS R20, [R20] ;  /* 0x0000000014147381 */ /* 0x000ea600001e6900 */
[----:B------:R-:W-:Y:S01]  /*4200*/  IMAD.X R23, R21, 0x1, R39, P0 ;  /* 0x0000000115177824 */ /* 0x000fe200000e0627 */
[----:B------:R-:W-:-:S04]  /*4210*/  IADD3 R24, P0, R43, R22, RZ ;  /* 0x000000162b187210 */ /* 0x000fc80007f1e0ff */
[----:B------:R-:W-:Y:S02]  /*4220*/  IADD3.X R25, R39, R23, RZ, P0, !PT ;  /* 0x0000001727197210 */ /* 0x000fe400007fe4ff */
[----:B------:R-:W-:Y:S01]  /*4230*/  IADD3 R6, P0, R43, R24, RZ ;  /* 0x000000182b067210 */ /* 0x000fe20007f1e0ff */
[----:B------:R-:W3:Y:S04]  /*4240*/  LDG.E.CONSTANT.SYS R22, [R22] ;  /* 0x0000000016167381 */ /* 0x000ee800001e6900 */
[----:B------:R-:W-:Y:S01]  /*4250*/  IMAD.X R7, R39, 0x1, R25, P0 ;  /* 0x0000000127077824 */ /* 0x000fe200000e0619 */
[----:B------:R-:W4:Y:S07]  /*4260*/  LDG.E.CONSTANT.SYS R24, [R24] ;  /* 0x0000000018187381 */ /* 0x000f2e00001e6900 */
        /* <DEDUP_REMOVED lines=18> */
.L_x_88:
[----:B------:R-:W-:Y:S05]  /*4390*/  BSYNC B1 ;  /* 0x0000000000017941 */ /* 0x000fea0003800000 */
.L_x_87:
[----:B------:R-:W-:-:S12]  /*43a0*/  ISETP.NE.AND P0, PT, R40, RZ, PT ;  /* 0x000000ff2800720c */ /* 0x000fd80003f05270 */
[----:B------:R-:W-:Y:S05]  /*43b0*/  @!P0 BRA `(.L_x_86) ;  /* 0x000000c000008947 */ /* 0x000fea0003800000 */
.L_x_96:
[----:B------:R-:W-:-:S05]  /*43c0*/  IADD3 R6, R41, R42, RZ ;  /* 0x0000002a29067210 */ /* 0x000fca0007ffe0ff */
        /* <DEDUP_REMOVED lines=11> */
.L_x_86:
[----:B------:R-:W-:Y:S05]  /*4480*/  BSYNC B2 ;  /* 0x0000000000027941 */ /* 0x000fea0003800000 */
.L_x_85:
[----:B------:R-:W-:Y:S01]  /*4490*/  IADD3 R6, P0, R36, UR4, RZ ;  /* 0x0000000424067c10 */ /* 0x000fe2000ff1e0ff */
[----:B------:R-:W-:Y:S01]  /*44a0*/  BMOV.32.CLEAR RZ, B2 ;  /* 0x0000000002ff7355 */ /* 0x000fe20000100000 */
[----:B------:R-:W-:Y:S01]  /*44b0*/  IADD3 R4, P3, R4, UR4, RZ ;  /* 0x0000000404047c10 */ /* 0x000fe2000ff7e0ff */
[----:B------:R-:W-:Y:S01]  /*44c0*/  BSSY B2, `(.L_x_97) ;  /* 0x00000f2000027945 */ /* 0x000fe20003800000 */
[----:B0-----:R-:W-:Y:S02]  /*44d0*/  IADD3.X R7, R37, UR5, RZ, P0, !PT ;  /* 0x0000000525077c10 */ /* 0x001fe400087fe4ff */
[----:B------:R-:W-:Y:S01]  /*44e0*/  IADD3.X R5, R5, UR5, RZ, P3, !PT ;  /* 0x0000000505057c10 */ /* 0x000fe20009ffe4ff */
[----:B------:R-:W-:Y:S07]  /*44f0*/  @!P2 BRA `(.L_x_98) ;  /* 0x00000ee00000a947 */ /* 0x000fee0003800000 */
[----:B------:R-:W2:Y:S04]  /*4500*/  LDG.E.CONSTANT.SYS R39, [R4] ;  /* 0x0000000004277381 */ /* 0x000ea800001e6900 */
[----:B------:R-:W2:Y:S01]  /*4510*/  LDG.E.CONSTANT.SYS R20, [R6] ;  /* 0x0000000006147381 */ /* 0x000ea200001e6900 */
[C---:B------:R-:W-:Y:S01]  /*4520*/  IADD3 R21, R9.reuse, -0x1, RZ ;  /* 0xffffffff09157810 */ /* 0x040fe20007ffe0ff */
[----:B------:R-:W-:Y:S01]  /*4530*/  BMOV.32.CLEAR RZ, B1 ;  /* 0x0000000001ff7355 */ /* 0x000fe20000100000 */
[----:B------:R-:W-:Y:S01]  /*4540*/  BSSY B1, `(.L_x_99) ;  /* 0x00000db000017945 */ /* 0x000fe20003800000 */
[----:B------:R-:W-:-:S02]  /*4550*/  LOP3.LUT R38, R9, 0x3, RZ, 0xc0, !PT ;  /* 0x0000000309267812 */ /* 0x000fc400078ec0ff */
[----:B------:R-:W-:Y:S02]  /*4560*/  ISETP.GE.U32.AND P0, PT, R21, 0x3, PT ;  /* 0x000000031500780c */ /* 0x000fe40003f06070 */
[----:B------:R-:W-:Y:S01]  /*4570*/  MOV R43, RZ ;  /* 0x000000ff002b7202 */ /* 0x000fe20000000f00 */
[----:B--2---:R-:W-:-:S09]  /*4580*/  FADD.FTZ R39, -R39, R20 ;  /* 0x0000001427277221 */ /* 0x004fd20000010100 */
        /* <DEDUP_REMOVED lines=15> */
.L_x_105:
[----:B------:R-:W-:-:S04]  /*4680*/  IMAD R20, R0, 0x3, R43 ;  /* 0x0000000300147824 */ /* 0x000fc800078e022b */
[C---:B0-----:R-:W-:Y:S01]  /*4690*/  IMAD R37, R20.reuse, R8, R17 ;  /* 0x0000000814257224 */ /* 0x041fe200078e0211 */
[C---:B------:R-:W-:Y:S02]  /*46a0*/  IADD3 R21, R20.reuse, 0x4, RZ ;  /* 0x0000000414157810 */ /* 0x040fe40007ffe0ff */
[C---:B------:R-:W-:Y:S01]  /*46b0*/  IADD3 R22, R20.reuse, 0x8, RZ ;  /* 0x0000000814167810 */ /* 0x040fe20007ffe0ff */
[----:B------:R-:W-:Y:S01]  /*46c0*/  IMAD.WIDE R36, R37, R16, c[0x0][0x178] ;  /* 0x00005e0025247625 */ /* 0x000fe200078e0210 */
[----:B------:R-:W-:-:S03]  /*46d0*/  IADD3 R20, R20, 0xc, RZ ;  /* 0x0000000c14147810 */ /* 0x000fc60007ffe0ff */
[-CC-:B------:R-:W-:Y:S02]  /*46e0*/  IMAD R21, R21, R8.reuse, R17.reuse ;  /* 0x0000000815157224 */ /* 0x180fe400078e0211 */
[--C-:B------:R-:W-:Y:S01]  /*46f0*/  IMAD R33, R22, R8, R17.reuse ;  /* 0x0000000816217224 */ /* 0x100fe200078e0211 */
[----:B------:R-:W-:Y:S01]  /*4700*/  IADD3 R26, P3, R45, R36, RZ ;  /* 0x000000242d1a7210 */ /* 0x000fe20007f7e0ff */
[-C--:B------:R-:W-:Y:S01]  /*4710*/  IMAD.WIDE R34, R21, R16.reuse, c[0x0][0x178] ;  /* 0x00005e0015227625 */ /* 0x080fe200078e0210 */
[----:B------:R0:W2:Y:S03]  /*4720*/  LDG.E.CONSTANT.SYS R42, [R36] ;  /* 0x00000000242a7381 */ /* 0x0000a600001e6900 */
[----:B------:R-:W-:Y:S01]  /*4730*/  IMAD.WIDE R32, R33, R16, c[0x0][0x178] ;  /* 0x00005e0021207625 */ /* 0x000fe200078e0210 */
[-C--:B------:R-:W-:Y:S02]  /*4740*/  IADD3.X R27, R37, R41.reuse, RZ, P3, !PT ;  /* 0x00000029251b7210 */ /* 0x080fe40001ffe4ff */
[C---:B------:R-:W-:Y:S01]  /*4750*/  IADD3 R24, P4, R45.reuse, R34, RZ ;  /* 0x000000222d187210 */ /* 0x040fe20007f9e0ff */
[----:B------:R-:W-:Y:S01]  /*4760*/  IMAD R29, R20, R8, R17 ;  /* 0x00000008141d7224 */ /* 0x000fe200078e0211 */
[----:B------:R-:W-:Y:S01]  /*4770*/  IADD3 R30, P3, R45, R26, RZ ;  /* 0x0000001a2d1e7210 */ /* 0x000fe20007f7e0ff */
[----:B------:R1:W3:Y:S02]  /*4780*/  LDG.E.CONSTANT.SYS R44, [R34] ;  /* 0x00000000222c7381 */ /* 0x0002e400001e6900 */
[----:B------:R-:W-:Y:S01]  /*4790*/  IMAD.X R25, R35, 0x1, R41, P4 ;  /* 0x0000000123197824 */ /* 0x000fe200020e0629 */
[----:B------:R-:W-:Y:S01]  /*47a0*/  IADD3 R22, P4, R45, R32, RZ ;  /* 0x000000202d167210 */ /* 0x000fe20007f9e0ff */
[----:B------:R-:W-:Y:S01]  /*47b0*/  IMAD.WIDE R28, R29, R16, c[0x0][0x178] ;  /* 0x00005e001d1c7625 */ /* 0x000fe200078e0210 */
[----:B------:R4:W3:Y:S03]  /*47c0*/  LDG.E.CONSTANT.SYS R46, [R32] ;  /* 0x00000000202e7381 */ /* 0x0008e600001e6900 */
[----:B------:R-:W-:Y:S01]  /*47d0*/  IMAD.X R31, R41, 0x1, R27, P3 ;  /* 0x00000001291f7824 */ /* 0x000fe200018e061b */
[----:B-1----:R-:W-:Y:S01]  /*47e0*/  IADD3 R34, P3, R45, R30, RZ ;  /* 0x0000001e2d227210 */ /* 0x002fe20007f7e0ff */
[----:B------:R1:W3:Y:S01]  /*47f0*/  LDG.E.CONSTANT.SYS R50, [R26] ;  /* 0x000000001a327381 */ /* 0x0002e200001e6900 */
[----:B------:R-:W-:-:S02]  /*4800*/  IADD3.X R23, R33, R41, RZ, P4, !PT ;  /* 0x0000002921177210 */ /* 0x000fc400027fe4ff */
[----:B0-----:R-:W-:Y:S01]  /*4810*/  IADD3 R36, P4, R45, R24, RZ ;  /* 0x000000182d247210 */ /* 0x001fe20007f9e0ff */
[----:B------:R-:W-:Y:S01]  /*4820*/  IMAD.X R35, R41, 0x1, R31, P3 ;  /* 0x0000000129237824 */ /* 0x000fe200018e061f */
[----:B------:R-:W-:Y:S01]  /*4830*/  IADD3 R20, P5, R45, R28, RZ ;  /* 0x0000001c2d147210 */ /* 0x000fe20007fbe0ff */
[----:B------:R0:W3:Y:S01]  /*4840*/  LDG.E.CONSTANT.SYS R48, [R28] ;  /* 0x000000001c307381 */ /* 0x0000e200001e6900 */
[----:B------:R-:W-:Y:S02]  /*4850*/  IADD3.X R37, R41, R25, RZ, P4, !PT ;  /* 0x0000001929257210 */ /* 0x000fe400027fe4ff */
[----:B----4-:R-:W-:Y:S01]  /*4860*/  IADD3 R32, P3, R45, R36, RZ ;  /* 0x000000242d207210 */ /* 0x010fe20007f7e0ff */
[----:B------:R4:W3:Y:S01]  /*4870*/  LDG.E.CONSTANT.SYS R52, [R30] ;  /* 0x000000001e347381 */ /* 0x0008e200001e6900 */
[----:B------:R-:W-:-:S03]  /*4880*/  IADD3.X R21, R29, R41, RZ, P5, !PT ;  /* 0x000000291d157210 */ /* 0x000fc60002ffe4ff */
[----:B------:R-:W-:Y:S01]  /*4890*/  IMAD.X R33, R41, 0x1, R37, P3 ;  /* 0x0000000129217824 */ /* 0x000fe200018e0625 */
[C---:B0-----:R-:W-:Y:S01]  /*48a0*/  IADD3 R28, P4, R45.reuse, R20, RZ ;  /* 0x000000142d1c7210 */ /* 0x041fe20007f9e0ff */
[----:B------:R0:W3:Y:S01]  /*48b0*/  LDG.E.CONSTANT.SYS R54, [R24] ;  /* 0x0000000018367381 */ /* 0x0000e200001e6900 */
[----:B-1----:R-:W-:-:S03]  /*48c0*/  IADD3 R26, P3, R45, R22, RZ ;  /* 0x000000162d1a7210 */ /* 0x002fc60007f7e0ff */
[C---:B------:R-:W-:Y:S01]  /*48d0*/  IMAD.X R29, R41.reuse, 0x1, R21, P4 ;  /* 0x00000001291d7824 */ /* 0x040fe200020e0615 */
[----:B------:R-:W-:Y:S01]  /*48e0*/  IADD3.X R27, R41, R23, RZ, P3, !PT ;  /* 0x00000017291b7210 */ /* 0x000fe20001ffe4ff */
[----:B------:R1:W3:Y:S01]  /*48f0*/  LDG.E.CONSTANT.SYS R56, [R22] ;  /* 0x0000000016387381 */ /* 0x0002e200001e6900 */
[C---:B----4-:R-:W-:Y:S02]  /*4900*/  IADD3 R30, P4, R45.reuse, R28, RZ ;  /* 0x0000001c2d1e7210 */ /* 0x050fe40007f9e0ff */
[----:B0-----:R-:W-:Y:S01]  /*4910*/  IADD3 R24, P3, R45, R26, RZ ;  /* 0x0000001a2d187210 */ /* 0x001fe20007f7e0ff */
[----:B------:R0:W4:Y:S02]  /*4920*/  LDG.E.CONSTANT.SYS R34, [R34] ;  /* 0x0000000022227381 */ /* 0x00012400001e6900 */
[C---:B------:R-:W-:Y:S01]  /*4930*/  IMAD.X R31, R41.reuse, 0x1, R29, P4 ;  /* 0x00000001291f7824 */ /* 0x040fe200020e061d */
[----:B------:R-:W-:Y:S01]  /*4940*/  IADD3.X R25, R41, R27, RZ, P3, !PT ;  /* 0x0000001b29197210 */ /* 0x000fe20001ffe4ff */
[----:B------:R0:W4:Y:S04]  /*4950*/  LDG.E.CONSTANT.SYS R36, [R36] ;  /* 0x0000000024247381 */ /* 0x00012800001e6900 */
[----:B------:R0:W4:Y:S04]  /*4960*/  LDG.E.CONSTANT.SYS R32, [R32] ;  /* 0x0000000020207381 */ /* 0x00012800001e6900 */
[----:B------:R0:W4:Y:S04]  /*4970*/  LDG.E.CONSTANT.SYS R20, [R20] ;  /* 0x0000000014147381 */ /* 0x00012800001e6900 */
[----:B------:R0:W4:Y:S04]  /*4980*/  LDG.E.CONSTANT.SYS R26, [R26] ;  /* 0x000000001a1a7381 */ /* 0x00012800001e6900 */
[----:B------:R0:W4:Y:S04]  /*4990*/  LDG.E.CONSTANT.SYS R24, [R24] ;  /* 0x0000000018187381 */ /* 0x00012800001e6900 */
[----:B------:R0:W4:Y:S04]  /*49a0*/  LDG.E.CONSTANT.SYS R28, [R28] ;  /* 0x000000001c1c7381 */ /* 0x00012800001e6900 */
[----:B------:R0:W4:Y:S01]  /*49b0*/  LDG.E.CONSTANT.SYS R30, [R30] ;  /* 0x000000001e1e7381 */ /* 0x00012200001e6900 */
[----:B-1----:R-:W-:-:S08]  /*49c0*/  IMAD R22, R11, 0xc, R43 ;  /* 0x0000000c0b167824 */ /* 0x002fd000078e022b */
[----:B------:R-:W2:Y:S04]  /*49d0*/  LDS.U R53, [R22.X4+0x4] ;  /* 0x0000040016357984 */ /* 0x000ea80000005800 */
[----:B------:R-:W-:Y:S04]  /*49e0*/  LDS.U R55, [R22.X4+0x8] ;  /* 0x0000080016377984 */ /* 0x000fe80000005800 */
[----:B------:R-:W-:Y:S04]  /*49f0*/  LDS.U R57, [R22.X4+0xc] ;  /* 0x00000c0016397984 */ /* 0x000fe80000005800 */
[----:B0-----:R-:W-:Y:S04]  /*4a00*/  LDS.U R35, [R22.X4+0x10] ;  /* 0x0000100016237984 */ /* 0x001fe80000005800 */
[----:B------:R-:W3:Y:S04]  /*4a10*/  LDS.U R33, [R22.X4+0x14] ;  /* 0x0000140016217984 */ /* 0x000ee80000005800 */
[----:B------:R-:W-:Y:S04]  /*4a20*/  LDS.U R27, [R22.X4+0x18] ;  /* 0x00001800161b7984 */ /* 0x000fe80000005800 */
[----:B------:R-:W-:Y:S04]  /*4a30*/  LDS.U R23, [R22.X4+0x1c] ;  /* 0x00001c0016177984 */ /* 0x000fe80000005800 */
[----:B------:R-:W-:Y:S04]  /*4a40*/  LDS.U R21, [R22.X4+0x20] ;  /* 0x0000200016157984 */ /* 0x000fe80000005800 */
[----:B------:R-:W0:Y:S04]  /*4a50*/  LDS.U R51, [R22.X4+0x24] ;  /* 0x0000240016337984 */ /* 0x000e280000005800 */
[----:B------:R-:W1:Y:S04]  /*4a60*/  LDS.U R25, [R22.X4+0x28] ;  /* 0x0000280016197984 */ /* 0x000e680000005800 */
[----:B------:R-:W-:Y:S04]  /*4a70*/  LDS.U R49, [R22.X4+0x2c] ;  /* 0x00002c0016317984 */ /* 0x000fe80000005800 */
[----:B------:R-:W-:Y:S04]  /*4a80*/  LDS.U R47, [R22.X4+0x30] ;  /* 0x00003000162f7984 */ /* 0x000fe80000005800 */
[----:B------:R-:W-:Y:S04]  /*4a90*/  LDS.U R37, [R22.X4+0x38] ;  /* 0x0000380016257984 */ /* 0x000fe80000005800 */
[----:B------:R-:W-:Y:S04]  /*4aa0*/  LDS.U R31, [R22.X4+0x3c] ;  /* 0x00003c00161f7984 */ /* 0x000fe80000005800 */
[----:B------:R-:W-:Y:S01]  /*4ab0*/  LDS.U R29, [R22.X4+0x40] ;  /* 0x00004000161d7984 */ /* 0x000fe20000005800 */
[----:B------:R-:W-:-:S04]  /*4ac0*/  IADD3 R40, R40, -0x10, RZ ;  /* 0xfffffff028287810 */ /* 0x000fc80007ffe0ff */
[----:B------:R-:W-:Y:S02]  /*4ad0*/  ISETP.GT.AND P3, PT, R40, 0xc, PT ;  /* 0x0000000c2800780c */ /* 0x000fe40003f64270 */
[----:B------:R-:W-:Y:S01]  /*4ae0*/  IADD3 R43, R43, 0x10, RZ ;  /* 0x000000102b2b7810 */ /* 0x000fe20007ffe0ff */
[C---:B--2---:R-:W-:Y:S02]  /*4af0*/  FFMA.FTZ R53, R39.reuse, R42, R53 ;  /* 0x0000002a27357223 */ /* 0x044fe40000010035 */
[----:B------:R-:W2:Y:S06]  /*4b00*/  LDS.U R42, [R22.X4+0x34] ;  /* 0x00003400162a7984 */ /* 0x000eac0000005800 */
[----:B------:R2:W-:Y:S01]  /*4b10*/  STS [R22.X4+0x4], R53 ;  /* 0x0000043516007388 */ /* 0x0005e20000004800 */
[----:B---3--:R-:W-:-:S02]  /*4b20*/  FFMA.FTZ R33, R39, R44, R33 ;  /* 0x0000002c27217223 */ /* 0x008fc40000010021 */
[C---:B0-----:R-:W-:Y:S02]  /*4b30*/  FFMA.FTZ R51, R39.reuse, R46, R51 ;  /* 0x0000002e27337223 */ /* 0x041fe40000010033 */
[----:B------:R-:W-:-:S04]  /*4b40*/  FFMA.FTZ R55, R39, R50, R55 ;  /* 0x0000003227377223 */ /* 0x000fc80000010037 */
[----:B------:R0:W-:Y:S01]  /*4b50*/  STS [R22.X4+0x14], R33 ;  /* 0x0000142116007388 */ /* 0x0001e20000004800 */
[C---:B------:R-:W-:Y:S02]  /*4b60*/  FFMA.FTZ R57, R39.reuse, R52, R57 ;  /* 0x0000003427397223 */ /* 0x040fe40000010039 */
[C---:B------:R-:W-:Y:S02]  /*4b70*/  FFMA.FTZ R27, R39.reuse, R54, R27 ;  /* 0x00000036271b7223 */ /* 0x040fe4000001001b */
[C---:B-1----:R-:W-:Y:S02]  /*4b80*/  FFMA.FTZ R25, R39.reuse, R56, R25 ;  /* 0x0000003827197223 */ /* 0x042fe40000010019 */
[C---:B--2---:R-:W-:Y:S02]  /*4b90*/  FFMA.FTZ R53, R39.reuse, R48, R42 ;  /* 0x0000003027357223 */ /* 0x044fe4000001002a */
[C---:B----4-:R-:W-:Y:S02]  /*4ba0*/  FFMA.FTZ R35, R39.reuse, R34, R35 ;  /* 0x0000002227237223 */ /* 0x050fe40000010023 */
[----:B------:R-:W-:-:S02]  /*4bb0*/  FFMA.FTZ R23, R39, R36, R23 ;  /* 0x0000002427177223 */ /* 0x000fc40000010017 */
[C---:B------:R-:W-:Y:S02]  /*4bc0*/  FFMA.FTZ R21, R39.reuse, R32, R21 ;  /* 0x0000002027157223 */ /* 0x040fe40000010015 */
[C---:B------:R-:W-:Y:S02]  /*4bd0*/  FFMA.FTZ R37, R39.reuse, R20, R37 ;  /* 0x0000001427257223 */ /* 0x040fe40000010025 */
[C---:B------:R-:W-:Y:S02]  /*4be0*/  FFMA.FTZ R49, R39.reuse, R26, R49 ;  /* 0x0000001a27317223 */ /* 0x040fe40000010031 */
[C---:B------:R-:W-:Y:S02]  /*4bf0*/  FFMA.FTZ R47, R39.reuse, R24, R47 ;  /* 0x00000018272f7223 */ /* 0x040fe4000001002f */
        /* <DEDUP_REMOVED lines=17> */
.L_x_104:
[----:B------:R-:W-:Y:S05]  /*4d10*/  BSYNC B3 ;  /* 0x0000000000037941 */ /* 0x000fea0003800000 */
.L_x_103:
[----:B------:R-:W-:Y:S01]  /*4d20*/  ISETP.GT.AND P3, PT, R40, 0x4, PT ;  /* 0x000000042800780c */ /* 0x000fe20003f64270 */
[----:B------:R-:W-:Y:S01]  /*4d30*/  BMOV.32.CLEAR RZ, B3 ;  /* 0x0000000003ff7355 */ /* 0x000fe20000100000 */
[----:B------:R-:W-:Y:S10]  /*4d40*/  BSSY B3, `(.L_x_106) ;  /* 0x0000038000037945 */ /* 0x000ff40003800000 */
[----:B------:R-:W-:Y:S05]  /*4d50*/  @!P3 BRA `(.L_x_107) ;  /* 0x000003600000b947 */ /* 0x000fea0003800000 */
[----:B------:R-:W-:-:S04]  /*4d60*/  IMAD R20, R0, 0x3, R43 ;  /* 0x0000000300147824 */ /* 0x000fc800078e022b */
[C---:B0-----:R-:W-:Y:S01]  /*4d70*/  IMAD R33, R20.reuse, R8, R17 ;  /* 0x0000000814217224 */ /* 0x041fe200078e0211 */
[----:B------:R-:W-:-:S03]  /*4d80*/  IADD3 R20, R20, 0x4, RZ ;  /* 0x0000000414147810 */ /* 0x000fc60007ffe0ff */
[----:B------:R-:W-:-:S04]  /*4d90*/  IMAD.WIDE R32, R33, R16, c[0x0][0x178] ;  /* 0x00005e0021207625 */ /* 0x000fc800078e0210 */
[----:B------:R-:W-:-:S03]  /*4da0*/  IMAD R35, R20, R8, R17 ;  /* 0x0000000814237224 */ /* 0x000fc600078e0211 */
[----:B------:R-:W-:Y:S01]  /*4db0*/  IADD3 R24, P0, R45, R32, RZ ;  /* 0x000000202d187210 */ /* 0x000fe20007f1e0ff */
[----:B------:R-:W-:Y:S01]  /*4dc0*/  IMAD.WIDE R34, R35, R16, c[0x0][0x178] ;  /* 0x00005e0023227625 */ /* 0x000fe200078e0210 */
[----:B------:R0:W2:Y:S02]  /*4dd0*/  LDG.E.CONSTANT.SYS R32, [R32] ;  /* 0x0000000020207381 */ /* 0x0000a400001e6900 */
[----:B------:R-:W-:Y:S02]  /*4de0*/  IADD3.X R25, R33, R41, RZ, P0, !PT ;  /* 0x0000002921197210 */ /* 0x000fe400007fe4ff */
[C---:B------:R-:W-:Y:S02]  /*4df0*/  IADD3 R22, P0, R45.reuse, R24, RZ ;  /* 0x000000182d167210 */ /* 0x040fe40007f1e0ff */
[----:B------:R-:W-:Y:S01]  /*4e00*/  IADD3 R20, P3, R45, R34, RZ ;  /* 0x000000222d147210 */ /* 0x000fe20007f7e0ff */
[----:B------:R1:W3:Y:S01]  /*4e10*/  LDG.E.CONSTANT.SYS R42, [R34] ;  /* 0x00000000222a7381 */ /* 0x0002e200001e6900 */
[----:B------:R-:W-:-:S02]  /*4e20*/  IADD3.X R23, R41, R25, RZ, P0, !PT ;  /* 0x0000001929177210 */ /* 0x000fc400007fe4ff */
        /* <DEDUP_REMOVED lines=13> */
[----:B0-----:R-:W-:-:S08]  /*4f00*/  IMAD R33, R11, 0xc, R43 ;  /* 0x0000000c0b217824 */ /* 0x001fd000078e022b */
[----:B----4-:R-:W2:Y:S04]  /*4f10*/  LDS.U R24, [R33.X4+0x4] ;  /* 0x0000040021187984 */ /* 0x010ea80000005800 */
[----:B-1----:R-:W-:Y:S04]  /*4f20*/  LDS.U R34, [R33.X4+0x8] ;  /* 0x0000080021227984 */ /* 0x002fe80000005800 */
[----:B------:R-:W-:Y:S04]  /*4f30*/  LDS.U R36, [R33.X4+0xc] ;  /* 0x00000c0021247984 */ /* 0x000fe80000005800 */
[----:B------:R-:W-:Y:S04]  /*4f40*/  LDS.U R35, [R33.X4+0x10] ;  /* 0x0000100021237984 */ /* 0x000fe80000005800 */
        /* <DEDUP_REMOVED lines=23> */
.L_x_107:
[----:B------:R-:W-:Y:S05]  /*50c0*/  BSYNC B3 ;  /* 0x0000000000037941 */ /* 0x000fea0003800000 */
.L_x_106:
[----:B------:R-:W-:-:S12]  /*50d0*/  ISETP.NE.OR P0, PT, R40, RZ, P0 ;  /* 0x000000ff2800720c */ /* 0x000fd80000705670 */
[----:B------:R-:W-:Y:S01]  /*50e0*/  @!P0 BREAK B0 ;  /* 0x0000000000008942 */ /* 0x000fe20003800000 */
[----:B------:R-:W-:Y:S05]  /*50f0*/  @!P0 BRA `(.L_x_100) ;  /* 0x000001f000008947 */ /* 0x000fea0003800000 */
.L_x_102:
[----:B------:R-:W-:Y:S05]  /*5100*/  BSYNC B0 ;  /* 0x0000000000007941 */ /* 0x000fea0003800000 */
.L_x_101:
[----:B0-----:R-:W-:-:S04]  /*5110*/  IMAD R20, R0, 0x3, R43 ;  /* 0x0000000300147824 */ /* 0x001fc800078e022b */
        /* <DEDUP_REMOVED lines=29> */
.L_x_100:
[----:B------:R-:W-:Y:S05]  /*52f0*/  BSYNC B1 ;  /* 0x0000000000017941 */ /* 0x000fea0003800000 */
.L_x_99:
[----:B------:R-:W-:-:S12]  /*5300*/  ISETP.NE.AND P0, PT, R38, RZ, PT ;  /* 0x000000ff2600720c */ /* 0x000fd80003f05270 */
[----:B------:R-:W-:Y:S05]  /*5310*/  @!P0 BRA `(.L_x_98) ;  /* 0x000000c000008947 */ /* 0x000fea0003800000 */
.L_x_108:
[----:B0-----:R-:W-:-:S04]  /*5320*/  IMAD R20, R0, 0x3, R43 ;  /* 0x0000000300147824 */ /* 0x001fc800078e022b */
[----:B------:R-:W-:-:S04]  /*5330*/  IMAD R21, R20, R8, R17 ;  /* 0x0000000814157224 */ /* 0x000fc800078e0211 */
[----:B------:R-:W-:-:S08]  /*5340*/  IMAD.WIDE R20, R21, R16, c[0x0][0x178] ;  /* 0x00005e0015147625 */ /* 0x000fd000078e0210 */
[----:B------:R-:W2:Y:S01]  /*5350*/  LDG.E.CONSTANT.SYS R20, [R20] ;  /* 0x0000000014147381 */ /* 0x000ea200001e6900 */
[C---:B------:R-:W-:Y:S01]  /*5360*/  IMAD R22, R43.reuse, 0x4, R10 ;  /* 0x000000042b167824 */ /* 0x040fe200078e020a */
[----:B------:R-:W-:Y:S02]  /*5370*/  IADD3 R38, R38, -0x1, RZ ;  /* 0xffffffff26267810 */ /* 0x000fe40007ffe0ff */
[----:B------:R-:W-:Y:S02]  /*5380*/  IADD3 R43, R43, 0x1, RZ ;  /* 0x000000012b2b7810 */ /* 0x000fe40007ffe0ff */
[----:B------:R-:W-:-:S03]  /*5390*/  ISETP.NE.AND P0, PT, R38, RZ, PT ;  /* 0x000000ff2600720c */ /* 0x000fc60003f05270 */
[----:B------:R-:W2:Y:S02]  /*53a0*/  LDS.U R24, [R22+0x4] ;  /* 0x0000040016187984 */ /* 0x000ea40000001800 */
[----:B--2---:R-:W-:-:S08]  /*53b0*/  FFMA.FTZ R23, R39, R20, R24 ;  /* 0x0000001427177223 */ /* 0x004fd00000010018 */
[----:B------:R0:W-:Y:S01]  /*53c0*/  STS [R22+0x4], R23 ;  /* 0x0000041716007388 */ /* 0x0001e20000000800 */
[----:B------:R-:W-:Y:S05]  /*53d0*/  @P0 BRA `(.L_x_108) ;  /* 0xffffff4000000947 */ /* 0x000fea000383ffff */
.L_x_98:
[----:B------:R-:W-:Y:S05]  /*53e0*/  BSYNC B2 ;  /* 0x0000000000027941 */ /* 0x000fea0003800000 */
.L_x_97:
[----:B------:R-:W-:Y:S01]  /*53f0*/  IADD3 R6, P0, R6, UR4, RZ ;  /* 0x0000000406067c10 */ /* 0x000fe2000ff1e0ff */
[----:B------:R-:W-:Y:S01]  /*5400*/  BMOV.32.CLEAR RZ, B2 ;  /* 0x0000000002ff7355 */ /* 0x000fe20000100000 */
[----:B------:R-:W-:Y:S01]  /*5410*/  IADD3 R4, P3, R4, UR4, RZ ;  /* 0x0000000404047c10 */ /* 0x000fe2000ff7e0ff */
[----:B------:R-:W-:Y:S01]  /*5420*/  BSSY B2, `(.L_x_109) ;  /* 0x00000f4000027945 */ /* 0x000fe20003800000 */
[----:B------:R-:W-:Y:S02]  /*5430*/  IADD3.X R7, R7, UR5, RZ, P0, !PT ;  /* 0x0000000507077c10 */ /* 0x000fe400087fe4ff */
[----:B------:R-:W-:Y:S01]  /*5440*/  IADD3.X R5, R5, UR5, RZ, P3, !PT ;  /* 0x0000000505057c10 */ /* 0x000fe20009ffe4ff */
[----:B------:R-:W-:Y:S07]  /*5450*/  @!P2 BRA `(.L_x_110) ;  /* 0x00000f000000a947 */ /* 0x000fee0003800000 */
[----:B------:R-:W2:Y:S04]  /*5460*/  LDG.E.CONSTANT.SYS R38, [R4] ;  /* 0x0000000004267381 */ /* 0x000ea800001e6900 */
[----:B0-----:R-:W2:Y:S01]  /*5470*/  LDG.E.CONSTANT.SYS R21, [R6] ;  /* 0x0000000006157381 */ /* 0x001ea200001e6900 */
[C---:B------:R-:W-:Y:S01]  /*5480*/  IADD3 R20, R9.reuse, -0x1, RZ ;  /* 0xffffffff09147810 */ /* 0x040fe20007ffe0ff */
[----:B------:R-:W-:Y:S01]  /*5490*/  BMOV.32.CLEAR RZ, B1 ;  /* 0x0000000001ff7355 */ /* 0x000fe20000100000 */
[----:B------:R-:W-:Y:S01]  /*54a0*/  MOV R41, 0x28 ;  /* 0x0000002800297802 */ /* 0x000fe20000000f00 */
[----:B------:R-:W-:Y:S01]  /*54b0*/  BSSY B1, `(.L_x_111) ;  /* 0x00000dc000017945 */ /* 0x000fe20003800000 */
[----:B------:R-:W-:Y:S01]  /*54c0*/  ISETP.GE.U32.AND P0, PT, R20, 0x3, PT ;  /* 0x000000031400780c */ /* 0x000fe20003f06070 */
[----:B------:R-:W-:Y:S01]  /*54d0*/  IMAD.MOV.U32 R42, RZ, RZ, RZ ;  /* 0x000000ffff2a7224 */ /* 0x000fe200078e00ff */
[----:B------:R-:W-:-:S02]  /*54e0*/  LOP3.LUT R40, R9, 0x3, RZ, 0xc0, !PT ;  /* 0x0000000309287812 */ /* 0x000fc400078ec0ff */
[----:B------:R-:W-:Y:S01]  /*54f0*/  SEL R41, R41, 0x2c, !P1 ;  /* 0x0000002c29297807 */ /* 0x000fe20004800000 */
[----:B--2---:R-:W-:-:S07]  /*5500*/  FADD.FTZ R38, -R38, R21 ;  /* 0x0000001526267221 */ /* 0x004fce0000010100 */
        /* <DEDUP_REMOVED lines=15> */
.L_x_117:
[C-C-:B------:R-:W-:Y:S02]  /*5600*/  IADD3 R20, R41.reuse, 0x4, R42.reuse ;  /* 0x0000000429147810 */ /* 0x140fe40007ffe02a */
[C-C-:B0-----:R-:W-:Y:S02]  /*5610*/  IADD3 R21, R41.reuse, 0x8, R42.reuse ;  /* 0x0000000829157810 */ /* 0x141fe40007ffe02a */
        /* <DEDUP_REMOVED lines=13> */
[----:B------:R1:W3:Y:S02]  /*56f0*/  LDG.E.CONSTANT.SYS R49, [R36] ;  /* 0x0000000024317381 */ /* 0x0002e400001e6900 */
[----:B------:R-:W-:-:S02]  /*5700*/  IMAD.WIDE R30, R31, R16, c[0x0][0x178] ;  /* 0x00005e001f1e7625 */ /* 0x000fc400078e0210 */
[----:B------:R4:W3:Y:S01]  /*5710*/  LDG.E.CONSTANT.SYS R45, [R26] ;  /* 0x000000001a2d7381 */ /* 0x0008e200001e6900 */
[----:B------:R-:W-:Y:S01]  /*5720*/  IADD3 R22, P4, R43, R28, RZ ;  /* 0x0000001c2b167210 */ /* 0x000fe20007f9e0ff */
[--C-:B------:R-:W-:Y:S02]  /*5730*/  IMAD.X R25, R37, 0x1, R39.reuse, P3 ;  /* 0x0000000125197824 */ /* 0x100fe400018e0627 */
[----:B------:R1:W3:Y:S01]  /*5740*/  LDG.E.CONSTANT.SYS R51, [R28] ;  /* 0x000000001c337381 */ /* 0x0002e200001e6900 */
[----:B------:R-:W-:Y:S02]  /*5750*/  IADD3 R20, P3, R43, R30, RZ ;  /* 0x0000001e2b147210 */ /* 0x000fe40007f7e0ff */
[----:B------:R-:W-:Y:S01]  /*5760*/  IADD3.X R23, R29, R39, RZ, P4, !PT ;  /* 0x000000271d177210 */ /* 0x000fe200027fe4ff */
[----:B------:R1:W3:Y:S01]  /*5770*/  LDG.E.CONSTANT.SYS R53, [R30] ;  /* 0x000000001e357381 */ /* 0x0002e200001e6900 */
[----:B------:R-:W-:Y:S01]  /*5780*/  IADD3 R34, P4, R43, R24, RZ ;  /* 0x000000182b227210 */ /* 0x000fe20007f9e0ff */
[----:B------:R-:W-:Y:S01]  /*5790*/  IMAD.X R21, R31, 0x1, R39, P3 ;  /* 0x000000011f157824 */ /* 0x000fe200018e0627 */
[----:B0-----:R-:W-:Y:S01]  /*57a0*/  IADD3 R32, P3, R43, R26, RZ ;  /* 0x0000001a2b207210 */ /* 0x001fe20007f7e0ff */
[----:B------:R0:W3:Y:S02]  /*57b0*/  LDG.E.CONSTANT.SYS R55, [R24] ;  /* 0x0000000018377381 */ /* 0x0000e400001e6900 */
[----:B------:R-:W-:Y:S01]  /*57c0*/  IMAD.X R35, R39, 0x1, R25, P4 ;  /* 0x0000000127237824 */ /* 0x000fe200020e0619 */
[----:B----4-:R-:W-:Y:S01]  /*57d0*/  IADD3 R26, P4, R43, R34, RZ ;  /* 0x000000222b1a7210 */ /* 0x010fe20007f9e0ff */
[----:B------:R4:W3:Y:S01]  /*57e0*/  LDG.E.CONSTANT.SYS R57, [R22] ;  /* 0x0000000016397381 */ /* 0x0008e200001e6900 */
[----:B------:R-:W-:-:S02]  /*57f0*/  IADD3.X R33, R39, R27, RZ, P3, !PT ;  /* 0x0000001b27217210 */ /* 0x000fc40001ffe4ff */
[----:B-1----:R-:W-:Y:S01]  /*5800*/  IADD3 R36, P3, R43, R32, RZ ;  /* 0x000000202b247210 */ /* 0x002fe20007f7e0ff */
[----:B------:R-:W-:Y:S01]  /*5810*/  IMAD.X R27, R39, 0x1, R35, P4 ;  /* 0x00000001271b7824 */ /* 0x000fe200020e0623 */
[----:B0-----:R-:W-:Y:S01]  /*5820*/  IADD3 R24, P4, R43, R22, RZ ;  /* 0x000000162b187210 */ /* 0x001fe20007f9e0ff */
[----:B------:R0:W3:Y:S01]  /*5830*/  LDG.E.CONSTANT.SYS R35, [R34] ;  /* 0x0000000022237381 */ /* 0x0000e200001e6900 */
[----:B------:R-:W-:Y:S02]  /*5840*/  IADD3.X R37, R39, R33, RZ, P3, !PT ;  /* 0x0000002127257210 */ /* 0x000fe40001ffe4ff */
[----:B----4-:R-:W-:Y:S01]  /*5850*/  IADD3 R22, P3, R43, R20, RZ ;  /* 0x000000142b167210 */ /* 0x010fe20007f7e0ff */
[----:B------:R1:W4:Y:S01]  /*5860*/  LDG.E.CONSTANT.SYS R33, [R32] ;  /* 0x0000000020217381 */ /* 0x00032200001e6900 */
[----:B------:R-:W-:-:S03]  /*5870*/  IADD3.X R25, R39, R23, RZ, P4, !PT ;  /* 0x0000001727197210 */ /* 0x000fc600027fe4ff */
[----:B------:R-:W-:Y:S01]  /*5880*/  IMAD.X R23, R39, 0x1, R21, P3 ;  /* 0x0000000127177824 */ /* 0x000fe200018e0615 */
[C---:B------:R-:W-:Y:S01]  /*5890*/  IADD3 R30, P3, R43.reuse, R22, RZ ;  /* 0x000000162b1e7210 */ /* 0x040fe20007f7e0ff */
[----:B------:R0:W4:Y:S01]  /*58a0*/  LDG.E.CONSTANT.SYS R37, [R36] ;  /* 0x0000000024257381 */ /* 0x00012200001e6900 */
[----:B------:R-:W-:-:S03]  /*58b0*/  IADD3 R28, P4, R43, R24, RZ ;  /* 0x000000182b1c7210 */ /* 0x000fc60007f9e0ff */
[C---:B------:R-:W-:Y:S01]  /*58c0*/  IMAD.X R31, R39.reuse, 0x1, R23, P3 ;  /* 0x00000001271f7824 */ /* 0x040fe200018e0617 */
[----:B------:R-:W-:Y:S01]  /*58d0*/  IADD3.X R29, R39, R25, RZ, P4, !PT ;  /* 0x00000019271d7210 */ /* 0x000fe200027fe4ff */
        /* <DEDUP_REMOVED lines=33> */
[C---:B------:R-:W-:Y:S02]  /*5af0*/  FFMA.FTZ R35, R38.reuse, R35, R36 ;  /* 0x0000002326237223 */ /* 0x040fe40000010024 */
[----:B----4-:R-:W-:-:S02]  /*5b00*/  FFMA.FTZ R33, R38, R33, R46 ;  /* 0x0000002126217223 */ /* 0x010fc4000001002e */
        /* <DEDUP_REMOVED lines=24> */
.L_x_116:
[----:B------:R-:W-:Y:S05]  /*5c90*/  BSYNC B3 ;  /* 0x0000000000037941 */ /* 0x000fea0003800000 */
.L_x_115:
[----:B------:R-:W-:Y:S01]  /*5ca0*/  ISETP.GT.AND P3, PT, R44, 0x4, PT ;  /* 0x000000042c00780c */ /* 0x000fe20003f64270 */
[----:B------:R-:W-:Y:S01]  /*5cb0*/  BMOV.32.CLEAR RZ, B3 ;  /* 0x0000000003ff7355 */ /* 0x000fe20000100000 */
[----:B------:R-:W-:Y:S10]  /*5cc0*/  BSSY B3, `(.L_x_118) ;  /* 0x0000038000037945 */ /* 0x000ff40003800000 */
[----:B------:R-:W-:Y:S05]  /*5cd0*/  @!P3 BRA `(.L_x_119) ;  /* 0x000003600000b947 */ /* 0x000fea0003800000 */
[C---:B------:R-:W-:Y:S02]  /*5ce0*/  IADD3 R20, R41.reuse, R42, RZ ;  /* 0x0000002a29147210 */ /* 0x040fe40007ffe0ff */
[----:B0-----:R-:W-:-:S03]  /*5cf0*/  IADD3 R21, R41, 0x4, R42 ;  /* 0x0000000429157810 */ /* 0x001fc60007ffe02a */
[-CC-:B------:R-:W-:Y:S02]  /*5d00*/  IMAD R35, R20, R8.reuse, R17.reuse ;  /* 0x0000000814237224 */ /* 0x180fe400078e0211 */
[----:B------:R-:W-:Y:S02]  /*5d10*/  IMAD R21, R21, R8, R17 ;  /* 0x0000000815157224 */ /* 0x000fe400078e0211 */
[----:B------:R-:W-:-:S04]  /*5d20*/  IMAD.WIDE R34, R35, R16, c[0x0][0x178] ;  /* 0x00005e0023227625 */ /* 0x000fc800078e0210 */
[----:B------:R-:W-:-:S03]  /*5d30*/  IMAD.WIDE R36, R21, R16, c[0x0][0x178] ;  /* 0x00005e0015247625 */ /* 0x000fc600078e0210 */
[----:B------:R-:W-:-:S04]  /*5d40*/  IADD3 R24, P0, R43, R34, RZ ;  /* 0x000000222b187210 */ /* 0x000fc80007f1e0ff */
[----:B------:R-:W-:Y:S01]  /*5d50*/  IADD3 R20, P3, R43, R36, RZ ;  /* 0x000000242b147210 */ /* 0x000fe20007f7e0ff */
[----:B------:R-:W-:Y:S01]  /*5d60*/  IMAD.X R25, R35, 0x1, R39, P0 ;  /* 0x0000000123197824 */ /* 0x000fe200000e0627 */
[----:B------:R-:W-:Y:S01]  /*5d70*/  IADD3 R22, P0, R43, R24, RZ ;  /* 0x000000182b167210 */ /* 0x000fe20007f1e0ff */
[----:B------:R0:W2:Y:S01]  /*5d80*/  LDG.E.CONSTANT.SYS R35, [R34] ;  /* 0x0000000022237381 */ /* 0x0000a200001e6900 */
        /* <DEDUP_REMOVED lines=15> */
[----:B----4-:R-:W-:Y:S01]  /*5e80*/  IMAD R24, R11, 0xc, R42 ;  /* 0x0000000c0b187824 */ /* 0x010fe200078e022a */
[----:B------:R-:W-:-:S02]  /*5e90*/  PLOP3.LUT P0, PT, PT, PT, PT, 0x8, 0x0 ;  /* 0x000000000000781c */ /* 0x000fc40003f0e170 */
[----:B------:R-:W-:Y:S02]  /*5ea0*/  IADD3 R44, R44, -0x8, RZ ;  /* 0xfffffff82c2c7810 */ /* 0x000fe40007ffe0ff */
[----:B------:R-:W-:-:S03]  /*5eb0*/  IADD3 R42, R42, 0x8, RZ ;  /* 0x000000082a2a7810 */ /* 0x000fc60007ffe0ff */
[----:B------:R-:W2:Y:S04]  /*5ec0*/  LDS.U R25, [R24.X4+0x4] ;  /* 0x0000040018197984 */ /* 0x000ea80000005800 */
[----:B-1----:R-:W-:Y:S04]  /*5ed0*/  LDS.U R37, [R24.X4+0x8] ;  /* 0x0000080018257984 */ /* 0x002fe80000005800 */
[----:B------:R-:W-:Y:S04]  /*5ee0*/  LDS.U R45, [R24.X4+0xc] ;  /* 0x00000c00182d7984 */ /* 0x000fe80000005800 */
[----:B0-----:R-:W-:Y:S04]  /*5ef0*/  LDS.U R34, [R24.X4+0x10] ;  /* 0x0000100018227984 */ /* 0x001fe80000005800 */
[----:B------:R-:W3:Y:S04]  /*5f00*/  LDS.U R20, [R24.X4+0x14] ;  /* 0x0000140018147984 */ /* 0x000ee80000005800 */
[----:B------:R-:W0:Y:S04]  /*5f10*/  LDS.U R21, [R24.X4+0x18] ;  /* 0x0000180018157984 */ /* 0x000e280000005800 */
[----:B------:R-:W1:Y:S04]  /*5f20*/  LDS.U R23, [R24.X4+0x1c] ;  /* 0x00001c0018177984 */ /* 0x000e680000005800 */
[----:B------:R-:W4:Y:S01]  /*5f30*/  LDS.U R28, [R24.X4+0x20] ;  /* 0x00002000181c7984 */ /* 0x000f220000005800 */
[----:B--2---:R-:W-:-:S02]  /*5f40*/  FFMA.FTZ R25, R38, R35, R25 ;  /* 0x0000002326197223 */ /* 0x004fc40000010019 */
[----:B---3--:R-:W-:-:S06]  /*5f50*/  FFMA.FTZ R33, R38, R33, R20 ;  /* 0x0000002126217223 */ /* 0x008fcc0000010014 */
[----:B------:R2:W-:Y:S01]  /*5f60*/  STS [R24.X4+0x4], R25 ;  /* 0x0000041918007388 */ /* 0x0005e20000004800 */
[----:B------:R-:W-:-:S03]  /*5f70*/  FFMA.FTZ R37, R38, R32, R37 ;  /* 0x0000002026257223 */ /* 0x000fc60000010025 */
[----:B------:R2:W-:Y:S01]  /*5f80*/  STS [R24.X4+0x14], R33 ;  /* 0x0000142118007388 */ /* 0x0005e20000004800 */
[C---:B0-----:R-:W-:Y:S02]  /*5f90*/  FFMA.FTZ R21, R38.reuse, R46, R21 ;  /* 0x0000002e26157223 */ /* 0x041fe40000010015 */
[C---:B------:R-:W-:Y:S02]  /*5fa0*/  FFMA.FTZ R45, R38.reuse, R22, R45 ;  /* 0x00000016262d7223 */ /* 0x040fe4000001002d */
[----:B------:R2:W-:Y:S01]  /*5fb0*/  STS [R24.X4+0x8], R37 ;  /* 0x0000082518007388 */ /* 0x0005e20000004800 */
[----:B------:R-:W-:-:S03]  /*5fc0*/  FFMA.FTZ R29, R38, R29, R34 ;  /* 0x0000001d261d7223 */ /* 0x000fc60000010022 */
[----:B------:R2:W-:Y:S01]  /*5fd0*/  STS [R24.X4+0x18], R21 ;  /* 0x0000181518007388 */ /* 0x0005e20000004800 */
[----:B-1----:R-:W-:-:S03]  /*5fe0*/  FFMA.FTZ R23, R38, R26, R23 ;  /* 0x0000001a26177223 */ /* 0x002fc60000010017 */
[----:B------:R2:W-:Y:S01]  /*5ff0*/  STS [R24.X4+0xc], R45 ;  /* 0x00000c2d18007388 */ /* 0x0005e20000004800 */
[----:B----4-:R-:W-:-:S03]  /*6000*/  FFMA.FTZ R31, R38, R31, R28 ;  /* 0x0000001f261f7223 */ /* 0x010fc6000001001c */
[----:B------:R2:W-:Y:S04]  /*6010*/  STS [R24.X4+0x10], R29 ;  /* 0x0000101d18007388 */ /* 0x0005e80000004800 */
[----:B------:R2:W-:Y:S04]  /*6020*/  STS [R24.X4+0x1c], R23 ;  /* 0x00001c1718007388 */ /* 0x0005e80000004800 */
[----:B------:R2:W-:Y:S02]  /*6030*/  STS [R24.X4+0x20], R31 ;  /* 0x0000201f18007388 */ /* 0x0005e40000004800 */
.L_x_119:
[----:B------:R-:W-:Y:S05]  /*6040*/  BSYNC B3 ;  /* 0x0000000000037941 */ /* 0x000fea0003800000 */
.L_x_118:
[----:B------:R-:W-:-:S12]  /*6050*/  ISETP.NE.OR P0, PT, R44, RZ, P0 ;  /* 0x000000ff2c00720c */ /* 0x000fd80000705670 */
[----:B------:R-:W-:Y:S01]  /*6060*/  @!P0 BREAK B0 ;  /* 0x0000000000008942 */ /* 0x000fe20003800000 */
[----:B------:R-:W-:Y:S05]  /*6070*/  @!P0 BRA `(.L_x_112) ;  /* 0x000001f000008947 */ /* 0x000fea0003800000 */
.L_x_114:
[----:B------:R-:W-:Y:S05]  /*6080*/  BSYNC B0 ;  /* 0x0000000000007941 */ /* 0x000fea0003800000 */
.L_x_113:
[----:B------:R-:W-:-:S04]  /*6090*/  IMAD.IADD R20, R41, 0x1, R42 ;  /* 0x0000000129147824 */ /* 0x000fc800078e022a */
[----:B0-2---:R-:W-:-:S04]  /*60a0*/  IMAD R23, R20, R8, R17 ;  /* 0x0000000814177224 */ /* 0x005fc800078e0211 */
        /* <DEDUP_REMOVED lines=28> */
.L_x_112:
[----:B------:R-:W-:Y:S05]  /*6270*/  BSYNC B1 ;  /* 0x0000000000017941 */ /* 0x000fea0003800000 */
.L_x_111:
[----:B------:R-:W-:-:S12]  /*6280*/  ISETP.NE.AND P0, PT, R40, RZ, PT ;  /* 0x000000ff2800720c */ /* 0x000fd80003f05270 */
[----:B------:R-:W-:Y:S05]  /*6290*/  @!P0 BRA `(.L_x_110) ;  /* 0x000000c000008947 */ /* 0x000fea0003800000 */
.L_x_120:
[----:B------:R-:W-:-:S04]  /*62a0*/  IMAD.IADD R20, R41, 0x1, R42 ;  /* 0x0000000129147824 */ /* 0x000fc800078e022a */
[----:B0-2---:R-:W-:-:S04]  /*62b0*/  IMAD R21, R20, R8, R17 ;  /* 0x0000000814157224 */ /* 0x005fc800078e0211 */
[----:B------:R-:W-:-:S08]  /*62c0*/  IMAD.WIDE R20, R21, R16, c[0x0][0x178] ;  /* 0x00005e0015147625 */ /* 0x000fd000078e0210 */
[----:B------:R-:W2:Y:S01]  /*62d0*/  LDG.E.CONSTANT.SYS R20, [R20] ;  /* 0x0000000014147381 */ /* 0x000ea200001e6900 */
[----:B------:R-:W-:Y:S02]  /*62e0*/  LEA R22, R42, R10, 0x2 ;  /* 0x0000000a2a167211 */ /* 0x000fe400078e10ff */
[----:B------:R-:W-:Y:S02]  /*62f0*/  IADD3 R40, R40, -0x1, RZ ;  /* 0xffffffff28287810 */ /* 0x000fe40007ffe0ff */
[----:B------:R-:W-:Y:S02]  /*6300*/  IADD3 R42, R42, 0x1, RZ ;  /* 0x000000012a2a7810 */ /* 0x000fe40007ffe0ff */
[----:B------:R-:W-:Y:S02]  /*6310*/  ISETP.NE.AND P0, PT, R40, RZ, PT ;  /* 0x000000ff2800720c */ /* 0x000fe40003f05270 */
[----:B------:R-:W2:Y:S02]  /*6320*/  LDS.U R23, [R22+0x4] ;  /* 0x0000040016177984 */ /* 0x000ea40000001800 */
[----:B--2---:R-:W-:-:S08]  /*6330*/  FFMA.FTZ R23, R38, R20, R23 ;  /* 0x0000001426177223 */ /* 0x004fd00000010017 */
[----:B------:R0:W-:Y:S01]  /*6340*/  STS [R22+0x4], R23 ;  /* 0x0000041716007388 */ /* 0x0001e20000000800 */
[----:B------:R-:W-:Y:S05]  /*6350*/  @P0 BRA `(.L_x_120) ;  /* 0xffffff4000000947 */ /* 0x000fea000383ffff */
.L_x_110:
[----:B------:R-:W-:Y:S05]  /*6360*/  BSYNC B2 ;  /* 0x0000000000027941 */ /* 0x000fea0003800000 */
.L_x_109:
[----:B------:R-:W-:Y:S01]  /*6370*/  IADD3 R6, P0, R6, UR4, RZ ;  /* 0x0000000406067c10 */ /* 0x000fe2000ff1e0ff */
[----:B------:R-:W-:Y:S01]  /*6380*/  BMOV.32.CLEAR RZ, B2 ;  /* 0x0000000002ff7355 */ /* 0x000fe20000100000 */
[----:B0-----:R-:W-:Y:S01]  /*6390*/  IADD3 R20, P3, R4, UR4, RZ ;  /* 0x0000000404147c10 */ /* 0x001fe2000ff7e0ff */
[----:B------:R-:W-:Y:S01]  /*63a0*/  BSSY B2, `(.L_x_121) ;  /* 0x00000f2000027945 */ /* 0x000fe20003800000 */
[----:B------:R-:W-:Y:S02]  /*63b0*/  IADD3.X R7, R7, UR5, RZ, P0, !PT ;  /* 0x0000000507077c10 */ /* 0x000fe400087fe4ff */
[----:B--2---:R-:W-:Y:S01]  /*63c0*/  IADD3.X R21, R5, UR5, RZ, P3, !PT ;  /* 0x0000000505157c10 */ /* 0x004fe20009ffe4ff */
[----:B------:R-:W-:Y:S07]  /*63d0*/  @!P2 BRA `(.L_x_122) ;  /* 0x00000ee00000a947 */ /* 0x000fee0003800000 */
[----:B------:R-:W2:Y:S04]  /*63e0*/  LDG.E.CONSTANT.SYS R39, [R20] ;  /* 0x0000000014277381 */ /* 0x000ea800001e6900 */
[----:B------:R-:W2:Y:S01]  /*63f0*/  LDG.E.CONSTANT.SYS R4, [R6] ;  /* 0x0000000006047381 */ /* 0x000ea200001e6900 */
[C---:B------:R-:W-:Y:S01]  /*6400*/  IADD3 R5, R9.reuse, -0x1, RZ ;  /* 0xffffffff09057810 */ /* 0x040fe20007ffe0ff */
[----:B------:R-:W-:Y:S01]  /*6410*/  BMOV.32.CLEAR RZ, B1 ;  /* 0x0000000001ff7355 */ /* 0x000fe20000100000 */
[----:B------:R-:W-:Y:S01]  /*6420*/  BSSY B1, `(.L_x_123) ;  /* 0x00000db000017945 */ /* 0x000fe20003800000 */
[----:B------:R-:W-:Y:S01]  /*6430*/  LOP3.LUT R38, R9, 0x3, RZ, 0xc0, !PT ;  /* 0x0000000309267812 */ /* 0x000fe200078ec0ff */
[----:B------:R-:W-:Y:S01]  /*6440*/  IMAD.MOV.U32 R43, RZ, RZ, RZ ;  /* 0x000000ffff2b7224 */ /* 0x000fe200078e00ff */
[----:B------:R-:W-:Y:S01]  /*6450*/  ISETP.GE.U32.AND P0, PT, R5, 0x3, PT ;  /* 0x000000030500780c */ /* 0x000fe20003f06070 */
[----:B--2---:R-:W-:-:S11]  /*6460*/  FADD.FTZ R39, -R39, R4 ;  /* 0x0000000427277221 */ /* 0x004fd60000010100 */
        /* <DEDUP_REMOVED lines=15> */
.L_x_129:
[----:B------:R-:W-:-:S04]  /*6560*/  IMAD R4, R0, 0x5, R43 ;  /* 0x0000000500047824 */ /* 0x000fc800078e022b */
[C---:B0-----:R-:W-:Y:S01]  /*6570*/  IMAD R37, R4.reuse, R8, R17 ;  /* 0x0000000804257224 */ /* 0x041fe200078e0211 */
[C---:B------:R-:W-:Y:S02]  /*6580*/  IADD3 R5, R4.reuse, 0x4, RZ ;  /* 0x0000000404057810 */ /* 0x040fe40007ffe0ff */
[C---:B------:R-:W-:Y:S01]  /*6590*/  IADD3 R22, R4.reuse, 0x8, RZ ;  /* 0x0000000804167810 */ /* 0x040fe20007ffe0ff */
[----:B------:R-:W-:Y:S01]  /*65a0*/  IMAD.WIDE R36, R37, R16, c[0x0][0x178] ;  /* 0x00005e0025247625 */ /* 0x000fe200078e0210 */
[----:B------:R-:W-:-:S03]  /*65b0*/  IADD3 R4, R4, 0xc, RZ ;  /* 0x0000000c04047810 */ /* 0x000fc60007ffe0ff */
[-CC-:B------:R-:W-:Y:S02]  /*65c0*/  IMAD R5, R5, R8.reuse, R17.reuse ;  /* 0x0000000805057224 */ /* 0x180fe400078e0211 */
[----:B------:R-:W-:Y:S01]  /*65d0*/  IMAD R33, R22, R8, R17 ;  /* 0x0000000816217224 */ /* 0x000fe200078e0211 */
[----:B------:R-:W-:Y:S01]  /*65e0*/  IADD3 R26, P3, R45, R36, RZ ;  /* 0x000000242d1a7210 */ /* 0x000fe20007f7e0ff */
[-C--:B------:R-:W-:Y:S01]  /*65f0*/  IMAD.WIDE R34, R5, R16.reuse, c[0x0][0x178] ;  /* 0x00005e0005227625 */ /* 0x080fe200078e0210 */
[----:B------:R0:W2:Y:S03]  /*6600*/  LDG.E.CONSTANT.SYS R42, [R36] ;  /* 0x00000000242a7381 */ /* 0x0000a600001e6900 */
[----:B------:R-:W-:-:S03]  /*6610*/  IMAD.WIDE R32, R33, R16, c[0x0][0x178] ;  /* 0x00005e0021207625 */ /* 0x000fc600078e0210 */
[----:B------:R-:W-:Y:S01]  /*6620*/  IADD3 R24, P4, R45, R34, RZ ;  /* 0x000000222d187210 */ /* 0x000fe20007f9e0ff */
[----:B------:R-:W-:Y:S01]  /*6630*/  IMAD.X R27, R37, 0x1, R41, P3 ;  /* 0x00000001251b7824 */ /* 0x000fe200018e0629 */
[----:B------:R1:W3:Y:S01]  /*6640*/  LDG.E.CONSTANT.SYS R44, [R34] ;  /* 0x00000000222c7381 */ /* 0x0002e200001e6900 */
[----:B------:R-:W-:Y:S01]  /*6650*/  IMAD R29, R4, R8, R17 ;  /* 0x00000008041d7224 */ /* 0x000fe200078e0211 */
[----:B------:R-:W-:Y:S02]  /*6660*/  IADD3.X R25, R35, R41, RZ, P4, !PT ;  /* 0x0000002923197210 */ /* 0x000fe400027fe4ff */
[C---:B------:R-:W-:Y:S01]  /*6670*/  IADD3 R22, P4, R45.reuse, R32, RZ ;  /* 0x000000202d167210 */ /* 0x040fe20007f9e0ff */
[----:B------:R4:W3:Y:S01]  /*6680*/  LDG.E.CONSTANT.SYS R46, [R32] ;  /* 0x00000000202e7381 */ /* 0x0008e200001e6900 */
[----:B------:R-:W-:Y:S01]  /*6690*/  IADD3 R30, P3, R45, R26, RZ ;  /* 0x0000001a2d1e7210 */ /* 0x000fe20007f7e0ff */
[----:B------:R-:W-:Y:S02]  /*66a0*/  IMAD.WIDE R28, R29, R16, c[0x0][0x178] ;  /* 0x00005e001d1c7625 */ /* 0x000fe400078e0210 */
[----:B------:R4:W3:Y:S01]  /*66b0*/  LDG.E.CONSTANT.SYS R50, [R26] ;  /* 0x000000001a327381 */ /* 0x0008e200001e6900 */
[----:B------:R-:W-:Y:S01]  /*66c0*/  IADD3.X R31, R41, R27, RZ, P3, !PT ;  /* 0x0000001b291f7210 */ /* 0x000fe20001ffe4ff */
        /* <DEDUP_REMOVED lines=8> */
[----:B------:R-:W-:Y:S01]  /*6750*/  IADD3 R4, P5, R45, R28, RZ ;  /* 0x0000001c2d047210 */ /* 0x000fe20007fbe0ff */
[----:B------:R4:W3:Y:S01]  /*6760*/  LDG.E.CONSTANT.SYS R52, [R30] ;  /* 0x000000001e347381 */ /* 0x0008e200001e6900 */
[----:B------:R-:W-:Y:S02]  /*6770*/  IADD3.X R33, R41, R37, RZ, P3, !PT ;  /* 0x0000002529217210 */ /* 0x000fe40001ffe4ff */
[----:B------:R-:W-:Y:S01]  /*6780*/  IADD3 R26, P3, R45, R22, RZ ;  /* 0x000000162d1a7210 */ /* 0x000fe20007f7e0ff */
[----:B------:R-:W-:Y:S01]  /*6790*/  IMAD.X R5, R29, 0x1, R41, P5 ;  /* 0x000000011d057824 */ /* 0x000fe200028e0629 */
[----:B-1----:R-:W-:Y:S01]  /*67a0*/  IADD3 R28, P4, R45, R4, RZ ;  /* 0x000000042d1c7210 */ /* 0x002fe20007f9e0ff */
[----:B------:R1:W3:Y:S02]  /*67b0*/  LDG.E.CONSTANT.SYS R56, [R22] ;  /* 0x0000000016387381 */ /* 0x0002e400001e6900 */
[----:B------:R-:W-:Y:S01]  /*67c0*/  IMAD.X R27, R41, 0x1, R23, P3 ;  /* 0x00000001291b7824 */ /* 0x000fe200018e0617 */
[----:B0-----:R-:W-:Y:S01]  /*67d0*/  IADD3 R24, P3, R45, R26, RZ ;  /* 0x0000001a2d187210 */ /* 0x001fe20007f7e0ff */
[----:B------:R0:W3:Y:S01]  /*67e0*/  LDG.E.CONSTANT.SYS R34, [R34] ;  /* 0x0000000022227381 */ /* 0x0000e200001e6900 */
[----:B------:R-:W-:-:S02]  /*67f0*/  IADD3.X R29, R41, R5, RZ, P4, !PT ;  /* 0x00000005291d7210 */ /* 0x000fc400027fe4ff */
[----:B----4-:R-:W-:Y:S01]  /*6800*/  IADD3 R30, P4, R45, R28, RZ ;  /* 0x0000001c2d1e7210 */ /* 0x010fe20007f9e0ff */
[C---:B------:R-:W-:Y:S01]  /*6810*/  IMAD.X R25, R41.reuse, 0x1, R27, P3 ;  /* 0x0000000129197824 */ /* 0x040fe200018e061b */
[----:B------:R4:W3:Y:S02]  /*6820*/  LDG.E.CONSTANT.SYS R36, [R36] ;  /* 0x0000000024247381 */ /* 0x0008e400001e6900 */
[----:B------:R-:W-:Y:S02]  /*6830*/  IADD3.X R31, R41, R29, RZ, P4, !PT ;  /* 0x0000001d291f7210 */ /* 0x000fe400027fe4ff */
[----:B------:R0:W3:Y:S04]  /*6840*/  LDG.E.CONSTANT.SYS R32, [R32] ;  /* 0x0000000020207381 */ /* 0x0000e800001e6900 */
[----:B------:R0:W3:Y:S04]  /*6850*/  LDG.E.CONSTANT.SYS R4, [R4] ;  /* 0x0000000004047381 */ /* 0x0000e800001e6900 */
[----:B------:R0:W3:Y:S04]  /*6860*/  LDG.E.CONSTANT.SYS R26, [R26] ;  /* 0x000000001a1a7381 */ /* 0x0000e800001e6900 */
[----:B------:R0:W3:Y:S04]  /*6870*/  LDG.E.CONSTANT.SYS R24, [R24] ;  /* 0x0000000018187381 */ /* 0x0000e800001e6900 */
[----:B------:R0:W3:Y:S04]  /*6880*/  LDG.E.CONSTANT.SYS R28, [R28] ;  /* 0x000000001c1c7381 */ /* 0x0000e800001e6900 */
[----:B------:R0:W3:Y:S01]  /*6890*/  LDG.E.CONSTANT.SYS R30, [R30] ;  /* 0x000000001e1e7381 */ /* 0x0000e200001e6900 */
        /* <DEDUP_REMOVED lines=13> */
[----:B----4-:R-:W-:Y:S04]  /*6970*/  LDS.U R37, [R22.X4+0x38] ;  /* 0x0000380016257984 */ /* 0x010fe80000005800 */
        /* <DEDUP_REMOVED lines=10> */
[C---:B------:R-:W-:Y:S02]  /*6a20*/  FFMA.FTZ R55, R39.reuse, R50, R55 ;  /* 0x0000003227377223 */ /* 0x040fe40000010037 */
[C---:B------:R-:W-:Y:S02]  /*6a30*/  FFMA.FTZ R27, R39.reuse, R54, R27 ;  /* 0x00000036271b7223 */ /* 0x040fe4000001001b */
[----:B------:R0:W-:Y:S01]  /*6a40*/  STS [R22.X4+0x14], R33 ;  /* 0x0000142116007388 */ /* 0x0001e20000004800 */
[C---:B------:R-:W-:Y:S02]  /*6a50*/  FFMA.FTZ R57, R39.reuse, R52, R57 ;  /* 0x0000003427397223 */ /* 0x040fe40000010039 */
[C---:B-1----:R-:W-:Y:S02]  /*6a60*/  FFMA.FTZ R25, R39.reuse, R56, R25 ;  /* 0x0000003827197223 */ /* 0x042fe40000010019 */
[----:B------:R-:W-:-:S02]  /*6a70*/  FFMA.FTZ R35, R39, R34, R35 ;  /* 0x0000002227237223 */ /* 0x000fc40000010023 */
[C---:B--2---:R-:W-:Y:S02]  /*6a80*/  FFMA.FTZ R53, R39.reuse, R48, R42 ;  /* 0x0000003027357223 */ /* 0x044fe4000001002a */
[C---:B------:R-:W-:Y:S02]  /*6a90*/  FFMA.FTZ R23, R39.reuse, R36, R23 ;  /* 0x0000002427177223 */ /* 0x040fe40000010017 */
[C---:B------:R-:W-:Y:S02]  /*6aa0*/  FFMA.FTZ R5, R39.reuse, R32, R5 ;  /* 0x0000002027057223 */ /* 0x040fe40000010005 */
        /* <DEDUP_REMOVED lines=20> */
.L_x_128:
[----:B------:R-:W-:Y:S05]  /*6bf0*/  BSYNC B3 ;  /* 0x0000000000037941 */ /* 0x000fea0003800000 */
.L_x_127:
        /* <DEDUP_REMOVED lines=11> */
[----:B------:R0:W2:Y:S03]  /*6cb0*/  LDG.E.CONSTANT.SYS R32, [R32] ;  /* 0x0000000020207381 */ /* 0x0000a600001e6900 */
[----:B------:R-:W-:Y:S01]  /*6cc0*/  IMAD.X R25, R33, 0x1, R41, P0 ;  /* 0x0000000121197824 */ /* 0x000fe200000e0629 */
[C---:B------:R-:W-:Y:S02]  /*6cd0*/  IADD3 R22, P0, R45.reuse, R24, RZ ;  /* 0x000000182d167210 */ /* 0x040fe40007f1e0ff */
[----:B------:R-:W-:Y:S01]  /*6ce0*/  IADD3 R4, P3, R45, R34, RZ ;  /* 0x000000222d047210 */ /* 0x000fe20007f7e0ff */
[----:B------:R1:W3:Y:S02]  /*6cf0*/  LDG.E.CONSTANT.SYS R42, [R34] ;  /* 0x00000000222a7381 */ /* 0x0002e400001e6900 */
[----:B------:R-:W-:Y:S01]  /*6d00*/  IMAD.X R23, R41, 0x1, R25, P0 ;  /* 0x0000000129177824 */ /* 0x000fe200000e0619 */
[----:B------:R-:W-:Y:S01]  /*6d10*/  IADD3.X R5, R35, R41, RZ, P3, !PT ;  /* 0x0000002923057210 */ /* 0x000fe20001ffe4ff */
[----:B------:R4:W3:Y:S01]  /*6d20*/  LDG.E.CONSTANT.SYS R25, [R24] ;  /* 0x0000000018197381 */ /* 0x0008e200001e6900 */
[----:B------:R-:W-:-:S02]  /*6d30*/  IADD3 R26, P3, R45, R4, RZ ;  /* 0x000000042d1a7210 */ /* 0x000fc40007f7e0ff */
[----:B------:R-:W-:-:S03]  /*6d40*/  IADD3 R28, P0, R45, R22, RZ ;  /* 0x000000162d1c7210 */ /* 0x000fc60007f1e0ff */
[C---:B------:R-:W-:Y:S01]  /*6d50*/  IMAD.X R27, R41.reuse, 0x1, R5, P3 ;  /* 0x00000001291b7824 */ /* 0x040fe200018e0605 */
[----:B------:R-:W-:Y:S01]  /*6d60*/  IADD3.X R29, R41, R23, RZ, P0, !PT ;  /* 0x00000017291d7210 */ /* 0x000fe200007fe4ff */
[----:B------:R0:W3:Y:S01]  /*6d70*/  LDG.E.CONSTANT.SYS R22, [R22] ;  /* 0x0000000016167381 */ /* 0x0000e200001e6900 */
[----:B------:R-:W-:-:S03]  /*6d80*/  IADD3 R30, P0, R45, R26, RZ ;  /* 0x0000001a2d1e7210 */ /* 0x000fc60007f1e0ff */
[----:B------:R0:W3:Y:S01]  /*6d90*/  LDG.E.CONSTANT.SYS R5, [R4] ;  /* 0x0000000004057381 */ /* 0x0000e200001e6900 */
[----:B------:R-:W-:-:S03]  /*6da0*/  IADD3.X R31, R41, R27, RZ, P0, !PT ;  /* 0x0000001b291f7210 */ /* 0x000fc600007fe4ff */
        /* <DEDUP_REMOVED lines=31> */
.L_x_131:
[----:B------:R-:W-:Y:S05]  /*6fa0*/  BSYNC B3 ;  /* 0x0000000000037941 */ /* 0x000fea0003800000 */
.L_x_130:
[----:B------:R-:W-:-:S12]  /*6fb0*/  ISETP.NE.OR P0, PT, R40, RZ, P0 ;  /* 0x000000ff2800720c */ /* 0x000fd80000705670 */
[----:B------:R-:W-:Y:S01]  /*6fc0*/  @!P0 BREAK B0 ;  /* 0x0000000000008942 */ /* 0x000fe20003800000 */
[----:B------:R-:W-:Y:S05]  /*6fd0*/  @!P0 BRA `(.L_x_124) ;  /* 0x000001f000008947 */ /* 0x000fea0003800000 */
.L_x_126:
[----:B------:R-:W-:Y:S05]  /*6fe0*/  BSYNC B0 ;  /* 0x0000000000007941 */ /* 0x000fea0003800000 */
.L_x_125:
[----:B0-----:R-:W-:-:S04]  /*6ff0*/  IMAD R4, R0, 0x5, R43 ;  /* 0x0000000500047824 */ /* 0x001fc800078e022b */
[----:B------:R-:W-:-:S04]  /*7000*/  IMAD R5, R4, R8, R17 ;  /* 0x0000000804057224 */ /* 0x000fc800078e0211 */
        /* <DEDUP_REMOVED lines=28> */
.L_x_124:
[----:B------:R-:W-:Y:S05]  /*71d0*/  BSYNC B1 ;  /* 0x0000000000017941 */ /* 0x000fea0003800000 */
.L_x_123:
[----:B------:R-:W-:-:S12]  /*71e0*/  ISETP.NE.AND P0, PT, R38, RZ, PT ;  /* 0x000000ff2600720c */ /* 0x000fd80003f05270 */
[----:B------:R-:W-:Y:S05]  /*71f0*/  @!P0 BRA `(.L_x_122) ;  /* 0x000000c000008947 */ /* 0x000fea0003800000 */
.L_x_132:
[----:B0-----:R-:W-:-:S04]  /*7200*/  IMAD R4, R0, 0x5, R43 ;  /* 0x0000000500047824 */ /* 0x001fc800078e022b */
        /* <DEDUP_REMOVED lines=11> */
.L_x_122:
[----:B------:R-:W-:Y:S05]  /*72c0*/  BSYNC B2 ;  /* 0x0000000000027941 */ /* 0x000fea0003800000 */
.L_x_121:
[----:B0-----:R-:W-:Y:S01]  /*72d0*/  IADD3 R4, P0, R6, UR4, RZ ;  /* 0x0000000406047c10 */ /* 0x001fe2000ff1e0ff */
[----:B------:R-:W-:Y:S01]  /*72e0*/  BMOV.32.CLEAR RZ, B2 ;  /* 0x0000000002ff7355 */ /* 0x000fe20000100000 */
[----:B------:R-:W-:Y:S01]  /*72f0*/  IADD3 R6, P3, R20, UR4, RZ ;  /* 0x0000000414067c10 */ /* 0x000fe2000ff7e0ff */
[----:B------:R-:W-:Y:S01]  /*7300*/  BSSY B2, `(.L_x_133) ;  /* 0x00000f2000027945 */ /* 0x000fe20003800000 */
[----:B------:R-:W-:Y:S02]  /*7310*/  IADD3.X R5, R7, UR5, RZ, P0, !PT ;  /* 0x0000000507057c10 */ /* 0x000fe400087fe4ff */
[----:B------:R-:W-:Y:S01]  /*7320*/  IADD3.X R7, R21, UR5, RZ, P3, !PT ;  /* 0x0000000515077c10 */ /* 0x000fe20009ffe4ff */
        /* <DEDUP_REMOVED lines=25> */
.L_x_141:
        /* <DEDUP_REMOVED lines=105> */
.L_x_140:
[----:B------:R-:W-:Y:S05]  /*7b50*/  BSYNC B3 ;  /* 0x0000000000037941 */ /* 0x000fea0003800000 */
.L_x_139:
        /* <DEDUP_REMOVED lines=58> */
.L_x_143:
[----:B------:R-:W-:Y:S05]  /*7f00*/  BSYNC B3 ;  /* 0x0000000000037941 */ /* 0x000fea0003800000 */
.L_x_142:
[----:B------:R-:W-:-:S12]  /*7f10*/  ISETP.NE.OR P0, PT, R40, RZ, P0 ;  /* 0x000000ff2800720c */ /* 0x000fd80000705670 */
[----:B------:R-:W-:Y:S01]  /*7f20*/  @!P0 BREAK B0 ;  /* 0x0000000000008942 */ /* 0x000fe20003800000 */
[----:B------:R-:W-:Y:S05]  /*7f30*/  @!P0 BRA `(.L_x_136) ;  /* 0x000001f000008947 */ /* 0x000fea0003800000 */
.L_x_138:
[----:B------:R-:W-:Y:S05]  /*7f40*/  BSYNC B0 ;  /* 0x0000000000007941 */ /* 0x000fea0003800000 */
.L_x_137:
        /* <DEDUP_REMOVED lines=30> */
.L_x_136:
[----:B------:R-:W-:Y:S05]  /*8130*/  BSYNC B1 ;  /* 0x0000000000017941 */ /* 0x000fea0003800000 */
.L_x_135:
[----:B------:R-:W-:-:S12]  /*8140*/  ISETP.NE.AND P0, PT, R38, RZ, PT ;  /* 0x000000ff2600720c */ /* 0x000fd80003f05270 */
[----:B------:R-:W-:Y:S05]  /*8150*/  @!P0 BRA `(.L_x_134) ;  /* 0x000000c000008947 */ /* 0x000fea0003800000 */
.L_x_144:
        /* <DEDUP_REMOVED lines=12> */
.L_x_134:
[----:B------:R-:W-:Y:S05]  /*8220*/  BSYNC B2 ;  /* 0x0000000000027941 */ /* 0x000fea0003800000 */
.L_x_133:
        /* <DEDUP_REMOVED lines=31> */
.L_x_153:
        /* <DEDUP_REMOVED lines=105> */
.L_x_152:
[----:B------:R-:W-:Y:S05]  /*8ab0*/  BSYNC B3 ;  /* 0x0000000000037941 */ /* 0x000fea0003800000 */
.L_x_151:
        /* <DEDUP_REMOVED lines=58> */
.L_x_155:
[----:B------:R-:W-:Y:S05]  /*8e60*/  BSYNC B3 ;  /* 0x0000000000037941 */ /* 0x000fea0003800000 */
.L_x_154:
[----:B------:R-:W-:-:S12]  /*8e70*/  ISETP.NE.OR P0, PT, R40, RZ, P0 ;  /* 0x000000ff2800720c */ /* 0x000fd80000705670 */
[----:B------:R-:W-:Y:S01]  /*8e80*/  @!P0 BREAK B0 ;  /* 0x0000000000008942 */ /* 0x000fe20003800000 */
[----:B------:R-:W-:Y:S05]  /*8e90*/  @!P0 BRA `(.L_x_148) ;  /* 0x000001f000008947 */ /* 0x000fea0003800000 */
.L_x_150:
[----:B------:R-:W-:Y:S05]  /*8ea0*/  BSYNC B0 ;  /* 0x0000000000007941 */ /* 0x000fea0003800000 */
.L_x_149:
        /* <DEDUP_REMOVED lines=30> */
.L_x_148:
[----:B------:R-:W-:Y:S05]  /*9090*/  BSYNC B1 ;  /* 0x0000000000017941 */ /* 0x000fea0003800000 */
.L_x_147:
[----:B------:R-:W-:-:S12]  /*90a0*/  ISETP.NE.AND P0, PT, R38, RZ, PT ;  /* 0x000000ff2600720c */ /* 0x000fd80003f05270 */
[----:B------:R-:W-:Y:S05]  /*90b0*/  @!P0 BRA `(.L_x_146) ;  /* 0x000000c000008947 */ /* 0x000fea0003800000 */
.L_x_156:
        /* <DEDUP_REMOVED lines=12> */
.L_x_146:
[----:B------:R-:W-:Y:S05]  /*9180*/  BSYNC B2 ;  /* 0x0000000000027941 */ /* 0x000fea0003800000 */
.L_x_145:
        /* <DEDUP_REMOVED lines=9> */
[----:B------:R-:W-:Y:S01]  /*9220*/  IADD3 R20, R9, -0x1, RZ ;  /* 0xffffffff09147810 */ /* 0x000fe20007ffe0ff */
[----:B------:R-:W-:Y:S01]  /*9230*/  IMAD.MOV.U32 R41, RZ, RZ, 0x50 ;  /* 0x00000050ff297424 */ /* 0x000fe200078e00ff */
[----:B------:R-:W-:Y:S01]  /*9240*/  BMOV.32.CLEAR RZ, B1 ;  /* 0x0000000001ff7355 */ /* 0x000fe20000100000 */
[----:B------:R-:W-:Y:S01]  /*9250*/  BSSY B1, `(.L_x_159) ;  /* 0x00000dc000017945 */ /* 0x000fe20003800000 */
[----:B------:R-:W-:-:S02]  /*9260*/  ISETP.GE.U32.AND P0, PT, R20, 0x3, PT ;  /* 0x000000031400780c */ /* 0x000fc40003f06070 */
[----:B------:R-:W-:Y:S02]  /*9270*/  LOP3.LUT R40, R9, 0x3, RZ, 0xc0, !PT ;  /* 0x0000000309287812 */ /* 0x000fe400078ec0ff */
[----:B------:R-:W-:Y:S02]  /*9280*/  MOV R42, RZ ;  /* 0x000000ff002a7202 */ /* 0x000fe40000000f00 */
[----:B------:R-:W-:Y:S01]  /*9290*/  SEL R41, R41, 0x58, !P1 ;  /* 0x0000005829297807 */ /* 0x000fe20004800000 */
[----:B--2---:R-:W-:-:S05]  /*92a0*/  FADD.FTZ R38, -R38, R21 ;  /* 0x0000001526267221 */ /* 0x004fca0000010100 */
        /* <DEDUP_REMOVED lines=15> */
.L_x_165:
        /* <DEDUP_REMOVED lines=105> */
.L_x_164:
[----:B------:R-:W-:Y:S05]  /*9a30*/  BSYNC B3 ;  /* 0x0000000000037941 */ /* 0x000fea0003800000 */
.L_x_163:
        /* <DEDUP_REMOVED lines=58> */
.L_x_167:
[----:B------:R-:W-:Y:S05]  /*9de0*/  BSYNC B3 ;  /* 0x0000000000037941 */ /* 0x000fea0003800000 */
.L_x_166:
[----:B------:R-:W-:-:S12]  /*9df0*/  ISETP.NE.OR P0, PT, R44, RZ, P0 ;  /* 0x000000ff2c00720c */ /* 0x000fd80000705670 */
[----:B------:R-:W-:Y:S01]  /*9e00*/  @!P0 BREAK B0 ;  /* 0x0000000000008942 */ /* 0x000fe20003800000 */
[----:B------:R-:W-:Y:S05]  /*9e10*/  @!P0 BRA `(.L_x_160) ;  /* 0x000001f000008947 */ /* 0x000fea0003800000 */
.L_x_162:
[----:B------:R-:W-:Y:S05]  /*9e20*/  BSYNC B0 ;  /* 0x0000000000007941 */ /* 0x000fea0003800000 */
.L_x_161:
        /* <DEDUP_REMOVED lines=30> */
.L_x_160:
[----:B------:R-:W-:Y:S05]  /*a010*/  BSYNC B1 ;  /* 0x0000000000017941 */ /* 0x000fea0003800000 */
.L_x_159:
[----:B------:R-:W-:-:S12]  /*a020*/  ISETP.NE.AND P0, PT, R40, RZ, PT ;  /* 0x000000ff2800720c */ /* 0x000fd80003f05270 */
[----:B------:R-:W-:Y:S05]  /*a030*/  @!P0 BRA `(.L_x_158) ;  /* 0x000000c000008947 */ /* 0x000fea0003800000 */
.L_x_168:
        /* <DEDUP_REMOVED lines=12> */
.L_x_158:
[----:B------:R-:W-:Y:S05]  /*a100*/  BSYNC B2 ;  /* 0x0000000000027941 */ /* 0x000fea0003800000 */
.L_x_157:
[----:B------:R-:W-:Y:S01]  /*a110*/  BMOV.32.CLEAR RZ, B2 ;  /* 0x0000000002ff7355 */ /* 0x000fe20000100000 */
[----:B------:R-:W-:Y:S01]  /*a120*/  BSSY B2, `(.L_x_169) ;  /* 0x00000f0000027945 */ /* 0x000fe20003800000 */
[----:B------:R-:W-:Y:S05]  /*a130*/  @!P2 BRA `(.L_x_170) ;  /* 0x00000ee00000a947 */ /* 0x000fea0003800000 */
[----:B------:R-:W2:Y:S04]  /*a140*/  LDG.E.CONSTANT.SYS R6, [R6.64+UR4] ;  /* 0x0000000406067981 */ /* 0x000ea8000c1e6900 */
[----:B------:R-:W2:Y:S01]  /*a150*/  LDG.E.CONSTANT.SYS R5, [R4.64+UR4] ;  /* 0x0000000404057981 */ /* 0x000ea2000c1e6900 */
[C---:B0-----:R-:W-:Y:S01]  /*a160*/  IADD3 R20, R9.reuse, -0x1, RZ ;  /* 0xffffffff09147810 */ /* 0x041fe20007ffe0ff */
        /* <DEDUP_REMOVED lines=21> */
.L_x_177:
        /* <DEDUP_REMOVED lines=32> */
[----:B------:R-:W-:Y:S02]  /*a4c0*/  IADD3.X R5, R27, R37, RZ, P4, !PT ;  /* 0x000000251b057210 */ /* 0x000fe400027fe4ff */
[----:B-1----:R-:W-:Y:S01]  /*a4d0*/  IADD3 R24, P3, R41, R4, RZ ;  /* 0x0000000429187210 */ /* 0x002fe20007f7e0ff */
[----:B------:R-:W-:Y:S01]  /*a4e0*/  IMAD.X R33, R37, 0x1, R31, P2 ;  /* 0x0000000125217824 */ /* 0x000fe200010e061f */
[----:B0-----:R-:W-:Y:S01]  /*a4f0*/  IADD3 R22, P2, R41, R6, RZ ;  /* 0x0000000629167210 */ /* 0x001fe20007f5e0ff */
[----:B------:R0:W3:Y:S02]  /*a500*/  LDG.E.CONSTANT.SYS R46, [R20] ;  /* 0x00000000142e7381 */ /* 0x0000e400001e6900 */
[C---:B------:R-:W-:Y:S01]  /*a510*/  IMAD.X R25, R37.reuse, 0x1, R5, P3 ;  /* 0x0000000125197824 */ /* 0x040fe200018e0605 */
[----:B------:R-:W-:Y:S01]  /*a520*/  IADD3.X R23, R37, R7, RZ, P2, !PT ;  /* 0x0000000725177210 */ /* 0x000fe200017fe4ff */
[----:B------:R1:W3:Y:S01]  /*a530*/  LDG.E.CONSTANT.SYS R28, [R28] ;  /* 0x000000001c1c7381 */ /* 0x0002e200001e6900 */
[----:B----4-:R-:W-:-:S03]  /*a540*/  IADD3 R26, P3, R41, R24, RZ ;  /* 0x00000018291a7210 */ /* 0x010fc60007f7e0ff */
[----:B------:R4:W3:Y:S01]  /*a550*/  LDG.E.CONSTANT.SYS R52, [R6] ;  /* 0x0000000006347381 */ /* 0x0008e200001e6900 */
[----:B0-----:R-:W-:Y:S01]  /*a560*/  IADD3 R20, P2, R41, R22, RZ ;  /* 0x0000001629147210 */ /* 0x001fe20007f5e0ff */
[C---:B------:R-:W-:Y:S02]  /*a570*/  IMAD.X R27, R37.reuse, 0x1, R25, P3 ;  /* 0x00000001251b7824 */ /* 0x040fe400018e0619 */
[----:B------:R0:W3:Y:S01]  /*a580*/  LDG.E.CONSTANT.SYS R30, [R30] ;  /* 0x000000001e1e7381 */ /* 0x0000e200001e6900 */
[----:B------:R-:W-:-:S03]  /*a590*/  IADD3.X R21, R37, R23, RZ, P2, !PT ;  /* 0x0000001725157210 */ /* 0x000fc600017fe4ff */
[----:B------:R0:W3:Y:S04]  /*a5a0*/  LDG.E.CONSTANT.SYS R32, [R32] ;  /* 0x0000000020207381 */ /* 0x0000e800001e6900 */
[----:B------:R0:W3:Y:S04]  /*a5b0*/  LDG.E.CONSTANT.SYS R4, [R4] ;  /* 0x0000000004047381 */ /* 0x0000e800001e6900 */
[----:B------:R0:W3:Y:S04]  /*a5c0*/  LDG.E.CONSTANT.SYS R22, [R22] ;  /* 0x0000000016167381 */ /* 0x0000e800001e6900 */
[----:B------:R0:W3:Y:S04]  /*a5d0*/  LDG.E.CONSTANT.SYS R20, [R20] ;  /* 0x0000000014147381 */ /* 0x0000e800001e6900 */
[----:B------:R0:W3:Y:S04]  /*a5e0*/  LDG.E.CONSTANT.SYS R24, [R24] ;  /* 0x0000000018187381 */ /* 0x0000e800001e6900 */
[----:B-1----:R1:W3:Y:S01]  /*a5f0*/  LDG.E.CONSTANT.SYS R29, [R26] ;  /* 0x000000001a1d7381 */ /* 0x0022e200001e6900 */
[----:B----4-:R-:W-:-:S08]  /*a600*/  IMAD R6, R11, 0xc, R39 ;  /* 0x0000000c0b067824 */ /* 0x010fd000078e0227 */
[----:B------:R-:W2:Y:S04]  /*a610*/  LDS.U R43, [R6.X4+0x4] ;  /* 0x00000400062b7984 */ /* 0x000ea80000005800 */
[----:B------:R-:W-:Y:S04]  /*a620*/  LDS.U R45, [R6.X4+0x8] ;  /* 0x00000800062d7984 */ /* 0x000fe80000005800 */
[----:B------:R-:W-:Y:S04]  /*a630*/  LDS.U R47, [R6.X4+0xc] ;  /* 0x00000c00062f7984 */ /* 0x000fe80000005800 */
[----:B------:R-:W-:Y:S04]  /*a640*/  LDS.U R49, [R6.X4+0x10] ;  /* 0x0000100006317984 */ /* 0x000fe80000005800 */
[----:B------:R-:W3:Y:S04]  /*a650*/  LDS.U R51, [R6.X4+0x14] ;  /* 0x0000140006337984 */ /* 0x000ee80000005800 */
[----:B------:R-:W-:Y:S04]  /*a660*/  LDS.U R53, [R6.X4+0x18] ;  /* 0x0000180006357984 */ /* 0x000fe80000005800 */
[----:B------:R-:W-:Y:S04]  /*a670*/  LDS.U R54, [R6.X4+0x1c] ;  /* 0x00001c0006367984 */ /* 0x000fe80000005800 */
[----:B0-----:R-:W-:Y:S04]  /*a680*/  LDS.U R33, [R6.X4+0x20] ;  /* 0x0000200006217984 */ /* 0x001fe80000005800 */
[----:B------:R-:W0:Y:S04]  /*a690*/  LDS.U R31, [R6.X4+0x24] ;  /* 0x00002400061f7984 */ /* 0x000e280000005800 */
[----:B------:R-:W-:Y:S04]  /*a6a0*/  LDS.U R5, [R6.X4+0x28] ;  /* 0x0000280006057984 */ /* 0x000fe80000005800 */
[----:B-1----:R-:W-:Y:S04]  /*a6b0*/  LDS.U R27, [R6.X4+0x2c] ;  /* 0x00002c00061b7984 */ /* 0x002fe80000005800 */
[----:B------:R-:W-:Y:S04]  /*a6c0*/  LDS.U R25, [R6.X4+0x30] ;  /* 0x0000300006197984 */ /* 0x000fe80000005800 */
[----:B------:R-:W1:Y:S04]  /*a6d0*/  LDS.U R23, [R6.X4+0x34] ;  /* 0x0000340006177984 */ /* 0x000e680000005800 */
[----:B------:R-:W4:Y:S04]  /*a6e0*/  LDS.U R21, [R6.X4+0x38] ;  /* 0x0000380006157984 */ /* 0x000f280000005800 */
[----:B------:R-:W0:Y:S04]  /*a6f0*/  LDS.U R7, [R6.X4+0x3c] ;  /* 0x00003c0006077984 */ /* 0x000e280000005800 */
[----:B------:R-:W0:Y:S01]  /*a700*/  LDS.U R26, [R6.X4+0x40] ;  /* 0x00004000061a7984 */ /* 0x000e220000005800 */
[----:B------:R-:W-:-:S04]  /*a710*/  IADD3 R36, R36, -0x10, RZ ;  /* 0xfffffff024247810 */ /* 0x000fc80007ffe0ff */
[----:B------:R-:W-:Y:S02]  /*a720*/  ISETP.GT.AND P2, PT, R36, 0xc, PT ;  /* 0x0000000c2400780c */ /* 0x000fe40003f44270 */
[----:B------:R-:W-:Y:S01]  /*a730*/  IADD3 R39, R39, 0x10, RZ ;  /* 0x0000001027277810 */ /* 0x000fe20007ffe0ff */
[C---:B--2---:R-:W-:Y:S02]  /*a740*/  FFMA.FTZ R43, R35.reuse, R38, R43 ;  /* 0x00000026232b7223 */ /* 0x044fe4000001002b */
[C---:B---3--:R-:W-:Y:S02]  /*a750*/  FFMA.FTZ R51, R35.reuse, R40, R51 ;  /* 0x0000002823337223 */ /* 0x048fe40000010033 */
[C---:B0-----:R-:W-:Y:S02]  /*a760*/  FFMA.FTZ R31, R35.reuse, R42, R31 ;  /* 0x0000002a231f7223 */ /* 0x041fe4000001001f */
[C---:B------:R-:W-:Y:S02]  /*a770*/  FFMA.FTZ R45, R35.reuse, R50, R45 ;  /* 0x00000032232d7223 */ /* 0x040fe4000001002d */
[----:B------:R-:W-:-:S02]  /*a780*/  FFMA.FTZ R47, R35, R48, R47 ;  /* 0x00000030232f7223 */ /* 0x000fc4000001002f */
[C---:B-1----:R-:W-:Y:S02]  /*a790*/  FFMA.FTZ R23, R35.reuse, R44, R23 ;  /* 0x0000002c23177223 */ /* 0x042fe40000010017 */
[C---:B------:R-:W-:Y:S02]  /*a7a0*/  FFMA.FTZ R53, R35.reuse, R46, R53 ;  /* 0x0000002e23357223 */ /* 0x040fe40000010035 */
[C---:B------:R-:W-:Y:S02]  /*a7b0*/  FFMA.FTZ R49, R35.reuse, R28, R49 ;  /* 0x0000001c23317223 */ /* 0x040fe40000010031 */
[C---:B------:R-:W-:Y:S02]  /*a7c0*/  FFMA.FTZ R5, R35.reuse, R52, R5 ;  /* 0x0000003423057223 */ /* 0x040fe40000010005 */
[C---:B------:R-:W-:Y:S02]  /*a7d0*/  FFMA.FTZ R55, R35.reuse, R30, R54 ;  /* 0x0000001e23377223 */ /* 0x040fe40000010036 */
[----:B------:R-:W-:-:S02]  /*a7e0*/  FFMA.FTZ R33, R35, R32, R33 ;  /* 0x0000002023217223 */ /* 0x000fc40000010021 */
[C---:B----4-:R-:W-:Y:S02]  /*a7f0*/  FFMA.FTZ R21, R35.reuse, R4, R21 ;  /* 0x0000000423157223 */ /* 0x050fe40000010015 */
        /* <DEDUP_REMOVED lines=21> */
.L_x_176:
[----:B------:R-:W-:Y:S05]  /*a950*/  BSYNC B3 ;  /* 0x0000000000037941 */ /* 0x000fea0003800000 */
.L_x_175:
        /* <DEDUP_REMOVED lines=31> */
[----:B-1----:R-:W2:Y:S04]  /*ab50*/  LDS.U R28, [R27.X4+0x4] ;  /* 0x000004001b1c7984 */ /* 0x002ea80000005800 */
[----:B----4-:R-:W-:Y:S04]  /*ab60*/  LDS.U R30, [R27.X4+0x8] ;  /* 0x000008001b1e7984 */ /* 0x010fe80000005800 */
        /* <DEDUP_REMOVED lines=25> */
.L_x_179:
[----:B------:R-:W-:Y:S05]  /*ad00*/  BSYNC B3 ;  /* 0x0000000000037941 */ /* 0x000fea0003800000 */
.L_x_178:
[----:B------:R-:W-:-:S12]  /*ad10*/  ISETP.NE.OR P0, PT, R36, RZ, P0 ;  /* 0x000000ff2400720c */ /* 0x000fd80000705670 */
[----:B------:R-:W-:Y:S01]  /*ad20*/  @!P0 BREAK B0 ;  /* 0x0000000000008942 */ /* 0x000fe20003800000 */
[----:B------:R-:W-:Y:S05]  /*ad30*/  @!P0 BRA `(.L_x_172) ;  /* 0x000001f000008947 */ /* 0x000fea0003800000 */
.L_x_174:
[----:B------:R-:W-:Y:S05]  /*ad40*/  BSYNC B0 ;  /* 0x0000000000007941 */ /* 0x000fea0003800000 */
.L_x_173:
        /* <DEDUP_REMOVED lines=30> */
.L_x_172:
[----:B------:R-:W-:Y:S05]  /*af30*/  BSYNC B1 ;  /* 0x0000000000017941 */ /* 0x000fea0003800000 */
.L_x_171:
[----:B------:R-:W-:-:S12]  /*af40*/  ISETP.NE.AND P0, PT, R34, RZ, PT ;  /* 0x000000ff2200720c */ /* 0x000fd80003f05270 */
[----:B------:R-:W-:Y:S05]  /*af50*/  @!P0 BRA `(.L_x_170) ;  /* 0x000000c000008947 */ /* 0x000fea0003800000 */
.L_x_180:
        /* <DEDUP_REMOVED lines=12> */
.L_x_170:
[----:B------:R-:W-:Y:S05]  /*b020*/  BSYNC B2 ;  /* 0x0000000000027941 */ /* 0x000fea0003800000 */
.L_x_169:
[----:B------:R-:W-:Y:S01]  /*b030*/  ISETP.LT.OR P1, PT, R9, 0x1, !P1 ;  /* 0x000000010900780c */ /* 0x000fe20004f21670 */
[----:B------:R-:W-:Y:S01]  /*b040*/  BMOV.32.CLEAR RZ, B2 ;  /* 0x0000000002ff7355 */ /* 0x000fe20000100000 */
[----:B------:R-:W-:Y:S10]  /*b050*/  BSSY B2, `(.L_x_181) ;  /* 0x00000ed000027945 */ /* 0x000ff40003800000 */
[----:B------:R-:W-:Y:S05]  /*b060*/  @P1 BRA `(.L_x_182) ;  /* 0x00000eb000001947 */ /* 0x000fea0003800000 */
[C---:B0-----:R-:W-:Y:S01]  /*b070*/  IADD3 R4, R9.reuse, -0x1, RZ ;  /* 0xffffffff09047810 */ /* 0x041fe20007ffe0ff */
[----:B------:R-:W-:Y:S01]  /*b080*/  BMOV.32.CLEAR RZ, B1 ;  /* 0x0000000001ff7355 */ /* 0x000fe20000100000 */
[----:B------:R-:W-:Y:S01]  /*b090*/  BSSY B1, `(.L_x_183) ;  /* 0x00000da000017945 */ /* 0x000fe20003800000 */
[----:B------:R-:W-:-:S02]  /*b0a0*/  LOP3.LUT R34, R9, 0x3, RZ, 0xc0, !PT ;  /* 0x0000000309227812 */ /* 0x000fc400078ec0ff */
[----:B------:R-:W-:Y:S02]  /*b0b0*/  ISETP.GE.U32.AND P0, PT, R4, 0x3, PT ;  /* 0x000000030400780c */ /* 0x000fe40003f06070 */
[----:B------:R-:W-:-:S10]  /*b0c0*/  MOV R37, RZ ;  /* 0x000000ff00257202 */ /* 0x000fd40000000f00 */
        /* <DEDUP_REMOVED lines=15> */
.L_x_189:
        /* <DEDUP_REMOVED lines=22> */
[----:B0-----:R-:W-:Y:S01]  /*b320*/  IADD3 R22, P1, R39, R28, RZ ;  /* 0x0000001c27167210 */ /* 0x001fe20007f3e0ff */
[----:B------:R0:W3:Y:S01]  /*b330*/  LDG.E.CONSTANT.SYS R43, [R30] ;  /* 0x000000001e2b7381 */ /* 0x0000e200001e6900 */
[----:B------:R-:W-:-:S02]  /*b340*/  IADD3.X R7, R27, R35, RZ, P2, !PT ;  /* 0x000000231b077210 */ /* 0x000fc400017fe4ff */
[----:B-1----:R-:W-:Y:S01]  /*b350*/  IADD3 R20, P2, R39, R24, RZ ;  /* 0x0000001827147210 */ /* 0x002fe20007f5e0ff */
[----:B------:R-:W-:Y:S01]  /*b360*/  IMAD.X R23, R35, 0x1, R29, P1 ;  /* 0x0000000123177824 */ /* 0x000fe200008e061d */
[----:B------:R-:W-:Y:S01]  /*b370*/  IADD3 R4, P3, R39, R32, RZ ;  /* 0x0000002027047210 */ /* 0x000fe20007f7e0ff */
[----:B------:R1:W3:Y:S01]  /*b380*/  LDG.E.CONSTANT.SYS R45, [R28] ;  /* 0x000000001c2d7381 */ /* 0x0002e200001e6900 */
[----:B------:R-:W-:Y:S02]  /*b390*/  IADD3.X R21, R35, R25, RZ, P2, !PT ;  /* 0x0000001923157210 */ /* 0x000fe400017fe4ff */
[----:B----4-:R-:W-:Y:S01]  /*b3a0*/  IADD3 R26, P1, R39, R20, RZ ;  /* 0x00000014271a7210 */ /* 0x010fe20007f3e0ff */
[----:B------:R4:W3:Y:S01]  /*b3b0*/  LDG.E.CONSTANT.SYS R41, [R32] ;  /* 0x0000000020297381 */ /* 0x0008e200001e6900 */
[----:B------:R-:W-:Y:S02]  /*b3c0*/  IADD3.X R5, R33, R35, RZ, P3, !PT ;  /* 0x0000002321057210 */ /* 0x000fe40001ffe4ff */
[----:B0-----:R-:W-:Y:S01]  /*b3d0*/  IADD3 R30, P2, R39, R4, RZ ;  /* 0x00000004271e7210 */ /* 0x001fe20007f5e0ff */
[----:B------:R-:W-:Y:S01]  /*b3e0*/  IMAD.X R27, R35, 0x1, R21, P1 ;  /* 0x00000001231b7824 */ /* 0x000fe200008e0615 */
[----:B-1----:R-:W-:Y:S01]  /*b3f0*/  IADD3 R28, P1, R39, R6, RZ ;  /* 0x00000006271c7210 */ /* 0x002fe20007f3e0ff */
        /* <DEDUP_REMOVED lines=20> */
[----:B------:R-:W-:Y:S04]  /*b540*/  LDS.U R49, [R6.X4+0x10] ;  /* 0x0000100006317984 */ /* 0x000fe80000005800 */
[----:B------:R-:W3:Y:S04]  /*b550*/  LDS.U R51, [R6.X4+0x14] ;  /* 0x0000140006337984 */ /* 0x000ee80000005800 */
[----:B0-----:R-:W-:Y:S04]  /*b560*/  LDS.U R29, [R6.X4+0x18] ;  /* 0x00001800061d7984 */ /* 0x001fe80000005800 */
[----:B------:R-:W-:Y:S04]  /*b570*/  LDS.U R53, [R6.X4+0x1c] ;  /* 0x00001c0006357984 */ /* 0x000fe80000005800 */
[----:B------:R-:W-:Y:S04]  /*b580*/  LDS.U R55, [R6.X4+0x20] ;  /* 0x0000200006377984 */ /* 0x000fe80000005800 */
[----:B------:R-:W0:Y:S04]  /*b590*/  LDS.U R31, [R6.X4+0x24] ;  /* 0x00002400061f7984 */ /* 0x000e280000005800 */
[----:B------:R-:W-:Y:S04]  /*b5a0*/  LDS.U R27, [R6.X4+0x28] ;  /* 0x00002800061b7984 */ /* 0x000fe80000005800 */
[----:B------:R-:W-:Y:S04]  /*b5b0*/  LDS.U R25, [R6.X4+0x2c] ;  /* 0x00002c0006197984 */ /* 0x000fe80000005800 */
[----:B----4-:R-:W-:Y:S04]  /*b5c0*/  LDS.U R23, [R6.X4+0x30] ;  /* 0x0000300006177984 */ /* 0x010fe80000005800 */
[----:B------:R-:W1:Y:S04]  /*b5d0*/  LDS.U R32, [R6.X4+0x34] ;  /* 0x0000340006207984 */ /* 0x000e680000005800 */
[----:B------:R-:W4:Y:S04]  /*b5e0*/  LDS.U R21, [R6.X4+0x38] ;  /* 0x0000380006157984 */ /* 0x000f280000005800 */
[----:B------:R-:W0:Y:S04]  /*b5f0*/  LDS.U R7, [R6.X4+0x3c] ;  /* 0x00003c0006077984 */ /* 0x000e280000005800 */
[----:B------:R-:W0:Y:S01]  /*b600*/  LDS.U R5, [R6.X4+0x40] ;  /* 0x0000400006057984 */ /* 0x000e220000005800 */
[----:B------:R-:W-:-:S04]  /*b610*/  IADD3 R36, R36, -0x10, RZ ;  /* 0xfffffff024247810 */ /* 0x000fc80007ffe0ff */
[----:B------:R-:W-:Y:S02]  /*b620*/  ISETP.GT.AND P1, PT, R36, 0xc, PT ;  /* 0x0000000c2400780c */ /* 0x000fe40003f24270 */
[----:B------:R-:W-:Y:S01]  /*b630*/  IADD3 R37, R37, 0x10, RZ ;  /* 0x0000001025257810 */ /* 0x000fe20007ffe0ff */
[----:B--2---:R-:W-:Y:S02]  /*b640*/  FFMA.FTZ R47, RZ, R38, R47 ;  /* 0x00000026ff2f7223 */ /* 0x004fe4000001002f */
[----:B---3--:R-:W-:Y:S02]  /*b650*/  FFMA.FTZ R51, RZ, R40, R51 ;  /* 0x00000028ff337223 */ /* 0x008fe40000010033 */
[----:B0-----:R-:W-:Y:S02]  /*b660*/  FFMA.FTZ R31, RZ, R42, R31 ;  /* 0x0000002aff1f7223 */ /* 0x001fe4000001001f */
[----:B------:R-:W-:Y:S02]  /*b670*/  FFMA.FTZ R43, RZ, R43, R50 ;  /* 0x0000002bff2b7223 */ /* 0x000fe40000010032 */
[----:B------:R-:W-:-:S02]  /*b680*/  FFMA.FTZ R45, RZ, R45, R52 ;  /* 0x0000002dff2d7223 */ /* 0x000fc40000010034 */
[----:B-1----:R-:W-:Y:S02]  /*b690*/  FFMA.FTZ R41, RZ, R41, R32 ;  /* 0x00000029ff297223 */ /* 0x002fe40000010020 */
[----:B------:R-:W-:Y:S02]  /*b6a0*/  FFMA.FTZ R29, RZ, R44, R29 ;  /* 0x0000002cff1d7223 */ /* 0x000fe4000001001d */
[----:B------:R-:W-:Y:S02]  /*b6b0*/  FFMA.FTZ R27, RZ, R46, R27 ;  /* 0x0000002eff1b7223 */ /* 0x000fe4000001001b */
[----:B------:R-:W-:Y:S02]  /*b6c0*/  FFMA.FTZ R49, RZ, R22, R49 ;  /* 0x00000016ff317223 */ /* 0x000fe40000010031 */
[----:B------:R-:W-:Y:S02]  /*b6d0*/  FFMA.FTZ R53, RZ, R20, R53 ;  /* 0x00000014ff357223 */ /* 0x000fe40000010035 */
[----:B------:R-:W-:-:S02]  /*b6e0*/  FFMA.FTZ R55, RZ, R26, R55 ;  /* 0x0000001aff377223 */ /* 0x000fc40000010037 */
[----:B----4-:R-:W-:Y:S02]  /*b6f0*/  FFMA.FTZ R21, RZ, R4, R21 ;  /* 0x00000004ff157223 */ /* 0x010fe40000010015 */
[----:B------:R-:W-:Y:S02]  /*b700*/  FFMA.FTZ R25, RZ, R28, R25 ;  /* 0x0000001cff197223 */ /* 0x000fe40000010019 */
[----:B------:R-:W-:Y:S02]  /*b710*/  FFMA.FTZ R23, RZ, R24, R23 ;  /* 0x00000018ff177223 */ /* 0x000fe40000010017 */
[----:B------:R-:W-:Y:S02]  /*b720*/  FFMA.FTZ R7, RZ, R30, R7 ;  /* 0x0000001eff077223 */ /* 0x000fe40000010007 */
[----:B------:R-:W-:Y:S01]  /*b730*/  FFMA.FTZ R5, RZ, R48, R5 ;  /* 0x00000030ff057223 */ /* 0x000fe20000010005 */
        /* <DEDUP_REMOVED lines=17> */
.L_x_188:
[----:B------:R-:W-:Y:S05]  /*b850*/  BSYNC B3 ;  /* 0x0000000000037941 */ /* 0x000fea0003800000 */
.L_x_187:
        /* <DEDUP_REMOVED lines=32> */
[----:B------:R-:W-:Y:S04]  /*ba60*/  LDS.U R24, [R23.X4+0x8] ;  /* 0x0000080017187984 */ /* 0x000fe80000005800 */
[----:B----4-:R-:W-:Y:S04]  /*ba70*/  LDS.U R26, [R23.X4+0xc] ;  /* 0x00000c00171a7984 */ /* 0x010fe80000005800 */
        /* <DEDUP_REMOVED lines=8> */
[----:B--2---:R-:W-:Y:S02]  /*bb00*/  FFMA.FTZ R22, RZ, R22, R25 ;  /* 0x00000016ff167223 */ /* 0x004fe40000010019 */
[----:B---3--:R-:W-:Y:S02]  /*bb10*/  FFMA.FTZ R32, RZ, R32, R41 ;  /* 0x00000020ff207223 */ /* 0x008fe40000010029 */
[----:B------:R-:W-:Y:S02]  /*bb20*/  FFMA.FTZ R24, RZ, R27, R24 ;  /* 0x0000001bff187223 */ /* 0x000fe40000010018 */
[----:B------:R-:W-:Y:S02]  /*bb30*/  FFMA.FTZ R26, RZ, R29, R26 ;  /* 0x0000001dff1a7223 */ /* 0x000fe4000001001a */
[----:B0-----:R-:W-:-:S02]  /*bb40*/  FFMA.FTZ R4, RZ, R5, R4 ;  /* 0x00000005ff047223 */ /* 0x001fc40000010004 */
[----:B------:R-:W-:Y:S02]  /*bb50*/  FFMA.FTZ R30, RZ, R30, R33 ;  /* 0x0000001eff1e7223 */ /* 0x000fe40000010021 */
[----:B-1----:R-:W-:Y:S02]  /*bb60*/  FFMA.FTZ R28, RZ, R7, R28 ;  /* 0x00000007ff1c7223 */ /* 0x002fe4000001001c */
[----:B----4-:R-:W-:Y:S01]  /*bb70*/  FFMA.FTZ R20, RZ, R20, R31 ;  /* 0x00000014ff147223 */ /* 0x010fe2000001001f */
        /* <DEDUP_REMOVED lines=8> */
.L_x_191:
[----:B------:R-:W-:Y:S05]  /*bc00*/  BSYNC B3 ;  /* 0x0000000000037941 */ /* 0x000fea0003800000 */
.L_x_190:
[----:B------:R-:W-:-:S12]  /*bc10*/  ISETP.NE.OR P0, PT, R36, RZ, P0 ;  /* 0x000000ff2400720c */ /* 0x000fd80000705670 */
[----:B------:R-:W-:Y:S01]  /*bc20*/  @!P0 BREAK B0 ;  /* 0x0000000000008942 */ /* 0x000fe20003800000 */
[----:B------:R-:W-:Y:S05]  /*bc30*/  @!P0 BRA `(.L_x_184) ;  /* 0x000001f000008947 */ /* 0x000fea0003800000 */
.L_x_186:
[----:B------:R-:W-:Y:S05]  /*bc40*/  BSYNC B0 ;  /* 0x0000000000007941 */ /* 0x000fea0003800000 */
.L_x_185:
[----:B0-----:R-:W-:-:S04]  /*bc50*/  IMAD R4, R0, 0xa, R37 ;  /* 0x0000000a00047824 */ /* 0x001fc800078e0225 */
[----:B------:R-:W-:-:S04]  /*bc60*/  IMAD R5, R4, R8, R17 ;  /* 0x0000000804057224 */ /* 0x000fc800078e0211 */
[----:B------:R-:W-:-:S07]  /*bc70*/  IMAD.WIDE R4, R5, R16, c[0x0][0x178] ;  /* 0x00005e0005047625 */ /* 0x000fce00078e0210 */
[----:B------:R-:W-:-:S04]  /*bc80*/  IADD3 R6, P0, R39, R4, RZ ;  /* 0x0000000427067210 */ /* 0x000fc80007f1e0ff */
[----:B------:R-:W-:Y:S02]  /*bc90*/  IADD3.X R7, R5, R35, RZ, P0, !PT ;  /* 0x0000002305077210 */ /* 0x000fe400007fe4ff */
[----:B------:R-:W-:Y:S01]  /*bca0*/  IADD3 R20, P0, R39, R6, RZ ;  /* 0x0000000627147210 */ /* 0x000fe20007f1e0ff */
[----:B------:R-:W2:Y:S04]  /*bcb0*/  LDG.E.CONSTANT.SYS R5, [R4] ;  /* 0x0000000004057381 */ /* 0x000ea800001e6900 */
        /* <DEDUP_REMOVED lines=14> */
[----:B--2---:R-:W-:Y:S02]  /*bda0*/  FFMA.FTZ R24, RZ, R5, R24 ;  /* 0x00000005ff187223 */ /* 0x004fe40000010018 */
[----:B---3--:R-:W-:Y:S02]  /*bdb0*/  FFMA.FTZ R25, RZ, R6, R25 ;  /* 0x00000006ff197223 */ /* 0x008fe40000010019 */
[----:B----4-:R-:W-:Y:S02]  /*bdc0*/  FFMA.FTZ R26, RZ, R21, R26 ;  /* 0x00000015ff1a7223 */ /* 0x010fe4000001001a */
[----:B0-----:R-:W-:Y:S02]  /*bdd0*/  FFMA.FTZ R27, RZ, R22, R27 ;  /* 0x00000016ff1b7223 */ /* 0x001fe4000001001b */
[----:B------:R0:W-:Y:S04]  /*bde0*/  STS [R28.X4+0x4], R24 ;  /* 0x000004181c007388 */ /* 0x0001e80000004800 */
[----:B------:R0:W-:Y:S04]  /*bdf0*/  STS [R28.X4+0x8], R25 ;  /* 0x000008191c007388 */ /* 0x0001e80000004800 */
[----:B------:R0:W-:Y:S04]  /*be00*/  STS [R28.X4+0xc], R26 ;  /* 0x00000c1a1c007388 */ /* 0x0001e80000004800 */
[----:B------:R0:W-:Y:S01]  /*be10*/  STS [R28.X4+0x10], R27 ;  /* 0x0000101b1c007388 */ /* 0x0001e20000004800 */
[----:B------:R-:W-:Y:S05]  /*be20*/  @P0 BRA `(.L_x_185) ;  /* 0xfffffe2000000947 */ /* 0x000fea000383ffff */
.L_x_184:
[----:B------:R-:W-:Y:S05]  /*be30*/  BSYNC B1 ;  /* 0x0000000000017941 */ /* 0x000fea0003800000 */
.L_x_183:
[----:B------:R-:W-:-:S12]  /*be40*/  ISETP.NE.AND P0, PT, R34, RZ, PT ;  /* 0x000000ff2200720c */ /* 0x000fd80003f05270 */
[----:B------:R-:W-:Y:S05]  /*be50*/  @!P0 BRA `(.L_x_182) ;  /* 0x000000c000008947 */ /* 0x000fea0003800000 */
.L_x_192:
        /* <DEDUP_REMOVED lines=9> */
[----:B--2---:R-:W-:-:S08]  /*bef0*/  FFMA.FTZ R7, RZ, R4, R7 ;  /* 0x00000004ff077223 */ /* 0x004fd00000010007 */
[----:B------:R0:W-:Y:S01]  /*bf00*/  STS [R6+0x4], R7 ;  /* 0x0000040706007388 */ /* 0x0001e20000000800 */
[----:B------:R-:W-:Y:S05]  /*bf10*/  @P0 BRA `(.L_x_192) ;  /* 0xffffff4000000947 */ /* 0x000fea000383ffff */
.L_x_182:
[----:B------:R-:W-:Y:S05]  /*bf20*/  BSYNC B2 ;  /* 0x0000000000027941 */ /* 0x000fea0003800000 */
.L_x_181:
[----:B------:R-:W-:Y:S01]  /*bf30*/  ISETP.GE.AND P0, PT, R9, RZ, PT ;  /* 0x000000ff0900720c */ /* 0x000fe20003f06270 */
[----:B------:R-:W-:Y:S01]  /*bf40*/  BMOV.32.CLEAR RZ, B0 ;  /* 0x0000000000ff7355 */ /* 0x000fe20000100000 */
[----:B------:R-:W-:Y:S10]  /*bf50*/  BSSY B0, `(.L_x_193) ;  /* 0x000005d000007945 */ /* 0x000ff40003800000 */
[----:B------:R-:W-:Y:S05]  /*bf60*/  @!P0 BRA `(.L_x_194) ;  /* 0x000005b000008947 */ /* 0x000fea0003800000 */
[----:B------:R-:W-:Y:S01]  /*bf70*/  IMAD R0, R19, c[0x0][0x0], R12 ;  /* 0x0000000013007a24 */ /* 0x000fe200078e020c */
[----:B------:R-:W-:Y:S01]  /*bf80*/  SHF.L.U32 R11, R8, 0x2, RZ ;  /* 0x00000002080b7819 */ /* 0x000fe200000006ff */
[----:B------:R-:W-:Y:S01]  /*bf90*/  BMOV.32.CLEAR RZ, B1 ;  /* 0x0000000001ff7355 */ /* 0x000fe20000100000 */
[----:B------:R-:W-:Y:S01]  /*bfa0*/  BSSY B1, `(.L_x_195) ;  /* 0x0000056000017945 */ /* 0x000fe20003800000 */
[----:B------:R-:W-:Y:S01]  /*bfb0*/  IMAD R0, R0, 0xc, RZ ;  /* 0x0000000c00007824 */ /* 0x000fe200078e02ff */
[----:B0-----:R-:W-:Y:S01]  /*bfc0*/  SHF.R.S32.HI R23, RZ, 0x1f, R11 ;  /* 0x0000001fff177819 */ /* 0x001fe2000001140b */
[----:B------:R-:W-:-:S03]  /*bfd0*/  IMAD.MOV.U32 R7, RZ, RZ, RZ ;  /* 0x000000ffff077224 */ /* 0x000fc600078e00ff */
[----:B------:R-:W-:-:S02]  /*bfe0*/  LEA R0, R0, 0x8, 0x2 ;  /* 0x0000000800007811 */ /* 0x000fc400078e10ff */
.L_x_201:
[C---:B------:R-:W-:Y:S01]  /*bff0*/  LEA R22, R7.reuse, R10, 0x2 ;  /* 0x0000000a07167211 */ /* 0x040fe200078e10ff */
[C-C-:B0-----:R-:W-:Y:S01]  /*c000*/  IMAD R4, R7.reuse, R7, R7.reuse ;  /* 0x0000000707047224 */ /* 0x141fe200078e0207 */
[C---:B------:R-:W-:Y:S01]  /*c010*/  ISETP.GE.U32.AND P0, PT, R7.reuse, 0x3, PT ;  /* 0x000000030700780c */ /* 0x040fe20003f06070 */
[----:B------:R-:W-:Y:S01]  /*c020*/  BMOV.32.CLEAR RZ, B2 ;  /* 0x0000000002ff7355 */ /* 0x000fe20000100000 */
[----:B------:R-:W-:Y:S01]  /*c030*/  IADD3 R26, R7, 0x1, RZ ;  /* 0x00000001071a7810 */ /* 0x000fe20007ffe0ff */
[----:B------:R-:W-:Y:S01]  /*c040*/  BSSY B2, `(.L_x_196) ;  /* 0x0000029000027945 */ /* 0x000fe20003800000 */
[----:B------:R-:W-:Y:S01]  /*c050*/  IMAD.MOV.U32 R16, RZ, RZ, R7 ;  /* 0x000000ffff107224 */ /* 0x000fe200078e0007 */
[----:B------:R-:W-:Y:S01]  /*c060*/  MOV R29, RZ ;  /* 0x000000ff001d7202 */ /* 0x000fe20000000f00 */
[----:B------:R-:W0:Y:S01]  /*c070*/  LDS.U R22, [R22] ;  /* 0x0000000016167984 */ /* 0x000e220000001800 */
[----:B------:R-:W-:Y:S02]  /*c080*/  LOP3.LUT R27, R26, 0x3, RZ, 0xc0, !PT ;  /* 0x000000031a1b7812 */ /* 0x000fe400078ec0ff */
[----:B------:R-:W-:-:S02]  /*c090*/  SHF.R.U32.HI R34, RZ, 0x1, R4 ;  /* 0x00000001ff227819 */ /* 0x000fc40000011604 */
[----:B------:R-:W-:Y:S01]  /*c0a0*/  ISETP.NE.AND P1, PT, R27, RZ, PT ;  /* 0x000000ff1b00720c */ /* 0x000fe20003f25270 */
[----:B------:R-:W-:Y:S06]  /*c0b0*/  @!P0 BRA `(.L_x_197) ;  /* 0x0000021000008947 */ /* 0x000fec0003800000 */
[----:B------:R-:W-:Y:S01]  /*c0c0*/  IADD3 R36, -R16, -0x1, R27 ;  /* 0xffffffff10247810 */ /* 0x000fe20007ffe11b */
[----:B------:R-:W-:Y:S01]  /*c0d0*/  IMAD R28, R34, R8, RZ ;  /* 0x00000008221c7224 */ /* 0x000fe200078e02ff */
[----:B------:R-:W-:Y:S01]  /*c0e0*/  MOV R30, R0 ;  /* 0x00000000001e7202 */ /* 0x000fe20000000f00 */
[----:B------:R-:W-:-:S07]  /*c0f0*/  IMAD.MOV.U32 R29, RZ, RZ, RZ ;  /* 0x000000ffff1d7224 */ /* 0x000fce00078e00ff */
.L_x_198:
[----:B0-----:R-:W1:Y:S01]  /*c100*/  LDS.U.64 R6, [R30+-0x8] ;  /* 0xfffff8001e067984 */ /* 0x001e620000001a00 */
[----:B------:R-:W-:Y:S01]  /*c110*/  MOV R5, 0x4 ;  /* 0x0000000400057802 */ /* 0x000fe20000000f00 */
[----:B------:R-:W-:Y:S02]  /*c120*/  IMAD.IADD R4, R17, 0x1, R28 ;  /* 0x0000000111047824 */ /* 0x000fe400078e021c */
[----:B------:R-:W2:Y:S02]  /*c130*/  LDS.U.64 R20, [R30] ;  /* 0x000000001e147984 */ /* 0x000ea40000001a00 */
[----:B------:R-:W-:Y:S01]  /*c140*/  IMAD.WIDE R4, R4, R5, c[0x0][0x188] ;  /* 0x0000620004047625 */ /* 0x000fe200078e0205 */
[----:B------:R-:W-:-:S04]  /*c150*/  IADD3 R29, R29, 0x4, RZ ;  /* 0x000000041d1d7810 */ /* 0x000fc80007ffe0ff */
[----:B------:R-:W-:Y:S01]  /*c160*/  IADD3 R32, R36, R29, RZ ;  /* 0x0000001d24207210 */ /* 0x000fe20007ffe0ff */
[C---:B01----:R-:W-:Y:S01]  /*c170*/  FMUL.FTZ R25, R22.reuse, R6 ;  /* 0x0000000616197220 */ /* 0x043fe20000410000 */
[----:B------:R-:W-:Y:S01]  /*c180*/  IADD3 R6, P0, R11, R4, RZ ;  /* 0x000000040b067210 */ /* 0x000fe20007f1e0ff */
[C---:B------:R-:W-:Y:S02]  /*c190*/  FMUL.FTZ R33, R22.reuse, R7 ;  /* 0x0000000716217220 */ /* 0x040fe40000410000 */
[----:B--2---:R-:W-:Y:S02]  /*c1a0*/  FMUL.FTZ R35, R22, R20 ;  /* 0x0000001416237220 */ /* 0x004fe40000410000 */
[----:B------:R-:W-:Y:S01]  /*c1b0*/  IMAD.X R7, R5, 0x1, R23, P0 ;  /* 0x0000000105077824 */ /* 0x000fe200000e0617 */
[----:B------:R-:W-:Y:S01]  /*c1c0*/  IADD3 R20, P0, R11, R6, RZ ;  /* 0x000000060b147210 */ /* 0x000fe20007f1e0ff */
[----:B------:R-:W-:Y:S02]  /*c1d0*/  FMUL.FTZ R31, R18, R25 ;  /* 0x00000019121f7220 */ /* 0x000fe40000410000 */
[----:B------:R-:W-:Y:S01]  /*c1e0*/  FMUL.FTZ R25, R22, R21 ;  /* 0x0000001516197220 */ /* 0x000fe20000410000 */
[----:B------:R-:W-:Y:S01]  /*c1f0*/  IADD3.X R21, R23, R7, RZ, P0, !PT ;  /* 0x0000000717157210 */ /* 0x000fe200007fe4ff */
[C---:B------:R-:W-:Y:S01]  /*c200*/  FMUL.FTZ R33, R18.reuse, R33 ;  /* 0x0000002112217220 */ /* 0x040fe20000410000 */
[----:B------:R-:W-:Y:S01]  /*c210*/  IADD3 R24, P0, R11, R20, RZ ;  /* 0x000000140b187210 */ /* 0x000fe20007f1e0ff */
[----:B------:R-:W-:-:S02]  /*c220*/  FMUL.FTZ R37, R18, R25 ;  /* 0x0000001912257220 */ /* 0x000fc40000410000 */
[----:B------:R-:W-:Y:S01]  /*c230*/  FMUL.FTZ R35, R18, R35 ;  /* 0x0000002312237220 */ /* 0x000fe20000410000 */
[----:B------:R0:W-:Y:S01]  /*c240*/  RED.E.ADD.F32.FTZ.RN.STRONG.GPU [R4], R31 ;  /* 0x0000001f0400798e */ /* 0x0001e20000114700 */
[----:B------:R-:W-:Y:S01]  /*c250*/  IMAD.X R25, R23, 0x1, R21, P0 ;  /* 0x0000000117197824 */ /* 0x000fe200000e0615 */
[----:B------:R-:W-:Y:S02]  /*c260*/  ISETP.NE.AND P0, PT, R32, RZ, PT ;  /* 0x000000ff2000720c */ /* 0x000fe40003f05270 */
[----:B------:R0:W-:Y:S04]  /*c270*/  RED.E.ADD.F32.FTZ.RN.STRONG.GPU [R6], R33 ;  /* 0x000000210600798e */ /* 0x0001e80000114700 */
[----:B------:R0:W-:Y:S01]  /*c280*/  RED.E.ADD.F32.FTZ.RN.STRONG.GPU [R20], R35 ;  /* 0x000000231400798e */ /* 0x0001e20000114700 */
[----:B------:R-:W-:-:S03]  /*c290*/  IMAD.IADD R28, R11, 0x1, R28 ;  /* 0x000000010b1c7824 */ /* 0x000fc600078e021c */
[----:B------:R0:W-:Y:S01]  /*c2a0*/  RED.E.ADD.F32.FTZ.RN.STRONG.GPU [R24], R37 ;  /* 0x000000251800798e */ /* 0x0001e20000114700 */
[----:B------:R-:W-:Y:S01]  /*c2b0*/  IADD3 R30, R30, 0x10, RZ ;  /* 0x000000101e1e7810 */ /* 0x000fe20007ffe0ff */
[----:B------:R-:W-:Y:S07]  /*c2c0*/  @P0 BRA `(.L_x_198) ;  /* 0xfffffe3000000947 */ /* 0x000fee000383ffff */
.L_x_197:
[----:B------:R-:W-:Y:S05]  /*c2d0*/  BSYNC B2 ;  /* 0x0000000000027941 */ /* 0x000fea0003800000 */
.L_x_196:
[----:B------:R-:W-:Y:S01]  /*c2e0*/  BMOV.32.CLEAR RZ, B2 ;  /* 0x0000000002ff7355 */ /* 0x000fe20000100000 */
[----:B------:R-:W-:Y:S01]  /*c2f0*/  BSSY B2, `(.L_x_199) ;  /* 0x000001e000027945 */ /* 0x000fe20003800000 */
[----:B0-----:R-:W-:Y:S01]  /*c300*/  MOV R7, R26 ;  /* 0x0000001a00077202 */ /* 0x001fe20000000f00 */
[----:B------:R-:W-:Y:S05]  /*c310*/  @!P1 BRA `(.L_x_200) ;  /* 0x000001b000009947 */ /* 0x000fea0003800000 */
[----:B------:R-:W-:Y:S01]  /*c320*/  IMAD R20, R29, 0x4, R10 ;  /* 0x000000041d147824 */ /* 0x000fe200078e020a */
[----:B------:R-:W-:Y:S01]  /*c330*/  IADD3 R29, R34, R29, RZ ;  /* 0x0000001d221d7210 */ /* 0x000fe20007ffe0ff */
[----:B------:R-:W-:-:S04]  /*c340*/  IMAD.MOV.U32 R25, RZ, RZ, 0x4 ;  /* 0x00000004ff197424 */ /* 0x000fc800078e00ff */
[----:B------:R-:W-:Y:S02]  /*c350*/  IMAD R6, R29, R8, RZ ;  /* 0x000000081d067224 */ /* 0x000fe400078e02ff */
[----:B------:R-:W0:Y:S01]  /*c360*/  LDS.U R5, [R20] ;  /* 0x0000000014057984 */ /* 0x000e220000001800 */
[----:B------:R-:W-:Y:S02]  /*c370*/  ISETP.NE.AND P0, PT, R27, 0x1, PT ;  /* 0x000000011b00780c */ /* 0x000fe40003f05270 */
[----:B------:R-:W-:Y:S01]  /*c380*/  IADD3 R4, R17, R6, RZ ;  /* 0x0000000611047210 */ /* 0x000fe20007ffe0ff */
[----:B0-----:R-:W-:-:S04]  /*c390*/  FMUL.FTZ R21, R22, R5 ;  /* 0x0000000516157220 */ /* 0x001fc80000410000 */
[----:B------:R-:W-:-:S04]  /*c3a0*/  IMAD.WIDE R4, R4, R25, c[0x0][0x188] ;  /* 0x0000620004047625 */ /* 0x000fc800078e0219 */
[----:B------:R-:W-:-:S08]  /*c3b0*/  FMUL.FTZ R21, R18, R21 ;  /* 0x0000001512157220 */ /* 0x000fd00000410000 */
[----:B------:R0:W-:Y:S01]  /*c3c0*/  RED.E.ADD.F32.FTZ.RN.STRONG.GPU [R4], R21 ;  /* 0x000000150400798e */ /* 0x0001e20000114700 */
[----:B------:R-:W-:Y:S05]  /*c3d0*/  @!P0 BRA `(.L_x_200) ;  /* 0x000000f000008947 */ /* 0x000fea0003800000 */
[----:B0-----:R-:W0:Y:S01]  /*c3e0*/  LDS.U R5, [R20+0x4] ;  /* 0x0000040014057984 */ /* 0x001e220000001800 */
[----:B------:R-:W-:Y:S02]  /*c3f0*/  IADD3 R4, R17, R6, R8 ;  /* 0x0000000611047210 */ /* 0x000fe40007ffe008 */
[----:B------:R-:W-:Y:S01]  /*c400*/  ISETP.NE.AND P0, PT, R27, 0x2, PT ;  /* 0x000000021b00780c */ /* 0x000fe20003f05270 */
[----:B0-----:R-:W-:Y:S02]  /*c410*/  FMUL.FTZ R21, R22, R5 ;  /* 0x0000000516157220 */ /* 0x001fe40000410000 */
[----:B------:R-:W-:-:S04]  /*c420*/  IMAD.WIDE R4, R4, R25, c[0x0][0x188] ;  /* 0x0000620004047625 */ /* 0x000fc800078e0219 */
[----:B------:R-:W-:-:S08]  /*c430*/  FMUL.FTZ R21, R18, R21 ;  /* 0x0000001512157220 */ /* 0x000fd00000410000 */
[----:B------:R0:W-:Y:S01]  /*c440*/  RED.E.ADD.F32.FTZ.RN.STRONG.GPU [R4], R21 ;  /* 0x000000150400798e */ /* 0x0001e20000114700 */
[----:B------:R-:W-:Y:S05]  /*c450*/  @!P0 BRA `(.L_x_200) ;  /* 0x0000007000008947 */ /* 0x000fea0003800000 */
[----:B0-----:R-:W0:Y:S01]  /*c460*/  LDS.U R5, [R20+0x8] ;  /* 0x0000080014057984 */ /* 0x001e220000001800 */
[----:B------:R-:W-:-:S05]  /*c470*/  IADD3 R4, R29, 0x2, RZ ;  /* 0x000000021d047810 */ /* 0x000fca0007ffe0ff */
[----:B------:R-:W-:Y:S02]  /*c480*/  IMAD R4, R4, R8, R17 ;  /* 0x0000000804047224 */ /* 0x000fe400078e0211 */
[----:B0-----:R-:W-:Y:S02]  /*c490*/  FMUL.FTZ R21, R22, R5 ;  /* 0x0000000516157220 */ /* 0x001fe40000410000 */
[----:B------:R-:W-:-:S04]  /*c4a0*/  IMAD.WIDE R4, R4, R25, c[0x0][0x188] ;  /* 0x0000620004047625 */ /* 0x000fc800078e0219 */
[----:B------:R-:W-:-:S08]  /*c4b0*/  FMUL.FTZ R21, R18, R21 ;  /* 0x0000001512157220 */ /* 0x000fd00000410000 */
[----:B------:R0:W-:Y:S02]  /*c4c0*/  RED.E.ADD.F32.FTZ.RN.STRONG.GPU [R4], R21 ;  /* 0x000000150400798e */ /* 0x0001e40000114700 */
.L_x_200:
[----:B------:R-:W-:Y:S05]  /*c4d0*/  BSYNC B2 ;  /* 0x0000000000027941 */ /* 0x000fea0003800000 */
.L_x_199:
[----:B------:R-:W-:-:S12]  /*c4e0*/  ISETP.GE.AND P0, PT, R16, R9, PT ;  /* 0x000000091000720c */ /* 0x000fd80003f06270 */
[----:B------:R-:W-:Y:S05]  /*c4f0*/  @!P0 BRA `(.L_x_201) ;  /* 0xfffffaf000008947 */ /* 0x000fea000383ffff */
[----:B------:R-:W-:Y:S05]  /*c500*/  BSYNC B1 ;  /* 0x0000000000017941 */ /* 0x000fea0003800000 */
.L_x_195:
[----:B------:R1:W5:Y:S02]  /*c510*/  LDG.E.SYS R9, [R2] ;  /* 0x0000000002097381 */ /* 0x00036400001ee900 */
.L_x_194:
[----:B------:R-:W-:Y:S05]  /*c520*/  BSYNC B0 ;  /* 0x0000000000007941 */ /* 0x000fea0003800000 */
.L_x_193:
[----:B-----5:R-:W-:-:S12]  /*c530*/  ISETP.GE.AND P0, PT, R9, RZ, PT ;  /* 0x000000ff0900720c */ /* 0x020fd80003f06270 */
[----:B------:R-:W-:Y:S05]  /*c540*/  @!P0 EXIT ;  /* 0x000000000000894d */ /* 0x000fea0003800000 */
[C---:B------:R-:W-:Y:S01]  /*c550*/  ISETP.GE.U32.AND P1, PT, R9.reuse, 0x3, PT ;  /* 0x000000030900780c */ /* 0x040fe20003f26070 */
[----:B------:R-:W-:Y:S01]  /*c560*/  BMOV.32.CLEAR RZ, B0 ;  /* 0x0000000000ff7355 */ /* 0x000fe20000100000 */
[----:B------:R-:W-:Y:S01]  /*c570*/  IADD3 R0, R9, 0x1, RZ ;  /* 0x0000000109007810 */ /* 0x000fe20007ffe0ff */
[----:B------:R-:W-:Y:S01]  /*c580*/  BSSY B0, `(.L_x_202) ;  /* 0x0000045000007945 */ /* 0x000fe20003800000 */
[----:B------:R-:W-:Y:S02]  /*c590*/  FMUL.FTZ R15, R18, R15 ;  /* 0x0000000f120f7220 */ /* 0x000fe40000410000 */
[----:B------:R-:W-:Y:S01]  /*c5a0*/  LOP3.LUT R0, R0, 0x3, RZ, 0xc0, !PT ;  /* 0x0000000300007812 */ /* 0x000fe200078ec0ff */
[C---:B------:R-:W-:Y:S02]  /*c5b0*/  FMUL.FTZ R14, R18.reuse, R14 ;  /* 0x0000000e120e7220 */ /* 0x040fe40000410000 */
[----:B------:R-:W-:Y:S01]  /*c5c0*/  FMUL.FTZ R13, R18, R13 ;  /* 0x0000000d120d7220 */ /* 0x000fe20000410000 */
[----:B------:R-:W-:Y:S01]  /*c5d0*/  ISETP.NE.AND P0, PT, R0, RZ, PT ;  /* 0x000000ff0000720c */ /* 0x000fe20003f05270 */
[----:B------:R-:W-:Y:S01]  /*c5e0*/  IMAD.MOV.U32 R16, RZ, RZ, RZ ;  /* 0x000000ffff107224 */ /* 0x000fe200078e00ff */
[----:B------:R-:W-:Y:S05]  /*c5f0*/  @!P1 BRA `(.L_x_203) ;  /* 0x000003d000009947 */ /* 0x000fea0003800000 */
[----:B-1----:R-:W-:Y:S01]  /*c600*/  IMAD R2, R19, c[0x0][0x0], R12 ;  /* 0x0000000013027a24 */ /* 0x002fe200078e020c */
[----:B------:R-:W-:Y:S01]  /*c610*/  IADD3 R18, -R0, R9, RZ ;  /* 0x0000000900127210 */ /* 0x000fe20007ffe1ff */
[----:B0-----:R-:W-:Y:S01]  /*c620*/  IMAD R25, R8, 0xc, RZ ;  /* 0x0000000c08197824 */ /* 0x001fe200078e02ff */
[----:B------:R-:W-:Y:S01]  /*c630*/  MOV R16, RZ ;  /* 0x000000ff00107202 */ /* 0x000fe20000000f00 */
[----:B------:R-:W-:-:S02]  /*c640*/  IMAD R2, R2, 0xc, RZ ;  /* 0x0000000c02027824 */ /* 0x000fc400078e02ff */
[----:B------:R-:W-:Y:S01]  /*c650*/  IMAD.MOV.U32 R26, RZ, RZ, RZ ;  /* 0x000000ffff1a7224 */ /* 0x000fe200078e00ff */
[C---:B------:R-:W-:Y:S02]  /*c660*/  IADD3 R9, R25.reuse, 0x4, RZ ;  /* 0x0000000419097810 */ /* 0x040fe40007ffe0ff */
[----:B------:R-:W-:Y:S02]  /*c670*/  IADD3 R27, R25, 0x8, RZ ;  /* 0x00000008191b7810 */ /* 0x000fe40007ffe0ff */
[----:B------:R-:W-:Y:S02]  /*c680*/  SHF.R.S32.HI R43, RZ, 0x1f, R25 ;  /* 0x0000001fff2b7819 */ /* 0x000fe40000011419 */
[----:B------:R-:W-:Y:S02]  /*c690*/  LEA R24, R2, 0x8, 0x2 ;  /* 0x0000000802187811 */ /* 0x000fe400078e10ff */
[----:B------:R-:W-:Y:S02]  /*c6a0*/  SHF.R.S32.HI R45, RZ, 0x1f, R9 ;  /* 0x0000001fff2d7819 */ /* 0x000fe40000011409 */
[----:B------:R-:W-:-:S04]  /*c6b0*/  SHF.R.S32.HI R47, RZ, 0x1f, R27 ;  /* 0x0000001fff2f7819 */ /* 0x000fc8000001141b */
.L_x_204:
[----:B-1----:R-:W0:Y:S01]  /*c6c0*/  LDS.U.64 R6, [R24+-0x8] ;  /* 0xfffff80018067984 */ /* 0x002e220000001a00 */
[----:B------:R-:W-:Y:S01]  /*c6d0*/  MOV R11, 0xc ;  /* 0x0000000c000b7802 */ /* 0x000fe20000000f00 */
[----:B------:R-:W-:-:S02]  /*c6e0*/  IMAD.IADD R10, R17, 0x1, R26 ;  /* 0x00000001110a7824 */ /* 0x000fc400078e021a */
[----:B------:R-:W1:Y:S02]  /*c6f0*/  LDS.U.64 R2, [R24] ;  /* 0x0000000018027984 */ /* 0x000e640000001a00 */
[----:B------:R-:W-:-:S07]  /*c700*/  IMAD.WIDE R10, R10, R11, c[0x0][0x190] ;  /* 0x000064000a0a7625 */ /* 0x000fce00078e020b */
[----:B------:R-:W-:-:S05]  /*c710*/  IADD3 R4, P1, R25, R10, RZ ;  /* 0x0000000a19047210 */ /* 0x000fca0007f3e0ff */
[----:B------:R-:W-:Y:S01]  /*c720*/  IMAD.X R5, R11, 0x1, R43, P1 ;  /* 0x000000010b057824 */ /* 0x000fe200008e062b */
[----:B------:R-:W-:Y:S02]  /*c730*/  IADD3 R20, P2, R9, R4, RZ ;  /* 0x0000000409147210 */ /* 0x000fe40007f5e0ff */
[----:B------:R-:W-:Y:S01]  /*c740*/  IADD3 R18, R18, -0x4, RZ ;  /* 0xfffffffc12127810 */ /* 0x000fe20007ffe0ff */
[-C--:B0-----:R-:W-:Y:S02]  /*c750*/  FMUL.FTZ R23, R15, R6.reuse ;  /* 0x000000060f177220 */ /* 0x081fe40000410000 */
[-C--:B------:R-:W-:Y:S02]  /*c760*/  FMUL.FTZ R29, R14, R6.reuse ;  /* 0x000000060e1d7220 */ /* 0x080fe40000410000 */
[----:B------:R-:W-:Y:S01]  /*c770*/  FMUL.FTZ R31, R13, R6 ;  /* 0x000000060d1f7220 */ /* 0x000fe20000410000 */
[----:B------:R-:W-:Y:S01]  /*c780*/  IADD3 R6, P1, R25, R4, RZ ;  /* 0x0000000419067210 */ /* 0x000fe20007f3e0ff */
[----:B------:R-:W-:-:S02]  /*c790*/  FMUL.FTZ R33, R15, R7 ;  /* 0x000000070f217220 */ /* 0x000fc40000410000 */
[----:B------:R-:W-:Y:S01]  /*c7a0*/  RED.E.ADD.F32.FTZ.RN.STRONG.GPU [R10], R23 ;  /* 0x000000170a00798e */ /* 0x000fe20000114700 */
[-C--:B------:R-:W-:Y:S02]  /*c7b0*/  FMUL.FTZ R35, R14, R7.reuse ;  /* 0x000000070e237220 */ /* 0x080fe40000410000 */
[----:B------:R-:W-:Y:S01]  /*c7c0*/  FMUL.FTZ R37, R13, R7 ;  /* 0x000000070d257220 */ /* 0x000fe20000410000 */
[----:B------:R0:W-:Y:S01]  /*c7d0*/  RED.E.ADD.F32.FTZ.RN.STRONG.GPU [R10+0x4], R29 ;  /* 0x0000041d0a00798e */ /* 0x0001e20000114700 */
[----:B------:R-:W-:-:S03]  /*c7e0*/  IADD3.X R7, R43, R5, RZ, P1, !PT ;  /* 0x000000052b077210 */ /* 0x000fc60000ffe4ff */
[----:B------:R2:W-:Y:S01]  /*c7f0*/  RED.E.ADD.F32.FTZ.RN.STRONG.GPU [R10+0x8], R31 ;  /* 0x0000081f0a00798e */ /* 0x0005e20000114700 */
[----:B-1----:R-:W-:-:S03]  /*c800*/  FMUL.FTZ R39, R15, R2 ;  /* 0x000000020f277220 */ /* 0x002fc60000410000 */
[----:B------:R1:W-:Y:S01]  /*c810*/  RED.E.ADD.F32.FTZ.RN.STRONG.GPU [R4], R33 ;  /* 0x000000210400798e */ /* 0x0003e20000114700 */
[----:B0-----:R-:W-:-:S03]  /*c820*/  FMUL.FTZ R29, R14, R2 ;  /* 0x000000020e1d7220 */ /* 0x001fc60000410000 */
[----:B------:R0:W-:Y:S01]  /*c830*/  RED.E.ADD.F32.FTZ.RN.STRONG.GPU [R4+0x4], R35 ;  /* 0x000004230400798e */ /* 0x0001e20000114700 */
[----:B--2---:R-:W-:Y:S01]  /*c840*/  IADD3 R10, P1, R27, R4, RZ ;  /* 0x000000041b0a7210 */ /* 0x004fe20007f3e0ff */
[----:B------:R-:W-:Y:S02]  /*c850*/  FMUL.FTZ R31, R13, R2 ;  /* 0x000000020d1f7220 */ /* 0x000fe40000410000 */
[----:B------:R2:W-:Y:S01]  /*c860*/  RED.E.ADD.F32.FTZ.RN.STRONG.GPU [R4+0x8], R37 ;  /* 0x000008250400798e */ /* 0x0005e20000114700 */
[----:B------:R-:W-:Y:S01]  /*c870*/  IMAD.X R21, R45, 0x1, R5, P2 ;  /* 0x000000012d157824 */ /* 0x000fe200010e0605 */
[----:B------:R-:W-:Y:S02]  /*c880*/  IADD3.X R11, R47, R5, RZ, P1, !PT ;  /* 0x000000052f0b7210 */ /* 0x000fe40000ffe4ff */
[-C--:B------:R-:W-:Y:S01]  /*c890*/  IADD3 R2, P1, R25, R6.reuse, RZ ;  /* 0x0000000619027210 */ /* 0x080fe20007f3e0ff */
[-C--:B-1----:R-:W-:Y:S01]  /*c8a0*/  FMUL.FTZ R33, R15, R3.reuse ;  /* 0x000000030f217220 */ /* 0x082fe20000410000 */
[-C--:B------:R-:W-:Y:S01]  /*c8b0*/  IADD3 R22, P3, R27, R6.reuse, RZ ;  /* 0x000000061b167210 */ /* 0x080fe20007f7e0ff */
[-C--:B------:R-:W-:Y:S01]  /*c8c0*/  FMUL.FTZ R41, R14, R3.reuse ;  /* 0x000000030e297220 */ /* 0x080fe20000410000 */
[----:B------:R1:W-:Y:S01]  /*c8d0*/  RED.E.ADD.F32.FTZ.RN.STRONG.GPU [R6], R39 ;  /* 0x000000270600798e */ /* 0x0003e20000114700 */
[----:B0-----:R-:W-:Y:S01]  /*c8e0*/  FMUL.FTZ R35, R13, R3 ;  /* 0x000000030d237220 */ /* 0x001fe20000410000 */
[----:B--2---:R-:W-:Y:S01]  /*c8f0*/  IADD3 R4, P2, R9, R6, RZ ;  /* 0x0000000609047210 */ /* 0x004fe20007f5e0ff */
[--C-:B------:R-:W-:Y:S01]  /*c900*/  IMAD.X R3, R43, 0x1, R7.reuse, P1 ;  /* 0x000000012b037824 */ /* 0x100fe200008e0607 */
[----:B------:R-:W-:Y:S01]  /*c910*/  ISETP.NE.AND P1, PT, R18, -0x1, PT ;  /* 0xffffffff1200780c */ /* 0x000fe20003f25270 */
[----:B------:R-:W-:Y:S01]  /*c920*/  IMAD.X R23, R47, 0x1, R7, P3 ;  /* 0x000000012f177824 */ /* 0x000fe200018e0607 */
[----:B------:R-:W-:Y:S01]  /*c930*/  IADD3.X R5, R45, R7, RZ, P2, !PT ;  /* 0x000000072d057210 */ /* 0x000fe200017fe4ff */
[----:B------:R1:W-:Y:S04]  /*c940*/  RED.E.ADD.F32.FTZ.RN.STRONG.GPU [R20], R29 ;  /* 0x0000001d1400798e */ /* 0x0003e80000114700 */
[----:B------:R1:W-:Y:S04]  /*c950*/  RED.E.ADD.F32.FTZ.RN.STRONG.GPU [R10], R31 ;  /* 0x0000001f0a00798e */ /* 0x0003e80000114700 */
[----:B------:R1:W-:Y:S04]  /*c960*/  RED.E.ADD.F32.FTZ.RN.STRONG.GPU [R2], R33 ;  /* 0x000000210200798e */ /* 0x0003e80000114700 */
[----:B------:R1:W-:Y:S01]  /*c970*/  RED.E.ADD.F32.FTZ.RN.STRONG.GPU [R4], R41 ;  /* 0x000000290400798e */ /* 0x0003e20000114700 */
[----:B------:R-:W-:-:S03]  /*c980*/  IADD3 R16, R16, 0x4, RZ ;  /* 0x0000000410107810 */ /* 0x000fc60007ffe0ff */
[----:B------:R1:W-:Y:S01]  /*c990*/  RED.E.ADD.F32.FTZ.RN.STRONG.GPU [R22], R35 ;  /* 0x000000231600798e */ /* 0x0003e20000114700 */
[----:B------:R-:W-:Y:S02]  /*c9a0*/  LEA R26, R8, R26, 0x2 ;  /* 0x0000001a081a7211 */ /* 0x000fe400078e10ff */
[----:B------:R-:W-:Y:S01]  /*c9b0*/  IADD3 R24, R24, 0x10, RZ ;  /* 0x0000001018187810 */ /* 0x000fe20007ffe0ff */
[----:B------:R-:W-:Y:S07]  /*c9c0*/  @P1 BRA `(.L_x_204) ;  /* 0xfffffcf000001947 */ /* 0x000fee000383ffff */
.L_x_203:
[----:B------:R-:W-:Y:S05]  /*c9d0*/  BSYNC B0 ;  /* 0x0000000000007941 */ /* 0x000fea0003800000 */
.L_x_202:
[----:B------:R-:W-:Y:S05]  /*c9e0*/  @!P0 EXIT ;  /* 0x000000000000894d */ /* 0x000fea0003800000 */
[----:B-1----:R-:W-:Y:S02]  /*c9f0*/  IMAD R3, R19, c[0x0][0x0], RZ ;  /* 0x0000000013037a24 */ /* 0x002fe400078e02ff */
[----:B------:R-:W-:Y:S02]  /*ca00*/  IMAD.MOV.U32 R11, RZ, RZ, 0xc ;  /* 0x0000000cff0b7424 */ /* 0x000fe400078e00ff */
[----:B------:R-:W-:Y:S02]  /*ca10*/  IMAD R3, R3, 0xc, R16 ;  /* 0x0000000c03037824 */ /* 0x000fe400078e0210 */
[----:B------:R-:W-:-:S02]  /*ca20*/  IMAD R16, R16, UR6, RZ ;  /* 0x0000000610107c24 */ /* 0x000fc4000f8e02ff */
[----:B------:R-:W-:Y:S02]  /*ca30*/  IMAD R3, R12, 0xc, R3 ;  /* 0x0000000c0c037824 */ /* 0x000fe400078e0203 */
[----:B------:R-:W-:-:S03]  /*ca40*/  IMAD R16, R16, UR7, RZ ;  /* 0x0000000710107c24 */ /* 0x000fc6000f8e02ff */
[----:B0-----:R-:W-:-:S08]  /*ca50*/  SHF.L.U32 R4, R3, 0x2, RZ ;  /* 0x0000000203047819 */ /* 0x001fd000000006ff */
.L_x_205:
[----:B0-----:R0:W1:Y:S01]  /*ca60*/  LDS.U R6, [R4] ;  /* 0x0000000004067984 */ /* 0x0010620000001800 */
[----:B------:R-:W-:Y:S01]  /*ca70*/  IADD3 R0, R0, -0x1, RZ ;  /* 0xffffffff00007810 */ /* 0x000fe20007ffe0ff */
[----:B------:R-:W-:-:S03]  /*ca80*/  IMAD.IADD R2, R17, 0x1, R16 ;  /* 0x0000000111027824 */ /* 0x000fc600078e0210 */
[----:B------:R-:W-:Y:S01]  /*ca90*/  ISETP.NE.AND P0, PT, R0, RZ, PT ;  /* 0x000000ff0000720c */ /* 0x000fe20003f05270 */
[----:B------:R-:W-:Y:S01]  /*caa0*/  IMAD.WIDE R2, R2, R11, c[0x0][0x190] ;  /* 0x0000640002027625 */ /* 0x000fe200078e020b */
[----:B------:R-:W-:Y:S02]  /*cab0*/  IADD3 R16, R16, R8, RZ ;  /* 0x0000000810107210 */ /* 0x000fe40007ffe0ff */
[----:B0-----:R-:W-:Y:S01]  /*cac0*/  IADD3 R4, R4, 0x4, RZ ;  /* 0x0000000404047810 */ /* 0x001fe20007ffe0ff */
[-C--:B-1----:R-:W-:Y:S02]  /*cad0*/  FMUL.FTZ R5, R15, R6.reuse ;  /* 0x000000060f057220 */ /* 0x082fe40000410000 */
[-C--:B------:R-:W-:Y:S02]  /*cae0*/  FMUL.FTZ R7, R14, R6.reuse ;  /* 0x000000060e077220 */ /* 0x080fe40000410000 */
[----:B------:R-:W-:-:S04]  /*caf0*/  FMUL.FTZ R9, R13, R6 ;  /* 0x000000060d097220 */ /* 0x000fc80000410000 */
[----:B------:R0:W-:Y:S04]  /*cb00*/  RED.E.ADD.F32.FTZ.RN.STRONG.GPU [R2], R5 ;  /* 0x000000050200798e */ /* 0x0001e80000114700 */
[----:B------:R0:W-:Y:S04]  /*cb10*/  RED.E.ADD.F32.FTZ.RN.STRONG.GPU [R2+0x4], R7 ;  /* 0x000004070200798e */ /* 0x0001e80000114700 */
[----:B------:R0:W-:Y:S01]  /*cb20*/  RED.E.ADD.F32.FTZ.RN.STRONG.GPU [R2+0x8], R9 ;  /* 0x000008090200798e */ /* 0x0001e20000114700 */
[----:B------:R-:W-:Y:S05]  /*cb30*/  @P0 BRA `(.L_x_205) ;  /* 0xffffff2000000947 */ /* 0x000fea000383ffff */
[----:B------:R-:W-:Y:S05]  /*cb40*/  EXIT ;  /* 0x000000000000794d */ /* 0x000fea0003800000 */
.L_x_206:
[----:B------:R-:W-:-:S00]  /*cb50*/  BRA `(.L_x_206) ;  /* 0xfffffff000007947 */ /* 0x000fc0000383ffff */
[----:B------:R-:W-:-:S00]  /*cb60*/  NOP ;  /* 0x0000000000007918 */ /* 0x000fc00000000000 */
[----:B------:R-:W-:-:S00]  /*cb70*/  NOP ;  /* 0x0000000000007918 */ /* 0x000fc00000000000 */
.L_x_442:


//--------------------- .text.kernel_cuda_filter_nlm_normalize --------------------------
	.section	.text.kernel_cuda_filter_nlm_normalize,"ax",@progbits
	.sectioninfo	@"SHI_REGISTERS=10"
	.align	128
        .global         kernel_cuda_filter_nlm_normalize
        .type           kernel_cuda_filter_nlm_normalize,@function
        .size           kernel_cuda_filter_nlm_normalize,(.L_x_443 - kernel_cuda_filter_nlm_normalize)
        .other          kernel_cuda_filter_nlm_normalize,@"STO_CUDA_ENTRY STV_DEFAULT"
kernel_cuda_filter_nlm_normalize:
.text.kernel_cuda_filter_nlm_normalize:
        /* <DEDUP_REMOVED lines=13> */
[----:B------:R-:W2:Y:S01]  /*00d0*/  LDG.E.CONSTANT.SYS R4, [R4] ;  /* 0x0000000004047381 */ /* 0x000ea200001e6900 */
[----:B------:R-:W-:-:S08]  /*00e0*/  IMAD.WIDE R2, R3, R2, c[0x0][0x160] ;  /* 0x0000580003027625 */ /* 0x000fd000078e0202 */
[----:B------:R-:W3:Y:S01]  /*00f0*/  LDG.E.SYS R0, [R2] ;  /* 0x0000000002007381 */ /* 0x000ee200001ee900 */
[----:B--2---:R-:W3:Y:S02]  /*0100*/  MUFU.RCP R7, R4 ;  /* 0x0000000400077308 */ /* 0x004ee40000001000 */
[----:B---3--:R-:W-:-:S08]  /*0110*/  FMUL.FTZ R7, R0, R7 ;  /* 0x0000000700077220 */ /* 0x008fd00000410000 */
[----:B------:R-:W-:Y:S01]  /*0120*/  STG.E.SYS [R2], R7 ;  /* 0x0000000702007386 */ /* 0x000fe2000010e900 */
[----:B------:R-:W-:Y:S05]  /*0130*/  EXIT ;  /* 0x000000000000794d */ /* 0x000fea0003800000 */
.L_x_207:
[----:B------:R-:W-:-:S00]  /*0140*/  BRA `(.L_x_207) ;  /* 0xfffffff000007947 */ /* 0x000fc0000383ffff */
[----:B------:R-:W-:-:S00]  /*0150*/  NOP ;  /* 0x0000000000007918 */ /* 0x000fc00000000000 */
[----:B------:R-:W-:-:S00]  /*0160*/  NOP ;  /* 0x0000000000007918 */ /* 0x000fc00000000000 */
[----:B------:R-:W-:-:S00]  /*0170*/  NOP ;  /* 0x0000000000007918 */ /* 0x000fc00000000000 */
.L_x_443:


//--------------------- .text.kernel_cuda_filter_nlm_update_output --------------------------
	.section	.text.kernel_cuda_filter_nlm_update_output,"ax",@progbits
	.sectioninfo	@"SHI_REGISTERS=45"
	.align	128
        .global         kernel_cuda_filter_nlm_update_output
        .type           kernel_cuda_filter_nlm_update_output,@function
        .size           kernel_cuda_filter_nlm_update_output,(.L_x_444 - kernel_cuda_filter_nlm_update_output)
        .other          kernel_cuda_filter_nlm_update_output,@"STO_CUDA_ENTRY STV_DEFAULT"
kernel_cuda_filter_nlm_update_output:
.text.kernel_cuda_filter_nlm_update_output:
[----:B------:R-:W-:-:S02]  /*0000*/  IMAD.MOV.U32 R1, RZ, RZ, c[0x0][0x28] ;  /* 0x00000a00ff017624 */ /* 0x000fc400078e00ff */
[----:B------:R-:W-:Y:S01]  /*0010*/  IMAD.MOV.U32 R0, RZ, RZ, c[0x0][0x194] ;  /* 0x00006500ff007624 */ /* 0x000fe200078e00ff */
[----:B------:R-:W0:Y:S01]  /*0020*/  S2R R4, SR_CTAID.Y ;  /* 0x0000000000047919 */ /* 0x000e220000002600 */
[----:B------:R-:W-:Y:S01]  /*0030*/  BMOV.32.CLEAR RZ, B0 ;  /* 0x0000000000ff7355 */ /* 0x000fe20000100000 */
[----:B------:R-:W-:Y:S01]  /*0040*/  BSSY B0, `(.L_x_208) ;  /* 0x000005a000007945 */ /* 0x000fe20003800000 */
[----:B------:R-:W-:Y:S01]  /*0050*/  IMAD.SHL.U32 R0, R0, 0x2, RZ ;  /* 0x0000000200007824 */ /* 0x000fe200078e00ff */
[----:B------:R-:W0:Y:S04]  /*0060*/  S2R R7, SR_TID.Y ;  /* 0x0000000000077919 */ /* 0x000e280000002200 */
[----:B------:R-:W-:-:S04]  /*0070*/  IADD3 R5, R0, 0x1, RZ ;  /* 0x0000000100057810 */ /* 0x000fc80007ffe0ff */
[----:B------:R-:W-:-:S06]  /*0080*/  IABS R9, R5 ;  /* 0x0000000500097213 */ /* 0x000fcc0000000000 */
[----:B------:R-:W1:Y:S01]  /*0090*/  I2F.RP R6, R9 ;  /* 0x0000000900067306 */ /* 0x000e620000209400 */
[----:B0-----:R-:W-:-:S07]  /*00a0*/  IMAD R4, R4, c[0x0][0x4], R7 ;  /* 0x0000010004047a24 */ /* 0x001fce00078e0207 */
[----:B-1----:R-:W0:Y:S02]  /*00b0*/  MUFU.RCP R6, R6 ;  /* 0x0000000600067308 */ /* 0x002e240000001000 */
[----:B0-----:R-:W-:Y:S02]  /*00c0*/  IADD3 R2, R6, 0xffffffe, RZ ;  /* 0x0ffffffe06027810 */ /* 0x001fe40007ffe0ff */
[----:B------:R-:W-:-:S04]  /*00d0*/  IABS R6, R4 ;  /* 0x0000000400067213 */ /* 0x000fc80000000000 */
[----:B------:R0:W1:Y:S02]  /*00e0*/  F2I.FTZ.U32.TRUNC.NTZ R3, R2 ;  /* 0x0000000200037305 */ /* 0x000064000021f000 */
[----:B0-----:R-:W-:Y:S01]  /*00f0*/  MOV R2, RZ ;  /* 0x000000ff00027202 */ /* 0x001fe20000000f00 */
[----:B-1----:R-:W-:-:S04]  /*0100*/  IMAD.MOV R8, RZ, RZ, -R3 ;  /* 0x000000ffff087224 */ /* 0x002fc800078e0a03 */
[----:B------:R-:W-:-:S04]  /*0110*/  IMAD R7, R8, R9, RZ ;  /* 0x0000000908077224 */ /* 0x000fc800078e02ff */
[----:B------:R-:W-:Y:S01]  /*0120*/  IMAD.HI.U32 R3, R3, R7, R2 ;  /* 0x0000000703037227 */ /* 0x000fe200078e0002 */
[----:B------:R-:W-:-:S05]  /*0130*/  IABS R7, R5 ;  /* 0x0000000500077213 */ /* 0x000fca0000000000 */
[----:B------:R-:W-:Y:S02]  /*0140*/  IMAD.MOV R2, RZ, RZ, -R7 ;  /* 0x000000ffff027224 */ /* 0x000fe400078e0a07 */
        /* <DEDUP_REMOVED lines=11> */
[----:B------:R-:W-:Y:S02]  /*0200*/  IMAD.MOV.U32 R12, RZ, RZ, R3 ;  /* 0x000000ffff0c7224 */ /* 0x000fe400078e0003 */
[----:B------:R-:W-:Y:S02]  /*0210*/  CS2R R2, SRZ ;  /* 0x0000000000027805 */ /* 0x000fe4000001ff00 */
[----:B------:R-:W-:-:S05]  /*0220*/  @!P2 IMAD.MOV R12, RZ, RZ, -R12 ;  /* 0x000000ffff0ca224 */ /* 0x000fca00078e0a0c */
[----:B------:R-:W-:-:S04]  /*0230*/  @!P1 LOP3.LUT R12, RZ, R5, RZ, 0x33, !PT ;  /* 0x00000005ff0c9212 */ /* 0x000fc800078e33ff */
[C---:B------:R-:W-:Y:S02]  /*0240*/  ISETP.GT.AND P1, PT, R12.reuse, R0, PT ;  /* 0x000000000c00720c */ /* 0x040fe40003f24270 */
[----:B------:R-:W-:-:S05]  /*0250*/  IADD3 R0, -R12, RZ, RZ ;  /* 0x000000ff0c007210 */ /* 0x000fca0007ffe1ff */
[----:B------:R-:W-:-:S05]  /*0260*/  IMAD R14, R5, R0, R4 ;  /* 0x00000000050e7224 */ /* 0x000fca00078e0204 */
[----:B------:R-:W-:Y:S05]  /*0270*/  @P1 BRA `(.L_x_209) ;  /* 0x0000036000001947 */ /* 0x000fea0003800000 */
[----:B------:R-:W-:Y:S02]  /*0280*/  IADD3 R4, R12, -c[0x0][0x194], RZ ;  /* 0x800065000c047a10 */ /* 0x000fe40007ffe0ff */
[----:B------:R-:W-:Y:S02]  /*0290*/  IADD3 R0, R14, -c[0x0][0x194], RZ ;  /* 0x800065000e007a10 */ /* 0x000fe40007ffe0ff */
[----:B------:R-:W-:Y:S01]  /*02a0*/  IMNMX R6, RZ, R4, !PT ;  /* 0x00000004ff067217 */ /* 0x000fe20007800200 */
[----:B------:R-:W-:Y:S01]  /*02b0*/  IMAD.MOV R10, RZ, RZ, -R4 ;  /* 0x000000ffff0a7224 */ /* 0x000fe200078e0a04 */
[----:B------:R-:W-:Y:S01]  /*02c0*/  IMNMX R7, RZ, R0, !PT ;  /* 0x00000000ff077217 */ /* 0x000fe20007800200 */
[--C-:B------:R-:W-:Y:S01]  /*02d0*/  IMAD.MOV R9, RZ, RZ, -R0.reuse ;  /* 0x000000ffff097224 */ /* 0x100fe200078e0a00 */
[----:B------:R-:W-:Y:S02]  /*02e0*/  IADD3 R8, -R6, c[0x0][0x184], RZ ;  /* 0x0000610006087a10 */ /* 0x000fe40007ffe1ff */
[----:B------:R-:W-:-:S02]  /*02f0*/  SHF.R.S32.HI R6, RZ, 0x1f, R0 ;  /* 0x0000001fff067819 */ /* 0x000fc40000011400 */
[----:B------:R-:W-:Y:S02]  /*0300*/  IMNMX R18, RZ, R10, !PT ;  /* 0x0000000aff127217 */ /* 0x000fe40007800200 */
[----:B------:R-:W-:Y:S02]  /*0310*/  IADD3 R15, -R7, c[0x0][0x180], RZ ;  /* 0x00006000070f7a10 */ /* 0x000fe40007ffe1ff */
[----:B------:R-:W-:Y:S02]  /*0320*/  IMNMX R17, R8, c[0x0][0x184], PT ;  /* 0x0000610008117a17 */ /* 0x000fe40003800200 */
[----:B------:R-:W-:Y:S02]  /*0330*/  LOP3.LUT R16, R6, R9, RZ, 0xc0, !PT ;  /* 0x0000000906107212 */ /* 0x000fe400078ec0ff */
[----:B------:R-:W-:Y:S02]  /*0340*/  IMNMX R7, R15, c[0x0][0x180], PT ;  /* 0x000060000f077a17 */ /* 0x000fe40003800200 */
[----:B------:R-:W-:-:S04]  /*0350*/  ISETP.GT.AND P1, PT, R17, R18, PT ;  /* 0x000000121100720c */ /* 0x000fc80003f24270 */
[----:B------:R-:W-:-:S12]  /*0360*/  ISETP.LE.OR P1, PT, R7, R16, !P1 ;  /* 0x000000100700720c */ /* 0x000fd80004f23670 */
[----:B------:R-:W-:Y:S05]  /*0370*/  @P1 BRA `(.L_x_209) ;  /* 0x0000026000001947 */ /* 0x000fea0003800000 */
[----:B------:R-:W-:Y:S01]  /*0380*/  IMAD.IADD R19, R7, 0x1, -R16 ;  /* 0x0000000107137824 */ /* 0x000fe200078e0a10 */
[----:B------:R-:W0:Y:S04]  /*0390*/  S2R R8, SR_CTAID.X ;  /* 0x0000000000087919 */ /* 0x000e280000002500 */
[----:B------:R-:W-:Y:S01]  /*03a0*/  IABS R13, R19 ;  /* 0x00000013000d7213 */ /* 0x000fe20000000000 */
[----:B------:R-:W0:Y:S05]  /*03b0*/  S2R R11, SR_TID.X ;  /* 0x00000000000b7919 */ /* 0x000e2a0000002100 */
[----:B------:R-:W1:Y:S08]  /*03c0*/  I2F.RP R9, R13 ;  /* 0x0000000d00097306 */ /* 0x000e700000209400 */
[----:B-1----:R-:W1:Y:S01]  /*03d0*/  MUFU.RCP R9, R9 ;  /* 0x0000000900097308 */ /* 0x002e620000001000 */
[----:B0-----:R-:W-:Y:S01]  /*03e0*/  IMAD R8, R8, c[0x0][0x0], R11 ;  /* 0x0000000008087a24 */ /* 0x001fe200078e020b */
[----:B-1----:R-:W-:-:S02]  /*03f0*/  IADD3 R6, R9, 0xffffffe, RZ ;  /* 0x0ffffffe09067810 */ /* 0x002fc40007ffe0ff */
[----:B------:R-:W-:-:S04]  /*0400*/  IABS R9, R19 ;  /* 0x0000001300097213 */ /* 0x000fc80000000000 */
[----:B------:R0:W1:Y:S02]  /*0410*/  F2I.FTZ.U32.TRUNC.NTZ R7, R6 ;  /* 0x0000000600077305 */ /* 0x000064000021f000 */
[----:B0-----:R-:W-:Y:S01]  /*0420*/  MOV R6, RZ ;  /* 0x000000ff00067202 */ /* 0x001fe20000000f00 */
[----:B-1----:R-:W-:-:S04]  /*0430*/  IMAD.MOV R10, RZ, RZ, -R7 ;  /* 0x000000ffff0a7224 */ /* 0x002fc800078e0a07 */
[----:B------:R-:W-:Y:S01]  /*0440*/  IMAD R11, R10, R13, RZ ;  /* 0x0000000d0a0b7224 */ /* 0x000fe200078e02ff */
[----:B------:R-:W-:-:S03]  /*0450*/  IABS R10, R8 ;  /* 0x00000008000a7213 */ /* 0x000fc60000000000 */
        /* <DEDUP_REMOVED lines=12> */
[----:B------:R-:W-:-:S05]  /*0520*/  @!P2 IMAD.MOV R7, RZ, RZ, -R7 ;  /* 0x000000ffff07a224 */ /* 0x000fca00078e0a07 */
[----:B------:R-:W-:-:S04]  /*0530*/  @!P3 LOP3.LUT R7, RZ, R19, RZ, 0x33, !PT ;  /* 0x00000013ff07b212 */ /* 0x000fc800078e33ff */
[----:B------:R-:W-:Y:S01]  /*0540*/  IADD3 R9, -R7, RZ, RZ ;  /* 0x000000ff07097210 */ /* 0x000fe20007ffe1ff */
[----:B------:R-:W-:-:S04]  /*0550*/  IMAD.IADD R6, R18, 0x1, R7 ;  /* 0x0000000112067824 */ /* 0x000fc800078e0207 */
[----:B------:R-:W-:Y:S01]  /*0560*/  IMAD R9, R19, R9, R8 ;  /* 0x0000000913097224 */ /* 0x000fe200078e0208 */
[----:B------:R-:W-:-:S12]  /*0570*/  ISETP.GE.AND P1, PT, R6, R17, PT ;  /* 0x000000110600720c */ /* 0x000fd80003f26270 */
[----:B------:R-:W-:Y:S01]  /*0580*/  @!P1 IMAD R7, R5, R12, R14 ;  /* 0x0000000c05079224 */ /* 0x000fe200078e020e */
[----:B------:R-:W-:Y:S01]  /*0590*/  @!P1 PLOP3.LUT P0, PT, PT, PT, PT, 0x8, 0x0 ;  /* 0x000000000000981c */ /* 0x000fe20003f0e170 */
[----:B------:R-:W-:Y:S02]  /*05a0*/  @!P1 IMAD.IADD R5, R16, 0x1, R9 ;  /* 0x0000000110059824 */ /* 0x000fe400078e0209 */
[----:B------:R-:W-:-:S04]  /*05b0*/  @!P1 IMAD R7, R7, c[0x0][0x18c], RZ ;  /* 0x0000630007079a24 */ /* 0x000fc800078e02ff */
[--C-:B------:R-:W-:Y:S01]  /*05c0*/  @!P1 IMAD.MOV.U32 R2, RZ, RZ, R7.reuse ;  /* 0x000000ffff029224 */ /* 0x100fe200078e0007 */
[----:B------:R-:W-:-:S03]  /*05d0*/  @!P1 SHF.R.S32.HI R3, RZ, 0x1f, R7 ;  /* 0x0000001fff039819 */ /* 0x000fc60000011407 */
.L_x_209:
[----:B------:R-:W-:Y:S05]  /*05e0*/  BSYNC B0 ;  /* 0x0000000000007941 */ /* 0x000fea0003800000 */
.L_x_208:
        /* <DEDUP_REMOVED lines=16> */
[----:B------:R-:W-:-:S05]  /*06f0*/  IMNMX R10, R10, R11, !PT ;  /* 0x0000000b0a0a7217 */ /* 0x000fca0007800200 */
[----:B------:R-:W-:-:S05]  /*0700*/  IMAD.IADD R9, R9, 0x1, -R10 ;  /* 0x0000000109097824 */ /* 0x000fca00078e0a0a */
[----:B------:R-:W-:Y:S02]  /*0710*/  LOP3.LUT R11, R9, 0x3, RZ, 0xc0, !PT ;  /* 0x00000003090b7812 */ /* 0x000fe400078ec0ff */
[--C-:B------:R-:W-:Y:S02]  /*0720*/  IADD3 R9, -R10, -0x2, -R7.reuse ;  /* 0xfffffffe0a097810 */ /* 0x100fe40007ffe907 */
[----:B------:R-:W-:Y:S02]  /*0730*/  ISETP.NE.AND P1, PT, R11, RZ, PT ;  /* 0x000000ff0b00720c */ /* 0x000fe40003f25270 */
[----:B------:R-:W-:Y:S01]  /*0740*/  ISETP.GE.U32.AND P0, PT, R9, 0x3, PT ;  /* 0x000000030900780c */ /* 0x000fe20003f06070 */
[----:B------:R-:W-:Y:S01]  /*0750*/  IMAD.MOV.U32 R9, RZ, RZ, R7 ;  /* 0x000000ffff097224 */ /* 0x000fe200078e0007 */
[----:B------:R-:W-:-:S08]  /*0760*/  MOV R10, RZ ;  /* 0x000000ff000a7202 */ /* 0x000fd00000000f00 */
[----:B------:R-:W-:Y:S05]  /*0770*/  @!P1 BRA `(.L_x_213) ;  /* 0x0000010000009947 */ /* 0x000fea0003800000 */
[----:B------:R-:W-:Y:S02]  /*0780*/  IMAD R9, R6, c[0x0][0x188], R7 ;  /* 0x0000620006097a24 */ /* 0x000fe400078e0207 */
[----:B------:R-:W-:-:S03]  /*0790*/  IMAD.MOV.U32 R10, RZ, RZ, RZ ;  /* 0x000000ffff0a7224 */ /* 0x000fc600078e00ff */
[----:B------:R-:W-:-:S04]  /*07a0*/  IADD3 R15, P1, R9, R2, RZ ;  /* 0x00000002090f7210 */ /* 0x000fc80007f3e0ff */
[----:B------:R-:W-:Y:S01]  /*07b0*/  LEA.HI.X.SX32 R14, R9, R3, 0x1, P1 ;  /* 0x00000003090e7211 */ /* 0x000fe200008f0eff */
[----:B------:R-:W-:Y:S01]  /*07c0*/  IMAD.MOV.U32 R9, RZ, RZ, R7 ;  /* 0x000000ffff097224 */ /* 0x000fe200078e0007 */
[----:B------:R-:W-:-:S04]  /*07d0*/  LEA R12, P1, R15, c[0x0][0x160], 0x2 ;  /* 0x000058000f0c7a11 */ /* 0x000fc800078210ff */
[----:B------:R-:W-:-:S04]  /*07e0*/  LEA.HI.X R15, R15, c[0x0][0x164], R14, 0x2, P1 ;  /* 0x000059000f0f7a11 */ /* 0x000fc800008f140e */
.L_x_214:
[----:B------:R-:W-:-:S08]  /*07f0*/  MOV R13, R15 ;  /* 0x0000000f000d7202 */ /* 0x000fd00000000f00 */
[----:B------:R0:W2:Y:S01]  /*0800*/  LDG.E.CONSTANT.SYS R13, [R12] ;  /* 0x000000000c0d7381 */ /* 0x0000a200001e6900 */
[----:B------:R-:W-:Y:S02]  /*0810*/  IADD3 R11, R11, -0x1, RZ ;  /* 0xffffffff0b0b7810 */ /* 0x000fe40007ffe0ff */
[----:B------:R-:W-:Y:S02]  /*0820*/  IADD3 R9, R9, 0x1, RZ ;  /* 0x0000000109097810 */ /* 0x000fe40007ffe0ff */
[----:B------:R-:W-:Y:S02]  /*0830*/  ISETP.NE.AND P1, PT, R11, RZ, PT ;  /* 0x000000ff0b00720c */ /* 0x000fe40003f25270 */
[----:B0-----:R-:W-:-:S05]  /*0840*/  IADD3 R12, P2, R12, 0x4, RZ ;  /* 0x000000040c0c7810 */ /* 0x001fca0007f5e0ff */
[----:B------:R-:W-:Y:S02]  /*0850*/  IMAD.X R15, RZ, RZ, R15, P2 ;  /* 0x000000ffff0f7224 */ /* 0x000fe400010e060f */
[----:B--2---:R-:W-:-:S03]  /*0860*/  FADD.FTZ R10, R13, R10 ;  /* 0x0000000a0d0a7221 */ /* 0x004fc60000010000 */
[----:B------:R-:W-:Y:S05]  /*0870*/  @P1 BRA `(.L_x_214) ;  /* 0xffffff7000001947 */ /* 0x000fea000383ffff */
.L_x_213:
[----:B------:R-:W-:Y:S05]  /*0880*/  BSYNC B1 ;  /* 0x0000000000017941 */ /* 0x000fea0003800000 */
.L_x_212:
[----:B------:R-:W-:Y:S05]  /*0890*/  @!P0 BRA `(.L_x_211) ;  /* 0x000005b000008947 */ /* 0x000fea0003800000 */
[----:B------:R-:W-:Y:S01]  /*08a0*/  IMAD R11, R6, c[0x0][0x188], R9 ;  /* 0x00006200060b7a24 */ /* 0x000fe200078e0209 */
[----:B------:R-:W-:Y:S01]  /*08b0*/  BMOV.32.CLEAR RZ, B1 ;  /* 0x0000000001ff7355 */ /* 0x000fe20000100000 */
[----:B------:R-:W-:Y:S03]  /*08c0*/  BSSY B1, `(.L_x_215) ;  /* 0x0000032000017945 */ /* 0x000fe60003800000 */
[----:B------:R-:W-:-:S04]  /*08d0*/  IADD3 R12, P0, R11, R2, RZ ;  /* 0x000000020b0c7210 */ /* 0x000fc80007f1e0ff */
[----:B------:R-:W-:Y:S01]  /*08e0*/  LEA.HI.X.SX32 R3, R11, R3, 0x1, P0 ;  /* 0x000000030b037211 */ /* 0x000fe200000f0eff */
[----:B------:R-:W-:Y:S01]  /*08f0*/  IMAD.IADD R11, R8, 0x1, -R9 ;  /* 0x00000001080b7824 */ /* 0x000fe200078e0a09 */
[----:B------:R-:W-:-:S04]  /*0900*/  LEA R2, P0, R12, c[0x0][0x160], 0x2 ;  /* 0x000058000c027a11 */ /* 0x000fc800078010ff */
[----:B------:R-:W-:Y:S02]  /*0910*/  ISETP.GT.AND P1, PT, R11, 0xc, PT ;  /* 0x0000000c0b00780c */ /* 0x000fe40003f24270 */
[----:B------:R-:W-:Y:S02]  /*0920*/  LEA.HI.X R3, R12, c[0x0][0x164], R3, 0x2, P0 ;  /* 0x000059000c037a11 */ /* 0x000fe400000f1403 */
[----:B------:R-:W-:-:S05]  /*0930*/  IADD3 R2, P0, R2, 0x8, RZ ;  /* 0x0000000802027810 */ /* 0x000fca0007f1e0ff */
[----:B------:R-:W-:Y:S01]  /*0940*/  IMAD.X R3, RZ, RZ, R3, P0 ;  /* 0x000000ffff037224 */ /* 0x000fe200000e0603 */
[----:B------:R-:W-:Y:S02]  /*0950*/  PLOP3.LUT P0, PT, PT, PT, PT, 0x80, 0x0 ;  /* 0x000000000000781c */ /* 0x000fe40003f0f070 */
[----:B------:R-:W-:Y:S05]  /*0960*/  @!P1 BRA `(.L_x_216) ;  /* 0x0000027000009947 */ /* 0x000fea0003800000 */
[----:B------:R-:W-:Y:S02]  /*0970*/  PLOP3.LUT P0, PT, PT, PT, PT, 0x8, 0x0 ;  /* 0x000000000000781c */ /* 0x000fe40003f0e170 */
[----:B------:R-:W-:-:S03]  /*0980*/  IADD3 R42, R8, -0xc, RZ ;  /* 0xfffffff4082a7810 */ /* 0x000fc60007ffe0ff */
.L_x_217:
[----:B------:R0:W2:Y:S04]  /*0990*/  LDG.E.CONSTANT.SYS R11, [R2+-0x8] ;  /* 0xfffff800020b7381 */ /* 0x0000a800001e6900 */
[----:B------:R0:W3:Y:S04]  /*09a0*/  LDG.E.CONSTANT.SYS R12, [R2+-0x4] ;  /* 0xfffffc00020c7381 */ /* 0x0000e800001e6900 */
[----:B------:R0:W4:Y:S04]  /*09b0*/  LDG.E.CONSTANT.SYS R14, [R2] ;  /* 0x00000000020e7381 */ /* 0x00012800001e6900 */
[----:B------:R0:W5:Y:S04]  /*09c0*/  LDG.E.CONSTANT.SYS R16, [R2+0x4] ;  /* 0x0000040002107381 */ /* 0x00016800001e6900 */
        /* <DEDUP_REMOVED lines=11> */
[----:B------:R0:W5:Y:S01]  /*0a80*/  LDG.E.CONSTANT.SYS R40, [R2+0x34] ;  /* 0x0000340002287381 */ /* 0x00016200001e6900 */
[----:B------:R-:W-:-:S04]  /*0a90*/  IADD3 R9, R9, 0x10, RZ ;  /* 0x0000001009097810 */ /* 0x000fc80007ffe0ff */
[----:B------:R-:W-:Y:S02]  /*0aa0*/  ISETP.GE.AND P1, PT, R9, R42, PT ;  /* 0x0000002a0900720c */ /* 0x000fe40003f26270 */
[----:B0-----:R-:W-:-:S04]  /*0ab0*/  IADD3 R2, P2, R2, 0x40, RZ ;  /* 0x0000004002027810 */ /* 0x001fc80007f5e0ff */
[----:B------:R-:W-:Y:S01]  /*0ac0*/  IADD3.X R3, RZ, R3, RZ, P2, !PT ;  /* 0x00000003ff037210 */ /* 0x000fe200017fe4ff */
        /* <DEDUP_REMOVED lines=17> */
.L_x_216:
[----:B------:R-:W-:Y:S05]  /*0be0*/  BSYNC B1 ;  /* 0x0000000000017941 */ /* 0x000fea0003800000 */
.L_x_215:
[----:B------:R-:W-:Y:S01]  /*0bf0*/  IMAD.IADD R11, R8, 0x1, -R9 ;  /* 0x00000001080b7824 */ /* 0x000fe200078e0a09 */
[----:B------:R-:W-:Y:S01]  /*0c00*/  BMOV.32.CLEAR RZ, B1 ;  /* 0x0000000001ff7355 */ /* 0x000fe20000100000 */
[----:B------:R-:W-:Y:S03]  /*0c10*/  BSSY B1, `(.L_x_218) ;  /* 0x0000019000017945 */ /* 0x000fe60003800000 */
[----:B------:R-:W-:-:S12]  /*0c20*/  ISETP.GT.AND P1, PT, R11, 0x4, PT ;  /* 0x000000040b00780c */ /* 0x000fd80003f24270 */
[----:B------:R-:W-:Y:S05]  /*0c30*/  @!P1 BRA `(.L_x_219) ;  /* 0x0000016000009947 */ /* 0x000fea0003800000 */
[----:B------:R-:W2:Y:S04]  /*0c40*/  LDG.E.CONSTANT.SYS R11, [R2+-0x8] ;  /* 0xfffff800020b7381 */ /* 0x000ea800001e6900 */
[----:B------:R-:W3:Y:S04]  /*0c50*/  LDG.E.CONSTANT.SYS R12, [R2+-0x4] ;  /* 0xfffffc00020c7381 */ /* 0x000ee800001e6900 */
[----:B------:R-:W4:Y:S04]  /*0c60*/  LDG.E.CONSTANT.SYS R14, [R2] ;  /* 0x00000000020e7381 */ /* 0x000f2800001e6900 */
[----:B------:R-:W5:Y:S04]  /*0c70*/  LDG.E.CONSTANT.SYS R16, [R2+0x4] ;  /* 0x0000040002107381 */ /* 0x000f6800001e6900 */
[----:B------:R0:W5:Y:S04]  /*0c80*/  LDG.E.CONSTANT.SYS R18, [R2+0x8] ;  /* 0x0000080002127381 */ /* 0x00016800001e6900 */
[----:B------:R0:W5:Y:S04]  /*0c90*/  LDG.E.CONSTANT.SYS R20, [R2+0xc] ;  /* 0x00000c0002147381 */ /* 0x00016800001e6900 */
[----:B------:R0:W5:Y:S04]  /*0ca0*/  LDG.E.CONSTANT.SYS R22, [R2+0x10] ;  /* 0x0000100002167381 */ /* 0x00016800001e6900 */
[----:B------:R0:W5:Y:S01]  /*0cb0*/  LDG.E.CONSTANT.SYS R24, [R2+0x14] ;  /* 0x0000140002187381 */ /* 0x00016200001e6900 */
[----:B------:R-:W-:-:S02]  /*0cc0*/  PLOP3.LUT P0, PT, PT, PT, PT, 0x8, 0x0 ;  /* 0x000000000000781c */ /* 0x000fc40003f0e170 */
[----:B------:R-:W-:Y:S01]  /*0cd0*/  IADD3 R9, R9, 0x8, RZ ;  /* 0x0000000809097810 */ /* 0x000fe20007ffe0ff */
[----:B--2---:R-:W-:-:S04]  /*0ce0*/  FADD.FTZ R11, R10, R11 ;  /* 0x0000000b0a0b7221 */ /* 0x004fc80000010000 */
[----:B---3--:R-:W-:Y:S01]  /*0cf0*/  FADD.FTZ R11, R11, R12 ;  /* 0x0000000c0b0b7221 */ /* 0x008fe20000010000 */
[----:B------:R-:W-:-:S03]  /*0d00*/  IADD3 R12, P1, R2, 0x20, RZ ;  /* 0x00000020020c7810 */ /* 0x000fc60007f3e0ff */
[----:B----4-:R-:W-:Y:S02]  /*0d10*/  FADD.FTZ R11, R11, R14 ;  /* 0x0000000e0b0b7221 */ /* 0x010fe40000010000 */
[----:B------:R-:W-:Y:S02]  /*0d20*/  IMAD.X R13, RZ, RZ, R3, P1 ;  /* 0x000000ffff0d7224 */ /* 0x000fe400008e0603 */
[----:B-----5:R-:W-:Y:S02]  /*0d30*/  FADD.FTZ R11, R11, R16 ;  /* 0x000000100b0b7221 */ /* 0x020fe40000010000 */
[----:B0-----:R-:W-:Y:S01]  /*0d40*/  IMAD.MOV.U32 R2, RZ, RZ, R12 ;  /* 0x000000ffff027224 */ /* 0x001fe200078e000c */
[----:B------:R-:W-:Y:S01]  /*0d50*/  MOV R3, R13 ;  /* 0x0000000d00037202 */ /* 0x000fe20000000f00 */
[----:B------:R-:W-:-:S04]  /*0d60*/  FADD.FTZ R11, R11, R18 ;  /* 0x000000120b0b7221 */ /* 0x000fc80000010000 */
[----:B------:R-:W-:-:S04]  /*0d70*/  FADD.FTZ R11, R11, R20 ;  /* 0x000000140b0b7221 */ /* 0x000fc80000010000 */
[----:B------:R-:W-:-:S04]  /*0d80*/  FADD.FTZ R11, R11, R22 ;  /* 0x000000160b0b7221 */ /* 0x000fc80000010000 */
[----:B------:R-:W-:-:S03]  /*0d90*/  FADD.FTZ R10, R11, R24 ;  /* 0x000000180b0a7221 */ /* 0x000fc60000010000 */
.L_x_219:
[----:B------:R-:W-:Y:S05]  /*0da0*/  BSYNC B1 ;  /* 0x0000000000017941 */ /* 0x000fea0003800000 */
.L_x_218:
[----:B------:R-:W-:-:S12]  /*0db0*/  ISETP.LT.OR P0, PT, R9, R8, P0 ;  /* 0x000000080900720c */ /* 0x000fd80000701670 */
[----:B------:R-:W-:Y:S05]  /*0dc0*/  @!P0 BRA `(.L_x_211) ;  /* 0x0000008000008947 */ /* 0x000fea0003800000 */
[----:B------:R-:W2:Y:S04]  /*0dd0*/  LDG.E.CONSTANT.SYS R9, [R2+-0x8] ;  /* 0xfffff80002097381 */ /* 0x000ea800001e6900 */
[----:B------:R-:W3:Y:S04]  /*0de0*/  LDG.E.CONSTANT.SYS R12, [R2+-0x4] ;  /* 0xfffffc00020c7381 */ /* 0x000ee800001e6900 */
[----:B------:R-:W4:Y:S04]  /*0df0*/  LDG.E.CONSTANT.SYS R14, [R2] ;  /* 0x00000000020e7381 */ /* 0x000f2800001e6900 */
[----:B------:R-:W5:Y:S01]  /*0e00*/  LDG.E.CONSTANT.SYS R16, [R2+0x4] ;  /* 0x0000040002107381 */ /* 0x000f6200001e6900 */
[----:B--2---:R-:W-:-:S04]  /*0e10*/  FADD.FTZ R9, R10, R9 ;  /* 0x000000090a097221 */ /* 0x004fc80000010000 */
[----:B---3--:R-:W-:-:S04]  /*0e20*/  FADD.FTZ R9, R9, R12 ;  /* 0x0000000c09097221 */ /* 0x008fc80000010000 */
[----:B----4-:R-:W-:-:S04]  /*0e30*/  FADD.FTZ R9, R9, R14 ;  /* 0x0000000e09097221 */ /* 0x010fc80000010000 */
[----:B-----5:R-:W-:-:S03]  /*0e40*/  FADD.FTZ R10, R9, R16 ;  /* 0x00000010090a7221 */ /* 0x020fc60000010000 */
.L_x_211:
[----:B------:R-:W-:Y:S05]  /*0e50*/  BSYNC B0 ;  /* 0x0000000000007941 */ /* 0x000fea0003800000 */
.L_x_210:
[----:B------:R-:W-:Y:S01]  /*0e60*/  IMAD.IADD R7, R8, 0x1, -R7 ;  /* 0x0000000108077824 */ /* 0x000fe200078e0a07 */
[----:B------:R-:W-:Y:S01]  /*0e70*/  ISETP.NE.U32.AND P0, PT, RZ, c[0x0][0x170], PT ;  /* 0x00005c00ff007a0c */ /* 0x000fe20003f05070 */
[----:B------:R-:W-:Y:S01]  /*0e80*/  IMAD.IADD R4, R4, 0x1, R6 ;  /* 0x0000000104047824 */ /* 0x000fe200078e0206 */
[----:B------:R-:W-:Y:S01]  /*0e90*/  MOV R13, 0x4 ;  /* 0x00000004000d7802 */ /* 0x000fe20000000f00 */
[--C-:B------:R-:W-:Y:S01]  /*0ea0*/  IMAD.IADD R11, R0, 0x1, R5.reuse ;  /* 0x00000001000b7824 */ /* 0x100fe200078e0205 */
[----:B------:R-:W-:Y:S01]  /*0eb0*/  ISETP.NE.AND.EX P0, PT, RZ, c[0x0][0x174], PT, P0 ;  /* 0x00005d00ff007a0c */ /* 0x000fe20003f05300 */
[----:B------:R-:W0:Y:S01]  /*0ec0*/  I2F R7, R7 ;  /* 0x0000000700077306 */ /* 0x000e220000201400 */
[----:B------:R-:W-:Y:S02]  /*0ed0*/  IMAD R12, R6, c[0x0][0x188], R5 ;  /* 0x00006200060c7a24 */ /* 0x000fe400078e0205 */
[----:B------:R-:W-:Y:S02]  /*0ee0*/  IMAD R4, R4, c[0x0][0x188], R11 ;  /* 0x0000620004047a24 */ /* 0x000fe400078e020b */
[----:B------:R-:W-:-:S03]  /*0ef0*/  IMAD.WIDE R8, R12, R13, c[0x0][0x178] ;  /* 0x00005e000c087625 */ /* 0x000fc600078e020d */
[----:B0-----:R-:W0:Y:S02]  /*0f00*/  MUFU.RCP R3, R7 ;  /* 0x0000000700037308 */ /* 0x001e240000001000 */
[----:B0-----:R-:W-:Y:S01]  /*0f10*/  FMUL.FTZ R15, R3, R10 ;  /* 0x0000000a030f7220 */ /* 0x001fe20000410000 */
[----:B------:R-:W-:Y:S07]  /*0f20*/  @!P0 BRA `(.L_x_220) ;  /* 0x0000011000008947 */ /* 0x000fee0003800000 */
[----:B------:R-:W-:Y:S01]  /*0f30*/  ISETP.NE.AND P0, PT, RZ, c[0x0][0x190], PT ;  /* 0x00006400ff007a0c */ /* 0x000fe20003f05270 */
[----:B------:R-:W-:Y:S01]  /*0f40*/  IMAD.WIDE R10, R4, R13, c[0x0][0x168] ;  /* 0x00005a00040a7625 */ /* 0x000fe200078e020d */
[----:B------:R-:W-:Y:S03]  /*0f50*/  RED.E.ADD.F32.FTZ.RN.STRONG.GPU [R8], R15 ;  /* 0x0000000f0800798e */ /* 0x000fe60000114700 */
[----:B------:R-:W-:-:S04]  /*0f60*/  IMAD.MOV.U32 R3, RZ, RZ, c[0x0][0x190] ;  /* 0x00006400ff037624 */ /* 0x000fc800078e00ff */
[----:B------:R-:W2:Y:S03]  /*0f70*/  LDG.E.CONSTANT.SYS R0, [R10] ;  /* 0x000000000a007381 */ /* 0x000ea600001e6900 */
[----:B------:R-:W-:Y:S02]  /*0f80*/  @P0 IMAD R4, R3, 0x2, R4 ;  /* 0x0000000203040824 */ /* 0x000fe400078e0204 */
[----:B------:R-:W-:-:S04]  /*0f90*/  @P0 IMAD.WIDE R2, R13, c[0x0][0x190], R10 ;  /* 0x000064000d020a25 */ /* 0x000fc800078e020a */
[----:B------:R-:W-:-:S04]  /*0fa0*/  @P0 IMAD.WIDE R4, R4, R13, c[0x0][0x168] ;  /* 0x00005a0004040625 */ /* 0x000fc800078e020d */
[----:B------:R-:W2:Y:S04]  /*0fb0*/  @P0 LDG.E.CONSTANT.SYS R3, [R2] ;  /* 0x0000000002030381 */ /* 0x000ea800001e6900 */
[----:B------:R-:W3:Y:S01]  /*0fc0*/  @P0 LDG.E.CONSTANT.SYS R5, [R4] ;  /* 0x0000000004050381 */ /* 0x000ee200001e6900 */
[----:B--2---:R-:W-:-:S04]  /*0fd0*/  @P0 FADD.FTZ R6, R0, R3 ;  /* 0x0000000300060221 */ /* 0x004fc80000010000 */
[----:B---3--:R-:W-:-:S04]  /*0fe0*/  @P0 FADD.FTZ R6, R6, R5 ;  /* 0x0000000506060221 */ /* 0x008fc80000010000 */
[----:B------:R-:W-:Y:S02]  /*0ff0*/  @P0 FMUL.FTZ R0, R6, 0.3333333432674407959 ;  /* 0x3eaaaaab06000820 */ /* 0x000fe40000410000 */
[----:B------:R-:W-:-:S04]  /*1000*/  IMAD.WIDE R6, R12, R13, c[0x0][0x170] ;  /* 0x00005c000c067625 */ /* 0x000fc800078e020d */
[----:B------:R-:W-:-:S08]  /*1010*/  FMUL.FTZ R13, R15, R0 ;  /* 0x000000000f0d7220 */ /* 0x000fd00000410000 */
[----:B------:R-:W-:Y:S01]  /*1020*/  RED.E.ADD.F32.FTZ.RN.STRONG.GPU [R6], R13 ;  /* 0x0000000d0600798e */ /* 0x000fe20000114700 */
[----:B------:R-:W-:Y:S05]  /*1030*/  EXIT ;  /* 0x000000000000794d */ /* 0x000fea0003800000 */
.L_x_220:
[----:B------:R-:W-:Y:S01]  /*1040*/  STG.E.SYS [R8], R15 ;  /* 0x0000000f08007386 */ /* 0x000fe2000010e900 */
[----:B------:R-:W-:Y:S05]  /*1050*/  EXIT ;  /* 0x000000000000794d */ /* 0x000fea0003800000 */
.L_x_221:
[----:B------:R-:W-:-:S00]  /*1060*/  BRA `(.L_x_221) ;  /* 0xfffffff000007947 */ /* 0x000fc0000383ffff */
[----:B------:R-:W-:-:S00]  /*1070*/  NOP ;  /* 0x0000000000007918 */ /* 0x000fc00000000000 */
.L_x_444:


//--------------------- .text.kernel_cuda_filter_nlm_calc_weight --------------------------
	.section	.text.kernel_cuda_filter_nlm_calc_weight,"ax",@progbits
	.sectioninfo	@"SHI_REGISTERS=43"
	.align	128
        .global         kernel_cuda_filter_nlm_calc_weight
        .type           kernel_cuda_filter_nlm_calc_weight,@function
        .size           kernel_cuda_filter_nlm_calc_weight,(.L_x_445 - kernel_cuda_filter_nlm_calc_weight)
        .other          kernel_cuda_filter_nlm_calc_weight,@"STO_CUDA_ENTRY STV_DEFAULT"
kernel_cuda_filter_nlm_calc_weight:
.text.kernel_cuda_filter_nlm_calc_weight:
        /* <DEDUP_REMOVED lines=31> */
[----:B------:R-:W-:Y:S02]  /*01f0*/  PLOP3.LUT P0, PT, PT, PT, PT, 0x80, 0x0 ;  /* 0x000000000000781c */ /* 0x000fe40003f0f070 */
[----:B------:R-:W-:-:S05]  /*0200*/  MOV R13, R3 ;  /* 0x00000003000d7202 */ /* 0x000fca0000000f00 */
[----:B------:R-:W-:-:S05]  /*0210*/  @!P2 IMAD.MOV R13, RZ, RZ, -R13 ;  /* 0x000000ffff0da224 */ /* 0x000fca00078e0a0d */
[----:B------:R-:W-:-:S04]  /*0220*/  @!P1 LOP3.LUT R13, RZ, R0, RZ, 0x33, !PT ;  /* 0x00000000ff0d9212 */ /* 0x000fc800078e33ff */
[----:B------:R-:W-:Y:S01]  /*0230*/  ISETP.GT.AND P1, PT, R13, R4, PT ;  /* 0x000000040d00720c */ /* 0x000fe20003f24270 */
[----:B------:R-:W-:-:S04]  /*0240*/  IMAD.MOV R2, RZ, RZ, -R13 ;  /* 0x000000ffff027224 */ /* 0x000fc800078e0a0d */
[----:B------:R-:W-:Y:S02]  /*0250*/  IMAD R10, R0, R2, R5 ;  /* 0x00000002000a7224 */ /* 0x000fe400078e0205 */
[----:B------:R-:W-:-:S05]  /*0260*/  CS2R R2, SRZ ;  /* 0x0000000000027805 */ /* 0x000fca000001ff00 */
        /* <DEDUP_REMOVED lines=9> */
[----:B------:R-:W-:Y:S02]  /*0300*/  IADD3 R12, -R5, c[0x0][0x170], RZ ;  /* 0x00005c00050c7a10 */ /* 0x000fe40007ffe1ff */
[----:B------:R-:W-:Y:S02]  /*0310*/  IMNMX R17, RZ, R8, !PT ;  /* 0x00000008ff117217 */ /* 0x000fe40007800200 */
        /* <DEDUP_REMOVED lines=31> */
[----:B------:R-:W-:-:S05]  /*0510*/  @P1 IADD3 R5, R5, 0x1, RZ ;  /* 0x0000000105051810 */ /* 0x000fca0007ffe0ff */
[----:B------:R-:W-:-:S04]  /*0520*/  IMAD.MOV.U32 R4, RZ, RZ, R5 ;  /* 0x000000ffff047224 */ /* 0x000fc800078e0005 */
        /* <DEDUP_REMOVED lines=12> */
.L_x_223:
[----:B------:R-:W-:Y:S05]  /*05f0*/  BSYNC B0 ;  /* 0x0000000000007941 */ /* 0x000fea0003800000 */
.L_x_222:
        /* <DEDUP_REMOVED lines=14> */
[----:B------:R-:W-:Y:S01]  /*06e0*/  IADD3 R7, R6, -c[0x0][0x184], RZ ;  /* 0x8000610006077a10 */ /* 0x000fe20007ffe0ff */
[----:B------:R-:W-:Y:S01]  /*06f0*/  IMAD.MOV.U32 R10, RZ, RZ, RZ ;  /* 0x000000ffff0a7224 */ /* 0x000fe200078e00ff */
[----:B------:R-:W-:Y:S02]  /*0700*/  LOP3.LUT R6, RZ, R4, RZ, 0x33, !PT ;  /* 0x00000004ff067212 */ /* 0x000fe400078e33ff */
[----:B------:R-:W-:Y:S02]  /*0710*/  IMNMX R7, R7, R8, !PT ;  /* 0x0000000807077217 */ /* 0x000fe40007800200 */
[----:B------:R-:W-:-:S03]  /*0720*/  MOV R8, R4 ;  /* 0x0000000400087202 */ /* 0x000fc60000000f00 */
[----:B------:R-:W-:Y:S01]  /*0730*/  IMAD.IADD R6, R6, 0x1, -R7 ;  /* 0x0000000106067824 */ /* 0x000fe200078e0a07 */
[----:B------:R-:W-:-:S04]  /*0740*/  IADD3 R7, -R7, -0x2, -R4 ;  /* 0xfffffffe07077810 */ /* 0x000fc80007ffe904 */
[----:B------:R-:W-:Y:S02]  /*0750*/  LOP3.LUT R6, R6, 0x3, RZ, 0xc0, !PT ;  /* 0x0000000306067812 */ /* 0x000fe400078ec0ff */
[----:B------:R-:W-:Y:S02]  /*0760*/  ISETP.GE.U32.AND P0, PT, R7, 0x3, PT ;  /* 0x000000030700780c */ /* 0x000fe40003f06070 */
[----:B------:R-:W-:-:S12]  /*0770*/  ISETP.NE.AND P1, PT, R6, RZ, PT ;  /* 0x000000ff0600720c */ /* 0x000fd80003f25270 */
[----:B------:R-:W-:Y:S05]  /*0780*/  @!P1 BRA `(.L_x_227) ;  /* 0x0000012000009947 */ /* 0x000fea0003800000 */
[----:B------:R-:W-:Y:S02]  /*0790*/  IMAD R7, R5, c[0x0][0x178], R4 ;  /* 0x00005e0005077a24 */ /* 0x000fe400078e0204 */
[----:B------:R-:W-:Y:S02]  /*07a0*/  IMAD.MOV.U32 R11, RZ, RZ, R6 ;  /* 0x000000ffff0b7224 */ /* 0x000fe400078e0006 */
[----:B------:R-:W-:Y:S01]  /*07b0*/  IMAD.MOV.U32 R10, RZ, RZ, RZ ;  /* 0x000000ffff0a7224 */ /* 0x000fe200078e00ff */
[----:B------:R-:W-:-:S04]  /*07c0*/  IADD3 R13, P1, R7, R2, RZ ;  /* 0x00000002070d7210 */ /* 0x000fc80007f3e0ff */
[----:B------:R-:W-:Y:S02]  /*07d0*/  LEA.HI.X.SX32 R8, R7, R3, 0x1, P1 ;  /* 0x0000000307087211 */ /* 0x000fe400008f0eff */
[----:B------:R-:W-:-:S04]  /*07e0*/  LEA R12, P1, R13, c[0x0][0x160], 0x2 ;  /* 0x000058000d0c7a11 */ /* 0x000fc800078210ff */
[----:B------:R-:W-:Y:S01]  /*07f0*/  LEA.HI.X R13, R13, c[0x0][0x164], R8, 0x2, P1 ;  /* 0x000059000d0d7a11 */ /* 0x000fe200008f1408 */
[----:B------:R-:W-:-:S02]  /*0800*/  IMAD.MOV.U32 R8, RZ, RZ, R4 ;  /* 0x000000ffff087224 */ /* 0x000fc400078e0004 */
.L_x_228:
[----:B------:R-:W-:Y:S02]  /*0810*/  IMAD.MOV.U32 R6, RZ, RZ, R12 ;  /* 0x000000ffff067224 */ /* 0x000fe400078e000c */
[----:B------:R-:W-:-:S08]  /*0820*/  IMAD.MOV.U32 R7, RZ, RZ, R13 ;  /* 0x000000ffff077224 */ /* 0x000fd000078e000d */
[----:B------:R-:W2:Y:S01]  /*0830*/  LDG.E.CONSTANT.SYS R7, [R6] ;  /* 0x0000000006077381 */ /* 0x000ea200001e6900 */
[----:B------:R-:W-:Y:S02]  /*0840*/  IADD3 R11, R11, -0x1, RZ ;  /* 0xffffffff0b0b7810 */ /* 0x000fe40007ffe0ff */
[----:B------:R-:W-:Y:S02]  /*0850*/  IADD3 R12, P2, R12, 0x4, RZ ;  /* 0x000000040c0c7810 */ /* 0x000fe40007f5e0ff */
[----:B------:R-:W-:Y:S02]  /*0860*/  ISETP.NE.AND P1, PT, R11, RZ, PT ;  /* 0x000000ff0b00720c */ /* 0x000fe40003f25270 */
[----:B------:R-:W-:Y:S02]  /*0870*/  IADD3 R8, R8, 0x1, RZ ;  /* 0x0000000108087810 */ /* 0x000fe40007ffe0ff */
[----:B------:R-:W-:Y:S01]  /*0880*/  IADD3.X R13, RZ, R13, RZ, P2, !PT ;  /* 0x0000000dff0d7210 */ /* 0x000fe200017fe4ff */
[----:B--2---:R-:W-:-:S07]  /*0890*/  FADD.FTZ R10, R7, R10 ;  /* 0x0000000a070a7221 */ /* 0x004fce0000010000 */
[----:B------:R-:W-:Y:S05]  /*08a0*/  @P1 BRA `(.L_x_228) ;  /* 0xffffff6000001947 */ /* 0x000fea000383ffff */
.L_x_227:
[----:B------:R-:W-:Y:S05]  /*08b0*/  BSYNC B1 ;  /* 0x0000000000017941 */ /* 0x000fea0003800000 */
.L_x_226:
[----:B------:R-:W-:Y:S05]  /*08c0*/  @!P0 BRA `(.L_x_225) ;  /* 0x000005b000008947 */ /* 0x000fea0003800000 */
[--C-:B------:R-:W-:Y:S01]  /*08d0*/  IMAD R7, R5, c[0x0][0x178], R8.reuse ;  /* 0x00005e0005077a24 */ /* 0x100fe200078e0208 */
[----:B------:R-:W-:Y:S01]  /*08e0*/  BMOV.32.CLEAR RZ, B1 ;  /* 0x0000000001ff7355 */ /* 0x000fe20000100000 */
[----:B------:R-:W-:Y:S01]  /*08f0*/  IMAD.IADD R13, R9, 0x1, -R8 ;  /* 0x00000001090d7824 */ /* 0x000fe200078e0a08 */
[----:B------:R-:W-:Y:S02]  /*0900*/  BSSY B1, `(.L_x_229) ;  /* 0x0000031000017945 */ /* 0x000fe40003800000 */
[----:B------:R-:W-:Y:S02]  /*0910*/  IADD3 R11, P0, R7, R2, RZ ;  /* 0x00000002070b7210 */ /* 0x000fe40007f1e0ff */
[----:B------:R-:W-:Y:S02]  /*0920*/  ISETP.GT.AND P1, PT, R13, 0xc, PT ;  /* 0x0000000c0d00780c */ /* 0x000fe40003f24270 */
[----:B------:R-:W-:Y:S02]  /*0930*/  LEA.HI.X.SX32 R12, R7, R3, 0x1, P0 ;  /* 0x00000003070c7211 */ /* 0x000fe400000f0eff */
[----:B------:R-:W-:-:S04]  /*0940*/  LEA R6, P0, R11, c[0x0][0x160], 0x2 ;  /* 0x000058000b067a11 */ /* 0x000fc800078010ff */
[----:B------:R-:W-:Y:S02]  /*0950*/  LEA.HI.X R7, R11, c[0x0][0x164], R12, 0x2, P0 ;  /* 0x000059000b077a11 */ /* 0x000fe400000f140c */
[----:B------:R-:W-:-:S05]  /*0960*/  IADD3 R6, P0, R6, 0x8, RZ ;  /* 0x0000000806067810 */ /* 0x000fca0007f1e0ff */
[----:B------:R-:W-:Y:S01]  /*0970*/  IMAD.X R7, RZ, RZ, R7, P0 ;  /* 0x000000ffff077224 */ /* 0x000fe200000e0607 */
[----:B------:R-:W-:Y:S01]  /*0980*/  PLOP3.LUT P0, PT, PT, PT, PT, 0x80, 0x0 ;  /* 0x000000000000781c */ /* 0x000fe20003f0f070 */
[----:B------:R-:W-:Y:S06]  /*0990*/  @!P1 BRA `(.L_x_230) ;  /* 0x0000027000009947 */ /* 0x000fec0003800000 */
[----:B------:R-:W-:Y:S02]  /*09a0*/  PLOP3.LUT P0, PT, PT, PT, PT, 0x8, 0x0 ;  /* 0x000000000000781c */ /* 0x000fe40003f0e170 */
[----:B------:R-:W-:-:S04]  /*09b0*/  IADD3 R13, R9, -0xc, RZ ;  /* 0xfffffff4090d7810 */ /* 0x000fc80007ffe0ff */
.L_x_231:
        /* <DEDUP_REMOVED lines=18> */
[----:B0-----:R-:W-:-:S05]  /*0ae0*/  IADD3 R6, P2, R6, 0x40, RZ ;  /* 0x0000004006067810 */ /* 0x001fca0007f5e0ff */
[----:B------:R-:W-:Y:S02]  /*0af0*/  IMAD.X R7, RZ, RZ, R7, P2 ;  /* 0x000000ffff077224 */ /* 0x000fe400010e0607 */
        /* <DEDUP_REMOVED lines=17> */
.L_x_230:
[----:B------:R-:W-:Y:S05]  /*0c10*/  BSYNC B1 ;  /* 0x0000000000017941 */ /* 0x000fea0003800000 */
.L_x_229:
        /* <DEDUP_REMOVED lines=8> */
[----:B------:R0:W5:Y:S04]  /*0ca0*/  LDG.E.CONSTANT.SYS R16, [R6+0x4] ;  /* 0x0000040006107381 */ /* 0x00016800001e6900 */
        /* <DEDUP_REMOVED lines=9> */
[----:B----4-:R-:W-:Y:S01]  /*0d40*/  FADD.FTZ R11, R11, R14 ;  /* 0x0000000e0b0b7221 */ /* 0x010fe20000010000 */
[----:B0-----:R-:W-:Y:S01]  /*0d50*/  MOV R6, R12 ;  /* 0x0000000c00067202 */ /* 0x001fe20000000f00 */
[----:B------:R-:W-:Y:S02]  /*0d60*/  IMAD.X R13, RZ, RZ, R7, P1 ;  /* 0x000000ffff0d7224 */ /* 0x000fe400008e0607 */
[----:B-----5:R-:W-:Y:S02]  /*0d70*/  FADD.FTZ R11, R11, R16 ;  /* 0x000000100b0b7221 */ /* 0x020fe40000010000 */
[----:B------:R-:W-:Y:S02]  /*0d80*/  IMAD.MOV.U32 R7, RZ, RZ, R13 ;  /* 0x000000ffff077224 */ /* 0x000fe400078e000d */
[----:B------:R-:W-:-:S04]  /*0d90*/  FADD.FTZ R11, R11, R18 ;  /* 0x000000120b0b7221 */ /* 0x000fc80000010000 */
[----:B------:R-:W-:-:S04]  /*0da0*/  FADD.FTZ R11, R11, R20 ;  /* 0x000000140b0b7221 */ /* 0x000fc80000010000 */
[----:B------:R-:W-:-:S04]  /*0db0*/  FADD.FTZ R11, R11, R22 ;  /* 0x000000160b0b7221 */ /* 0x000fc80000010000 */
[----:B------:R-:W-:-:S03]  /*0dc0*/  FADD.FTZ R10, R11, R24 ;  /* 0x000000180b0a7221 */ /* 0x000fc60000010000 */
.L_x_233:
[----:B------:R-:W-:Y:S05]  /*0dd0*/  BSYNC B1 ;  /* 0x0000000000017941 */ /* 0x000fea0003800000 */
.L_x_232:
        /* <DEDUP_REMOVED lines=10> */
.L_x_225:
[----:B------:R-:W-:Y:S05]  /*0e80*/  BSYNC B0 ;  /* 0x0000000000007941 */ /* 0x000fea0003800000 */
.L_x_224:
[----:B------:R-:W-:Y:S02]  /*0e90*/  IMAD.IADD R4, R9, 0x1, -R4 ;  /* 0x0000000109047824 */ /* 0x000fe400078e0a04 */
[----:B------:R-:W-:Y:S02]  /*0ea0*/  IMAD.MOV.U32 R9, RZ, RZ, 0x3aaec44e ;  /* 0x3aaec44eff097424 */ /* 0x000fe400078e00ff */
[----:B------:R-:W-:Y:S02]  /*0eb0*/  IMAD R5, R5, c[0x0][0x178], R0 ;  /* 0x00005e0005057a24 */ /* 0x000fe400078e0200 */
[----:B------:R-:W0:Y:S03]  /*0ec0*/  I2F R4, R4 ;  /* 0x0000000400047306 */ /* 0x000e260000201400 */
[----:B------:R-:W-:-:S04]  /*0ed0*/  IADD3 R0, P0, R5, R2, RZ ;  /* 0x0000000205007210 */ /* 0x000fc80007f1e0ff */
[----:B------:R-:W-:Y:S02]  /*0ee0*/  LEA.HI.X.SX32 R3, R5, R3, 0x1, P0 ;  /* 0x0000000305037211 */ /* 0x000fe400000f0eff */
[----:B------:R-:W-:-:S04]  /*0ef0*/  LEA R2, P0, R0, c[0x0][0x168], 0x2 ;  /* 0x00005a0000027a11 */ /* 0x000fc800078010ff */
[----:B------:R-:W-:Y:S01]  /*0f00*/  LEA.HI.X R3, R0, c[0x0][0x16c], R3, 0x2, P0 ;  /* 0x00005b0000037a11 */ /* 0x000fe200000f1403 */
[----:B0-----:R-:W0:Y:S02]  /*0f10*/  MUFU.RCP R7, R4 ;  /* 0x0000000400077308 */ /* 0x001e240000001000 */
[----:B0-----:R-:W-:-:S05]  /*0f20*/  FMUL.FTZ R7, R7, R10 ;  /* 0x0000000a07077220 */ /* 0x001fca0000410000 */
[----:B------:R-:W-:-:S05]  /*0f30*/  FMNMX.FTZ R7, RZ, R7, !PT ;  /* 0x00000007ff077209 */ /* 0x000fca0007810000 */
[----:B------:R-:W-:-:S05]  /*0f40*/  FMUL.FTZ R7, R7, -1.4426950216293334961 ;  /* 0xbfb8aa3b07077820 */ /* 0x000fca0000410000 */
[----:B------:R-:W-:-:S04]  /*0f50*/  FMNMX.FTZ R7, R7, -126, !PT ;  /* 0xc2fc000007077809 */ /* 0x000fc80007810000 */
[----:B------:R-:W-:-:S06]  /*0f60*/  FMNMX.FTZ R7, R7, 126, PT ;  /* 0x42fc000007077809 */ /* 0x000fcc0003810000 */
[----:B------:R-:W0:Y:S08]  /*0f70*/  F2I.FTZ.TRUNC.NTZ R6, R7 ;  /* 0x0000000700067305 */ /* 0x000e30000021f100 */
[----:B0-----:R-:W0:Y:S02]  /*0f80*/  I2F R8, R6 ;  /* 0x0000000600087306 */ /* 0x001e240000201400 */
[----:B0-----:R-:W-:-:S04]  /*0f90*/  FADD.FTZ R8, -R7, R8 ;  /* 0x0000000807087221 */ /* 0x001fc80000010100 */
[----:B------:R-:W-:-:S04]  /*0fa0*/  FADD.FTZ R8, R8, 1 ;  /* 0x3f80000008087421 */ /* 0x000fc80000010000 */
[----:B------:R-:W-:-:S04]  /*0fb0*/  FADD.FTZ R8, -R8, 1 ;  /* 0x3f80000008087421 */ /* 0x000fc80000010100 */
[----:B------:R-:W-:-:S04]  /*0fc0*/  FFMA.FTZ R9, R8, R9, 0.0098103526979684829712 ;  /* 0x3c20bb9a08097423 */ /* 0x000fc80000010009 */
[----:B------:R-:W-:-:S04]  /*0fd0*/  FFMA.FTZ R9, R8, R9, 0.055518340319395065308 ;  /* 0x3d63673308097423 */ /* 0x000fc80000010009 */
[----:B------:R-:W-:-:S04]  /*0fe0*/  FFMA.FTZ R9, R8, R9, 0.24017933011054992676 ;  /* 0x3e75f19208097423 */ /* 0x000fc80000010009 */
[----:B------:R-:W-:-:S04]  /*0ff0*/  FFMA.FTZ R9, R8, R9, 0.69314485788345336914 ;  /* 0x3f3171f108097423 */ /* 0x000fc80000010009 */
[----:B------:R-:W-:-:S04]  /*1000*/  FFMA.FTZ R9, R8, R9, 1 ;  /* 0x3f80000008097423 */ /* 0x000fc80000010009 */
[----:B------:R-:W-:-:S08]  /*1010*/  IMAD R9, R6, 0x800000, R9 ;  /* 0x0080000006097824 */ /* 0x000fd000078e0209 */
[----:B------:R-:W-:Y:S01]  /*1020*/  STG.E.SYS [R2], R9 ;  /* 0x0000000902007386 */ /* 0x000fe2000010e900 */
[----:B------:R-:W-:Y:S05]  /*1030*/  EXIT ;  /* 0x000000000000794d */ /* 0x000fea0003800000 */
.L_x_234:
[----:B------:R-:W-:-:S00]  /*1040*/  BRA `(.L_x_234) ;  /* 0xfffffff000007947 */ /* 0x000fc0000383ffff */
[----:B------:R-:W-:-:S00]  /*1050*/  NOP ;  /* 0x0000000000007918 */ /* 0x000fc00000000000 */
[----:B------:R-:W-:-:S00]  /*1060*/  NOP ;  /* 0x0000000000007918 */ /* 0x000fc00000000000 */
[----:B------:R-:W-:-:S00]  /*1070*/  NOP ;  /* 0x0000000000007918 */ /* 0x000fc00000000000 */
.L_x_445:


//--------------------- .text.kernel_cuda_filter_nlm_blur --------------------------
	.section	.text.kernel_cuda_filter_nlm_blur,"ax",@progbits
	.sectioninfo	@"SHI_REGISTERS=46"
	.align	128
        .global         kernel_cuda_filter_nlm_blur
        .type           kernel_cuda_filter_nlm_blur,@function
        .size           kernel_cuda_filter_nlm_blur,(.L_x_446 - kernel_cuda_filter_nlm_blur)
        .other          kernel_cuda_filter_nlm_blur,@"STO_CUDA_ENTRY STV_DEFAULT"
kernel_cuda_filter_nlm_blur:
.text.kernel_cuda_filter_nlm_blur:
        /* <DEDUP_REMOVED lines=33> */
[----:B------:R-:W-:-:S03]  /*0210*/  CS2R R2, SRZ ;  /* 0x0000000000027805 */ /* 0x000fc6000001ff00 */
        /* <DEDUP_REMOVED lines=9> */
[--C-:B------:R-:W-:Y:S01]  /*02b0*/  IMAD.MOV R8, RZ, RZ, -R5.reuse ;  /* 0x000000ffff087224 */ /* 0x100fe200078e0a05 */
[----:B------:R-:W-:Y:S02]  /*02c0*/  SHF.R.S32.HI R5, RZ, 0x1f, R5 ;  /* 0x0000001fff057819 */ /* 0x000fe40000011405 */
[----:B------:R-:W-:Y:S02]  /*02d0*/  IMNMX R6, RZ, R0, !PT ;  /* 0x00000000ff067217 */ /* 0x000fe40007800200 */
[----:B------:R-:W-:-:S02]  /*02e0*/  IADD3 R14, -R7, c[0x0][0x174], RZ ;  /* 0x00005d00070e7a10 */ /* 0x000fc40007ffe1ff */
[----:B------:R-:W-:Y:S02]  /*02f0*/  LOP3.LUT R12, R5, R8, RZ, 0xc0, !PT ;  /* 0x00000008050c7212 */ /* 0x000fe400078ec0ff */
[----:B------:R-:W-:Y:S02]  /*0300*/  IADD3 R0, -R0, RZ, RZ ;  /* 0x000000ff00007210 */ /* 0x000fe40007ffe1ff */
[----:B------:R-:W-:Y:S02]  /*0310*/  IADD3 R6, -R6, c[0x0][0x170], RZ ;  /* 0x00005c0006067a10 */ /* 0x000fe40007ffe1ff */
[----:B------:R-:W-:Y:S02]  /*0320*/  IMNMX R15, R14, c[0x0][0x174], PT ;  /* 0x00005d000e0f7a17 */ /* 0x000fe40003800200 */
[----:B------:R-:W-:Y:S02]  /*0330*/  IMNMX R16, RZ, R0, !PT ;  /* 0x00000000ff107217 */ /* 0x000fe40007800200 */
[----:B------:R-:W-:-:S02]  /*0340*/  IMNMX R5, R6, c[0x0][0x170], PT ;  /* 0x00005c0006057a17 */ /* 0x000fc40003800200 */
        /* <DEDUP_REMOVED lines=22> */
[-C--:B------:R-:W-:Y:S02]  /*04b0*/  @!P3 IADD3 R0, R0, -R9.reuse, RZ ;  /* 0x800000090000b210 */ /* 0x080fe40007ffe0ff */
[----:B------:R-:W-:Y:S02]  /*04c0*/  @!P3 IADD3 R7, R7, 0x1, RZ ;  /* 0x000000010707b810 */ /* 0x000fe40007ffe0ff */
[----:B------:R-:W-:Y:S02]  /*04d0*/  ISETP.GE.U32.AND P1, PT, R0, R9, PT ;  /* 0x000000090000720c */ /* 0x000fe40003f26070 */
[----:B------:R-:W-:Y:S02]  /*04e0*/  LOP3.LUT R0, R5, R18, RZ, 0x3c, !PT ;  /* 0x0000001205007212 */ /* 0x000fe400078e3cff */
[----:B------:R-:W-:Y:S02]  /*04f0*/  ISETP.NE.AND P3, PT, R18, RZ, PT ;  /* 0x000000ff1200720c */ /* 0x000fe40003f65270 */
[----:B------:R-:W-:-:S06]  /*0500*/  ISETP.GE.AND P2, PT, R0, RZ, PT ;  /* 0x000000ff0000720c */ /* 0x000fcc0003f46270 */
[----:B------:R-:W-:-:S06]  /*0510*/  @P1 IADD3 R7, R7, 0x1, RZ ;  /* 0x0000000107071810 */ /* 0x000fcc0007ffe0ff */
[----:B------:R-:W-:-:S05]  /*0520*/  @!P2 IMAD.MOV R7, RZ, RZ, -R7 ;  /* 0x000000ffff07a224 */ /* 0x000fca00078e0a07 */
[----:B------:R-:W-:-:S04]  /*0530*/  @!P3 LOP3.LUT R7, RZ, R18, RZ, 0x33, !PT ;  /* 0x00000012ff07b212 */ /* 0x000fc800078e33ff */
[----:B------:R-:W-:Y:S01]  /*0540*/  IADD3 R0, R12, R7, RZ ;  /* 0x000000070c007210 */ /* 0x000fe20007ffe0ff */
[----:B------:R-:W-:-:S03]  /*0550*/  IMAD.MOV R6, RZ, RZ, -R7 ;  /* 0x000000ffff067224 */ /* 0x000fc600078e0a07 */
[----:B------:R-:W-:Y:S01]  /*0560*/  ISETP.GE.AND P1, PT, R0, R15, PT ;  /* 0x0000000f0000720c */ /* 0x000fe20003f26270 */
[----:B------:R-:W-:-:S05]  /*0570*/  IMAD R5, R18, R6, R5 ;  /* 0x0000000612057224 */ /* 0x000fca00078e0205 */
[----:B------:R-:W-:-:S06]  /*0580*/  IADD3 R5, R16, R5, RZ ;  /* 0x0000000510057210 */ /* 0x000fcc0007ffe0ff */
[----:B------:R-:W-:Y:S01]  /*0590*/  @!P1 IMAD R4, R4, R13, R10 ;  /* 0x0000000d04049224 */ /* 0x000fe200078e020a */
[----:B------:R-:W-:-:S03]  /*05a0*/  @!P1 PLOP3.LUT P0, PT, PT, PT, PT, 0x8, 0x0 ;  /* 0x000000000000981c */ /* 0x000fc60003f0e170 */
[----:B------:R-:W-:-:S04]  /*05b0*/  @!P1 IMAD R7, R4, c[0x0][0x17c], RZ ;  /* 0x00005f0004079a24 */ /* 0x000fc800078e02ff */
[--C-:B------:R-:W-:Y:S01]  /*05c0*/  @!P1 IMAD.MOV.U32 R2, RZ, RZ, R7.reuse ;  /* 0x000000ffff029224 */ /* 0x100fe200078e0007 */
[----:B------:R-:W-:-:S03]  /*05d0*/  @!P1 SHF.R.S32.HI R3, RZ, 0x1f, R7 ;  /* 0x0000001fff039819 */ /* 0x000fc60000011407 */
.L_x_236:
[----:B------:R-:W-:Y:S05]  /*05e0*/  BSYNC B0 ;  /* 0x0000000000007941 */ /* 0x000fea0003800000 */
.L_x_235:
[----:B------:R-:W-:Y:S05]  /*05f0*/  @P0 EXIT ;  /* 0x000000000000094d */ /* 0x000fea0003800000 */
[C---:B------:R-:W-:Y:S01]  /*0600*/  IADD3 R4, R0.reuse, -c[0x0][0x184], RZ ;  /* 0x8000610000047a10 */ /* 0x040fe20007ffe0ff */
[----:B------:R-:W-:Y:S01]  /*0610*/  BMOV.32.CLEAR RZ, B0 ;  /* 0x0000000000ff7355 */ /* 0x000fe20000100000 */
[----:B------:R-:W-:Y:S01]  /*0620*/  IADD3.X R7, R0, c[0x0][0x184], RZ, PT, !PT ;  /* 0x0000610000077a10 */ /* 0x000fe20003ffe4ff */
[----:B------:R-:W-:Y:S01]  /*0630*/  BSSY B0, `(.L_x_237) ;  /* 0x0000099000007945 */ /* 0x000fe20003800000 */
[----:B------:R-:W-:Y:S02]  /*0640*/  IMNMX R4, R12, R4, !PT ;  /* 0x000000040c047217 */ /* 0x000fe40007800200 */
[----:B------:R-:W-:Y:S02]  /*0650*/  IMNMX R7, R14, R7, PT ;  /* 0x000000070e077217 */ /* 0x000fe40003800200 */
[----:B------:R-:W-:Y:S02]  /*0660*/  MOV R6, RZ ;  /* 0x000000ff00067202 */ /* 0x000fe40000000f00 */
        /* <DEDUP_REMOVED lines=9> */
[----:B------:R-:W-:-:S04]  /*0700*/  IMAD.MOV.U32 R8, RZ, RZ, R4 ;  /* 0x000000ffff087224 */ /* 0x000fc800078e0004 */
[----:B------:R-:W-:-:S05]  /*0710*/  IMAD.IADD R6, R6, 0x1, -R11 ;  /* 0x0000000106067824 */ /* 0x000fca00078e0a0b */
[----:B------:R-:W-:Y:S02]  /*0720*/  LOP3.LUT R9, R6, 0x3, RZ, 0xc0, !PT ;  /* 0x0000000306097812 */ /* 0x000fe400078ec0ff */
[----:B------:R-:W-:Y:S02]  /*0730*/  IADD3 R6, -R11, -0x2, -R4 ;  /* 0xfffffffe0b067810 */ /* 0x000fe40007ffe904 */
[----:B------:R-:W-:Y:S02]  /*0740*/  ISETP.NE.AND P1, PT, R9, RZ, PT ;  /* 0x000000ff0900720c */ /* 0x000fe40003f25270 */
[----:B------:R-:W-:Y:S02]  /*0750*/  ISETP.GE.U32.AND P0, PT, R6, 0x3, PT ;  /* 0x000000030600780c */ /* 0x000fe40003f06070 */
[----:B------:R-:W-:-:S08]  /*0760*/  MOV R6, RZ ;  /* 0x000000ff00067202 */ /* 0x000fd00000000f00 */
[----:B------:R-:W-:Y:S05]  /*0770*/  @!P1 BRA `(.L_x_240) ;  /* 0x0000011000009947 */ /* 0x000fea0003800000 */
[----:B------:R-:W-:Y:S01]  /*0780*/  IMAD R11, R4, c[0x0][0x178], R5 ;  /* 0x00005e00040b7a24 */ /* 0x000fe200078e0205 */
[----:B------:R-:W-:-:S04]  /*0790*/  MOV R6, RZ ;  /* 0x000000ff00067202 */ /* 0x000fc80000000f00 */
[----:B------:R-:W-:-:S04]  /*07a0*/  IADD3 R8, P1, R11, R2, RZ ;  /* 0x000000020b087210 */ /* 0x000fc80007f3e0ff */
[----:B------:R-:W-:Y:S02]  /*07b0*/  LEA.HI.X.SX32 R11, R11, R3, 0x1, P1 ;  /* 0x000000030b0b7211 */ /* 0x000fe400008f0eff */
[----:B------:R-:W-:-:S04]  /*07c0*/  LEA R10, P1, R8, c[0x0][0x160], 0x2 ;  /* 0x00005800080a7a11 */ /* 0x000fc800078210ff */
[----:B------:R-:W-:Y:S01]  /*07d0*/  LEA.HI.X R11, R8, c[0x0][0x164], R11, 0x2, P1 ;  /* 0x00005900080b7a11 */ /* 0x000fe200008f140b */
[----:B------:R-:W-:-:S03]  /*07e0*/  IMAD.MOV.U32 R8, RZ, RZ, R4 ;  /* 0x000000ffff087224 */ /* 0x000fc600078e0004 */
.L_x_241:
[----:B------:R-:W-:Y:S01]  /*07f0*/  MOV R12, R10 ;  /* 0x0000000a000c7202 */ /* 0x000fe20000000f00 */
[----:B------:R-:W-:-:S08]  /*0800*/  IMAD.MOV.U32 R13, RZ, RZ, R11 ;  /* 0x000000ffff0d7224 */ /* 0x000fd000078e000b */
[----:B------:R-:W2:Y:S01]  /*0810*/  LDG.E.CONSTANT.SYS R15, [R12] ;  /* 0x000000000c0f7381 */ /* 0x000ea200001e6900 */
[----:B------:R-:W-:Y:S02]  /*0820*/  IADD3 R9, R9, -0x1, RZ ;  /* 0xffffffff09097810 */ /* 0x000fe40007ffe0ff */
[----:B------:R-:W-:Y:S02]  /*0830*/  MOV R11, c[0x0][0x178] ;  /* 0x00005e00000b7a02 */ /* 0x000fe40000000f00 */
[----:B------:R-:W-:Y:S02]  /*0840*/  ISETP.NE.AND P1, PT, R9, RZ, PT ;  /* 0x000000ff0900720c */ /* 0x000fe40003f25270 */
[----:B------:R-:W-:Y:S01]  /*0850*/  IADD3 R8, R8, 0x1, RZ ;  /* 0x0000000108087810 */ /* 0x000fe20007ffe0ff */
[----:B------:R-:W-:-:S04]  /*0860*/  IMAD.WIDE R10, R11, 0x4, R12 ;  /* 0x000000040b0a7825 */ /* 0x000fc800078e020c */
[----:B--2---:R-:W-:-:S05]  /*0870*/  FADD.FTZ R6, R15, R6 ;  /* 0x000000060f067221 */ /* 0x004fca0000010000 */
[----:B------:R-:W-:Y:S05]  /*0880*/  @P1 BRA `(.L_x_241) ;  /* 0xffffff6000001947 */ /* 0x000fea000383ffff */
.L_x_240:
[----:B------:R-:W-:Y:S05]  /*0890*/  BSYNC B1 ;  /* 0x0000000000017941 */ /* 0x000fea0003800000 */
.L_x_239:
[----:B------:R-:W-:Y:S05]  /*08a0*/  @!P0 BRA `(.L_x_238) ;  /* 0x0000071000008947 */ /* 0x000fea0003800000 */
[----:B------:R-:W-:Y:S01]  /*08b0*/  IMAD.IADD R13, R7, 0x1, -R8 ;  /* 0x00000001070d7824 */ /* 0x000fe200078e0a08 */
[----:B------:R-:W-:Y:S01]  /*08c0*/  BMOV.32.CLEAR RZ, B1 ;  /* 0x0000000001ff7355 */ /* 0x000fe20000100000 */
[----:B------:R-:W-:Y:S01]  /*08d0*/  IMAD R9, R8, c[0x0][0x178], R5 ;  /* 0x00005e0008097a24 */ /* 0x000fe200078e0205 */
[----:B------:R-:W-:Y:S02]  /*08e0*/  BSSY B1, `(.L_x_242) ;  /* 0x000003e000017945 */ /* 0x000fe40003800000 */
[----:B------:R-:W-:Y:S02]  /*08f0*/  ISETP.GT.AND P1, PT, R13, 0xc, PT ;  /* 0x0000000c0d00780c */ /* 0x000fe40003f24270 */
[----:B------:R-:W-:-:S04]  /*0900*/  IADD3 R11, P0, R9, R2, RZ ;  /* 0x00000002090b7210 */ /* 0x000fc80007f1e0ff */
[----:B------:R-:W-:Y:S02]  /*0910*/  LEA.HI.X.SX32 R12, R9, R3, 0x1, P0 ;  /* 0x00000003090c7211 */ /* 0x000fe400000f0eff */
[----:B------:R-:W-:-:S04]  /*0920*/  LEA R10, P0, R11, c[0x0][0x160], 0x2 ;  /* 0x000058000b0a7a11 */ /* 0x000fc800078010ff */
[----:B------:R-:W-:Y:S02]  /*0930*/  LEA.HI.X R11, R11, c[0x0][0x164], R12, 0x2, P0 ;  /* 0x000059000b0b7a11 */ /* 0x000fe400000f140c */
[----:B------:R-:W-:Y:S01]  /*0940*/  PLOP3.LUT P0, PT, PT, PT, PT, 0x80, 0x0 ;  /* 0x000000000000781c */ /* 0x000fe20003f0f070 */
[----:B------:R-:W-:Y:S06]  /*0950*/  @!P1 BRA `(.L_x_243) ;  /* 0x0000036000009947 */ /* 0x000fec0003800000 */
[----:B------:R-:W-:Y:S02]  /*0960*/  PLOP3.LUT P0, PT, PT, PT, PT, 0x8, 0x0 ;  /* 0x000000000000781c */ /* 0x000fe40003f0e170 */
[----:B------:R-:W-:-:S04]  /*0970*/  IADD3 R9, R7, -0xc, RZ ;  /* 0xfffffff407097810 */ /* 0x000fc80007ffe0ff */
.L_x_244:
[----:B------:R-:W-:Y:S01]  /*0980*/  MOV R13, c[0x0][0x178] ;  /* 0x00005e00000d7a02 */ /* 0x000fe20000000f00 */
[----:B------:R0:W2:Y:S04]  /*0990*/  LDG.E.CONSTANT.SYS R39, [R10] ;  /* 0x000000000a277381 */ /* 0x0000a800001e6900 */
[----:B------:R-:W-:-:S08]  /*09a0*/  IMAD.WIDE R14, R13, 0x4, R10 ;  /* 0x000000040d0e7825 */ /* 0x000fd000078e020a */
[C---:B------:R-:W-:Y:S01]  /*09b0*/  IMAD.WIDE R16, R13.reuse, 0x4, R14 ;  /* 0x000000040d107825 */ /* 0x040fe200078e020e */
[----:B------:R1:W3:Y:S07]  /*09c0*/  LDG.E.CONSTANT.SYS R12, [R14] ;  /* 0x000000000e0c7381 */ /* 0x0002ee00001e6900 */
[C---:B------:R-:W-:Y:S01]  /*09d0*/  IMAD.WIDE R18, R13.reuse, 0x4, R16 ;  /* 0x000000040d127825 */ /* 0x040fe200078e0210 */
[----:B------:R4:W5:Y:S07]  /*09e0*/  LDG.E.CONSTANT.SYS R41, [R16] ;  /* 0x0000000010297381 */ /* 0x00096e00001e6900 */
[----:B------:R-:W-:-:S02]  /*09f0*/  IMAD.WIDE R20, R13, 0x4, R18 ;  /* 0x000000040d147825 */ /* 0x000fc400078e0212 */
[----:B------:R-:W5:Y:S06]  /*0a00*/  LDG.E.CONSTANT.SYS R19, [R18] ;  /* 0x0000000012137381 */ /* 0x000f6c00001e6900 */
[C---:B------:R-:W-:Y:S02]  /*0a10*/  IMAD.WIDE R22, R13.reuse, 0x4, R20 ;  /* 0x000000040d167825 */ /* 0x040fe400078e0214 */
[----:B------:R-:W5:Y:S06]  /*0a20*/  LDG.E.CONSTANT.SYS R21, [R20] ;  /* 0x0000000014157381 */ /* 0x000f6c00001e6900 */
        /* <DEDUP_REMOVED lines=14> */
[C---:B-1----:R-:W-:Y:S02]  /*0b10*/  IMAD.WIDE R14, R13.reuse, 0x4, R36 ;  /* 0x000000040d0e7825 */ /* 0x042fe400078e0224 */
[----:B------:R-:W5:Y:S06]  /*0b20*/  LDG.E.CONSTANT.SYS R37, [R36] ;  /* 0x0000000024257381 */ /* 0x000f6c00001e6900 */
[----:B----4-:R-:W-:-:S02]  /*0b30*/  IMAD.WIDE R16, R13, 0x4, R14 ;  /* 0x000000040d107825 */ /* 0x010fc400078e020e */
[----:B------:R-:W4:Y:S06]  /*0b40*/  LDG.E.CONSTANT.SYS R15, [R14] ;  /* 0x000000000e0f7381 */ /* 0x000f2c00001e6900 */
[----:B0-----:R-:W-:Y:S02]  /*0b50*/  IMAD.WIDE R10, R13, 0x4, R16 ;  /* 0x000000040d0a7825 */ /* 0x001fe400078e0210 */
[----:B------:R-:W4:Y:S06]  /*0b60*/  LDG.E.CONSTANT.SYS R17, [R16] ;  /* 0x0000000010117381 */ /* 0x000f2c00001e6900 */
[----:B------:R0:W4:Y:S01]  /*0b70*/  LDG.E.CONSTANT.SYS R43, [R10] ;  /* 0x000000000a2b7381 */ /* 0x00012200001e6900 */
[----:B------:R-:W-:-:S04]  /*0b80*/  IADD3 R8, R8, 0x10, RZ ;  /* 0x0000001008087810 */ /* 0x000fc80007ffe0ff */
[----:B------:R-:W-:Y:S01]  /*0b90*/  ISETP.GE.AND P1, PT, R8, R9, PT ;  /* 0x000000090800720c */ /* 0x000fe20003f26270 */
[----:B0-----:R-:W-:-:S04]  /*0ba0*/  IMAD.WIDE R10, R13, 0x4, R10 ;  /* 0x000000040d0a7825 */ /* 0x001fc800078e020a */
[----:B--2---:R-:W-:-:S04]  /*0bb0*/  FADD.FTZ R39, R39, R6 ;  /* 0x0000000627277221 */ /* 0x004fc80000010000 */
[----:B---3--:R-:W-:-:S04]  /*0bc0*/  FADD.FTZ R12, R39, R12 ;  /* 0x0000000c270c7221 */ /* 0x008fc80000010000 */
        /* <DEDUP_REMOVED lines=11> */
[----:B----4-:R-:W-:-:S04]  /*0c80*/  FADD.FTZ R12, R12, R15 ;  /* 0x0000000f0c0c7221 */ /* 0x010fc80000010000 */
[----:B------:R-:W-:-:S04]  /*0c90*/  FADD.FTZ R12, R12, R17 ;  /* 0x000000110c0c7221 */ /* 0x000fc80000010000 */
[----:B------:R-:W-:Y:S01]  /*0ca0*/  FADD.FTZ R6, R12, R43 ;  /* 0x0000002b0c067221 */ /* 0x000fe20000010000 */
[----:B------:R-:W-:Y:S05]  /*0cb0*/  @!P1 BRA `(.L_x_244) ;  /* 0xfffffcc000009947 */ /* 0x000fea000383ffff */
.L_x_243:
[----:B------:R-:W-:Y:S05]  /*0cc0*/  BSYNC B1 ;  /* 0x0000000000017941 */ /* 0x000fea0003800000 */
.L_x_242:
[----:B------:R-:W-:Y:S01]  /*0cd0*/  IMAD.IADD R9, R7, 0x1, -R8 ;  /* 0x0000000107097824 */ /* 0x000fe200078e0a08 */
[----:B------:R-:W-:Y:S01]  /*0ce0*/  BMOV.32.CLEAR RZ, B1 ;  /* 0x0000000001ff7355 */ /* 0x000fe20000100000 */
[----:B------:R-:W-:Y:S03]  /*0cf0*/  BSSY B1, `(.L_x_245) ;  /* 0x000001e000017945 */ /* 0x000fe60003800000 */
[----:B------:R-:W-:-:S12]  /*0d00*/  ISETP.GT.AND P1, PT, R9, 0x4, PT ;  /* 0x000000040900780c */ /* 0x000fd80003f24270 */
[----:B------:R-:W-:Y:S05]  /*0d10*/  @!P1 BRA `(.L_x_246) ;  /* 0x000001b000009947 */ /* 0x000fea0003800000 */
[----:B------:R-:W-:-:S05]  /*0d20*/  MOV R27, c[0x0][0x178] ;  /* 0x00005e00001b7a02 */ /* 0x000fca0000000f00 */
[C---:B------:R-:W-:Y:S02]  /*0d30*/  IMAD.WIDE R12, R27.reuse, 0x4, R10 ;  /* 0x000000041b0c7825 */ /* 0x040fe400078e020a */
[----:B------:R-:W2:Y:S06]  /*0d40*/  LDG.E.CONSTANT.SYS R11, [R10] ;  /* 0x000000000a0b7381 */ /* 0x000eac00001e6900 */
[C---:B------:R-:W-:Y:S02]  /*0d50*/  IMAD.WIDE R14, R27.reuse, 0x4, R12 ;  /* 0x000000041b0e7825 */ /* 0x040fe400078e020c */
[----:B------:R-:W3:Y:S06]  /*0d60*/  LDG.E.CONSTANT.SYS R12, [R12] ;  /* 0x000000000c0c7381 */ /* 0x000eec00001e6900 */
[----:B------:R-:W-:-:S02]  /*0d70*/  IMAD.WIDE R16, R27, 0x4, R14 ;  /* 0x000000041b107825 */ /* 0x000fc400078e020e */
[----:B------:R-:W4:Y:S06]  /*0d80*/  LDG.E.CONSTANT.SYS R14, [R14] ;  /* 0x000000000e0e7381 */ /* 0x000f2c00001e6900 */
        /* <DEDUP_REMOVED lines=8> */
[----:B------:R-:W5:Y:S01]  /*0e10*/  LDG.E.CONSTANT.SYS R9, [R24] ;  /* 0x0000000018097381 */ /* 0x000f6200001e6900 */
[----:B------:R-:W-:Y:S02]  /*0e20*/  PLOP3.LUT P0, PT, PT, PT, PT, 0x8, 0x0 ;  /* 0x000000000000781c */ /* 0x000fe40003f0e170 */
[----:B------:R-:W-:Y:S01]  /*0e30*/  IADD3 R8, R8, 0x8, RZ ;  /* 0x0000000808087810 */ /* 0x000fe20007ffe0ff */
[----:B--2---:R-:W-:-:S04]  /*0e40*/  FADD.FTZ R11, R6, R11 ;  /* 0x0000000b060b7221 */ /* 0x004fc80000010000 */
[----:B---3--:R-:W-:-:S04]  /*0e50*/  FADD.FTZ R11, R11, R12 ;  /* 0x0000000c0b0b7221 */ /* 0x008fc80000010000 */
[----:B----4-:R-:W-:-:S04]  /*0e60*/  FADD.FTZ R11, R11, R14 ;  /* 0x0000000e0b0b7221 */ /* 0x010fc80000010000 */
[----:B-----5:R-:W-:-:S04]  /*0e70*/  FADD.FTZ R11, R11, R16 ;  /* 0x000000100b0b7221 */ /* 0x020fc80000010000 */
[----:B------:R-:W-:-:S04]  /*0e80*/  FADD.FTZ R11, R11, R18 ;  /* 0x000000120b0b7221 */ /* 0x000fc80000010000 */
[----:B------:R-:W-:-:S04]  /*0e90*/  FADD.FTZ R11, R11, R20 ;  /* 0x000000140b0b7221 */ /* 0x000fc80000010000 */
[----:B------:R-:W-:Y:S02]  /*0ea0*/  FADD.FTZ R6, R11, R22 ;  /* 0x000000160b067221 */ /* 0x000fe40000010000 */
[----:B------:R-:W-:-:S04]  /*0eb0*/  IMAD.WIDE R10, R27, 0x4, R24 ;  /* 0x000000041b0a7825 */ /* 0x000fc800078e0218 */
[----:B------:R-:W-:-:S03]  /*0ec0*/  FADD.FTZ R6, R6, R9 ;  /* 0x0000000906067221 */ /* 0x000fc60000010000 */
.L_x_246:
[----:B------:R-:W-:Y:S05]  /*0ed0*/  BSYNC B1 ;  /* 0x0000000000017941 */ /* 0x000fea0003800000 */
.L_x_245:
[----:B------:R-:W-:-:S12]  /*0ee0*/  ISETP.LT.OR P0, PT, R8, R7, P0 ;  /* 0x000000070800720c */ /* 0x000fd80000701670 */
[----:B------:R-:W-:Y:S05]  /*0ef0*/  @!P0 BRA `(.L_x_238) ;  /* 0x000000c000008947 */ /* 0x000fea0003800000 */
[----:B------:R-:W-:-:S04]  /*0f00*/  IMAD.MOV.U32 R15, RZ, RZ, c[0x0][0x178] ;  /* 0x00005e00ff0f7624 */ /* 0x000fc800078e00ff */
[C---:B------:R-:W-:Y:S02]  /*0f10*/  IMAD.WIDE R8, R15.reuse, 0x4, R10 ;  /* 0x000000040f087825 */ /* 0x040fe400078e020a */
[----:B------:R-:W2:Y:S06]  /*0f20*/  LDG.E.CONSTANT.SYS R11, [R10] ;  /* 0x000000000a0b7381 */ /* 0x000eac00001e6900 */
[C---:B------:R-:W-:Y:S02]  /*0f30*/  IMAD.WIDE R12, R15.reuse, 0x4, R8 ;  /* 0x000000040f0c7825 */ /* 0x040fe400078e0208 */
[----:B------:R-:W3:Y:S06]  /*0f40*/  LDG.E.CONSTANT.SYS R9, [R8] ;  /* 0x0000000008097381 */ /* 0x000eec00001e6900 */
[----:B------:R-:W-:-:S02]  /*0f50*/  IMAD.WIDE R14, R15, 0x4, R12 ;  /* 0x000000040f0e7825 */ /* 0x000fc400078e020c */
[----:B------:R-:W4:Y:S06]  /*0f60*/  LDG.E.CONSTANT.SYS R13, [R12] ;  /* 0x000000000c0d7381 */ /* 0x000f2c00001e6900 */
[----:B------:R-:W5:Y:S01]  /*0f70*/  LDG.E.CONSTANT.SYS R15, [R14] ;  /* 0x000000000e0f7381 */ /* 0x000f6200001e6900 */
[----:B--2---:R-:W-:-:S04]  /*0f80*/  FADD.FTZ R6, R6, R11 ;  /* 0x0000000b06067221 */ /* 0x004fc80000010000 */
[----:B---3--:R-:W-:-:S04]  /*0f90*/  FADD.FTZ R6, R6, R9 ;  /* 0x0000000906067221 */ /* 0x008fc80000010000 */
[----:B----4-:R-:W-:-:S04]  /*0fa0*/  FADD.FTZ R6, R6, R13 ;  /* 0x0000000d06067221 */ /* 0x010fc80000010000 */
[----:B-----5:R-:W-:-:S03]  /*0fb0*/  FADD.FTZ R6, R6, R15 ;  /* 0x0000000f06067221 */ /* 0x020fc60000010000 */
.L_x_238:
[----:B------:R-:W-:Y:S05]  /*0fc0*/  BSYNC B0 ;  /* 0x0000000000007941 */ /* 0x000fea0003800000 */
.L_x_237:
[----:B------:R-:W-:Y:S01]  /*0fd0*/  IADD3 R4, -R4, R7, RZ ;  /* 0x0000000704047210 */ /* 0x000fe20007ffe1ff */
[----:B------:R-:W-:-:S05]  /*0fe0*/  IMAD R5, R0, c[0x0][0x178], R5 ;  /* 0x00005e0000057a24 */ /* 0x000fca00078e0205 */
[----:B------:R-:W0:Y:S01]  /*0ff0*/  I2F R4, R4 ;  /* 0x0000000400047306 */ /* 0x000e220000201400 */
[----:B------:R-:W-:-:S04]  /*1000*/  IADD3 R0, P0, R5, R2, RZ ;  /* 0x0000000205007210 */ /* 0x000fc80007f1e0ff */
[----:B------:R-:W-:Y:S02]  /*1010*/  LEA.HI.X.SX32 R3, R5, R3, 0x1, P0 ;  /* 0x0000000305037211 */ /* 0x000fe400000f0eff */
[----:B------:R-:W-:-:S04]  /*1020*/  LEA R2, P0, R0, c[0x0][0x168], 0x2 ;  /* 0x00005a0000027a11 */ /* 0x000fc800078010ff */
[----:B------:R-:W-:Y:S01]  /*1030*/  LEA.HI.X R3, R0, c[0x0][0x16c], R3, 0x2, P0 ;  /* 0x00005b0000037a11 */ /* 0x000fe200000f1403 */
[----:B0-----:R-:W0:Y:S02]  /*1040*/  MUFU.RCP R7, R4 ;  /* 0x0000000400077308 */ /* 0x001e240000001000 */
[----:B0-----:R-:W-:-:S08]  /*1050*/  FMUL.FTZ R7, R7, R6 ;  /* 0x0000000607077220 */ /* 0x001fd00000410000 */
[----:B------:R-:W-:Y:S01]  /*1060*/  STG.E.SYS [R2], R7 ;  /* 0x0000000702007386 */ /* 0x000fe2000010e900 */
[----:B------:R-:W-:Y:S05]  /*1070*/  EXIT ;  /* 0x000000000000794d */ /* 0x000fea0003800000 */
.L_x_247:
        /* <DEDUP_REMOVED lines=8> */
.L_x_446:


//--------------------- .text.kernel_cuda_filter_nlm_calc_difference --------------------------
	.section	.text.kernel_cuda_filter_nlm_calc_difference,"ax",@progbits
	.sectioninfo	@"SHI_REGISTERS=50"
	.align	128
        .global         kernel_cuda_filter_nlm_calc_difference
        .type           kernel_cuda_filter_nlm_calc_difference,@function
        .size           kernel_cuda_filter_nlm_calc_difference,(.L_x_447 - kernel_cuda_filter_nlm_calc_difference)
        .other          kernel_cuda_filter_nlm_calc_difference,@"STO_CUDA_ENTRY STV_DEFAULT"
kernel_cuda_filter_nlm_calc_difference:
.text.kernel_cuda_filter_nlm_calc_difference:
[----:B------:R-:W-:-:S02]  /*0000*/  MOV R1, c[0x0][0x28] ;  /* 0x00000a0000017a02 */ /* 0x000fc40000000f00 */
[----:B------:R-:W-:Y:S01]  /*0010*/  MOV R4, c[0x0][0x190] ;  /* 0x0000640000047a02 */ /* 0x000fe20000000f00 */
[----:B------:R-:W0:Y:S01]  /*0020*/  S2R R5, SR_CTAID.Y ;  /* 0x0000000000057919 */ /* 0x000e220000002600 */
[----:B------:R-:W-:Y:S01]  /*0030*/  BMOV.32.CLEAR RZ, B0 ;  /* 0x0000000000ff7355 */ /* 0x000fe20000100000 */
[----:B------:R-:W-:Y:S01]  /*0040*/  BSSY B0, `(.L_x_248) ;  /* 0x0000059000007945 */ /* 0x000fe20003800000 */
        /* <DEDUP_REMOVED lines=11> */
[----:B0-----:R-:W-:Y:S02]  /*0100*/  MOV R2, RZ ;  /* 0x000000ff00027202 */ /* 0x001fe40000000f00 */
[----:B-1----:R-:W-:-:S05]  /*0110*/  IADD3 R10, RZ, -R3, RZ ;  /* 0x80000003ff0a7210 */ /* 0x002fca0007ffe0ff */
[----:B------:R-:W-:-:S04]  /*0120*/  IMAD R9, R10, R7, RZ ;  /* 0x000000070a097224 */ /* 0x000fc800078e02ff */
[----:B------:R-:W-:Y:S01]  /*0130*/  IMAD.HI.U32 R3, R3, R9, R2 ;  /* 0x0000000903037227 */ /* 0x000fe200078e0002 */
[----:B------:R-:W-:-:S07]  /*0140*/  IADD3 R2, RZ, -R8, RZ ;  /* 0x80000008ff027210 */ /* 0x000fce0007ffe0ff */
        /* <DEDUP_REMOVED lines=9> */
[----:B------:R-:W-:Y:S02]  /*01e0*/  @P0 IADD3 R3, R3, 0x1, RZ ;  /* 0x0000000103030810 */ /* 0x000fe40007ffe0ff */
[----:B------:R-:W-:Y:S02]  /*01f0*/  PLOP3.LUT P0, PT, PT, PT, PT, 0x80, 0x0 ;  /* 0x000000000000781c */ /* 0x000fe40003f0f070 */
[----:B------:R-:W-:-:S04]  /*0200*/  MOV R13, R3 ;  /* 0x00000003000d7202 */ /* 0x000fc80000000f00 */
[----:B------:R-:W-:-:S04]  /*0210*/  @!P2 IADD3 R13, -R13, RZ, RZ ;  /* 0x000000ff0d0da210 */ /* 0x000fc80007ffe1ff */
[----:B------:R-:W-:-:S04]  /*0220*/  @!P1 LOP3.LUT R13, RZ, R0, RZ, 0x33, !PT ;  /* 0x00000000ff0d9212 */ /* 0x000fc800078e33ff */
[C---:B------:R-:W-:Y:S02]  /*0230*/  ISETP.GT.AND P1, PT, R13.reuse, R4, PT ;  /* 0x000000040d00720c */ /* 0x040fe40003f24270 */
[----:B------:R-:W-:-:S05]  /*0240*/  IADD3 R2, -R13, RZ, RZ ;  /* 0x000000ff0d027210 */ /* 0x000fca0007ffe1ff */
[----:B------:R-:W-:Y:S02]  /*0250*/  IMAD R10, R0, R2, R5 ;  /* 0x00000002000a7224 */ /* 0x000fe400078e0205 */
[----:B------:R-:W-:-:S03]  /*0260*/  CS2R R2, SRZ ;  /* 0x0000000000027805 */ /* 0x000fc6000001ff00 */
[----:B------:R-:W-:Y:S05]  /*0270*/  @P1 BRA `(.L_x_249) ;  /* 0x0000035000001947 */ /* 0x000fea0003800000 */
[----:B------:R-:W-:Y:S02]  /*0280*/  IADD3 R14, R13, -c[0x0][0x190], RZ ;  /* 0x800064000d0e7a10 */ /* 0x000fe40007ffe0ff */
[----:B------:R-:W-:Y:S02]  /*0290*/  IADD3 R12, R10, -c[0x0][0x190], RZ ;  /* 0x800064000a0c7a10 */ /* 0x000fe40007ffe0ff */
[----:B------:R-:W-:Y:S02]  /*02a0*/  IMNMX R5, RZ, R14, !PT ;  /* 0x0000000eff057217 */ /* 0x000fe40007800200 */
[----:B------:R-:W-:Y:S02]  /*02b0*/  IMNMX R4, RZ, R12, !PT ;  /* 0x0000000cff047217 */ /* 0x000fe40007800200 */
[----:B------:R-:W-:Y:S02]  /*02c0*/  IADD3 R7, -R14, RZ, RZ ;  /* 0x000000ff0e077210 */ /* 0x000fe40007ffe1ff */
[----:B------:R-:W-:-:S02]  /*02d0*/  IADD3 R5, -R5, c[0x0][0x184], RZ ;  /* 0x0000610005057a10 */ /* 0x000fc40007ffe1ff */
[----:B------:R-:W-:Y:S02]  /*02e0*/  IADD3 R6, -R12, RZ, RZ ;  /* 0x000000ff0c067210 */ /* 0x000fe40007ffe1ff */
[----:B------:R-:W-:Y:S02]  /*02f0*/  IADD3 R4, -R4, c[0x0][0x180], RZ ;  /* 0x0000600004047a10 */ /* 0x000fe40007ffe1ff */
[----:B------:R-:W-:Y:S02]  /*0300*/  IMNMX R16, RZ, R7, !PT ;  /* 0x00000007ff107217 */ /* 0x000fe40007800200 */
[----:B------:R-:W-:Y:S02]  /*0310*/  IMNMX R17, R5, c[0x0][0x184], PT ;  /* 0x0000610005117a17 */ /* 0x000fe40003800200 */
[----:B------:R-:W-:Y:S02]  /*0320*/  IMNMX R15, RZ, R6, !PT ;  /* 0x00000006ff0f7217 */ /* 0x000fe40007800200 */
[----:B------:R-:W-:-:S02]  /*0330*/  IMNMX R4, R4, c[0x0][0x180], PT ;  /* 0x0000600004047a17 */ /* 0x000fc40003800200 */
[----:B------:R-:W-:-:S04]  /*0340*/  ISETP.GT.AND P1, PT, R17, R16, PT ;  /* 0x000000101100720c */ /* 0x000fc80003f24270 */
[----:B------:R-:W-:-:S12]  /*0350*/  ISETP.LE.OR P1, PT, R4, R15, !P1 ;  /* 0x0000000f0400720c */ /* 0x000fd80004f23670 */
[----:B------:R-:W-:Y:S05]  /*0360*/  @P1 BRA `(.L_x_249) ;  /* 0x0000026000001947 */ /* 0x000fea0003800000 */
[----:B------:R-:W-:Y:S01]  /*0370*/  IADD3 R19, -R15, R4, RZ ;  /* 0x000000040f137210 */ /* 0x000fe20007ffe1ff */
[----:B------:R-:W0:Y:S03]  /*0380*/  S2R R6, SR_CTAID.X ;  /* 0x0000000000067919 */ /* 0x000e260000002500 */
        /* <DEDUP_REMOVED lines=8> */
[----:B0-----:R-:W-:Y:S02]  /*0410*/  MOV R4, RZ ;  /* 0x000000ff00047202 */ /* 0x001fe40000000f00 */
[----:B-1----:R-:W-:-:S05]  /*0420*/  IADD3 R8, RZ, -R5, RZ ;  /* 0x80000005ff087210 */ /* 0x002fca0007ffe0ff */
[----:B------:R-:W-:Y:S01]  /*0430*/  IMAD R9, R8, R11, RZ ;  /* 0x0000000b08097224 */ /* 0x000fe200078e02ff */
[----:B------:R-:W-:-:S03]  /*0440*/  IABS R8, R6 ;  /* 0x0000000600087213 */ /* 0x000fc60000000000 */
        /* <DEDUP_REMOVED lines=12> */
[----:B------:R-:W-:-:S04]  /*0510*/  @!P2 IADD3 R5, -R5, RZ, RZ ;  /* 0x000000ff0505a210 */ /* 0x000fc80007ffe1ff */
[----:B------:R-:W-:-:S04]  /*0520*/  @!P3 LOP3.LUT R5, RZ, R19, RZ, 0x33, !PT ;  /* 0x00000013ff05b212 */ /* 0x000fc800078e33ff */
[----:B------:R-:W-:Y:S02]  /*0530*/  IADD3 R16, R16, R5, RZ ;  /* 0x0000000510107210 */ /* 0x000fe40007ffe0ff */
[----:B------:R-:W-:Y:S02]  /*0540*/  IADD3 R5, -R5, RZ, RZ ;  /* 0x000000ff05057210 */ /* 0x000fe40007ffe1ff */
[----:B------:R-:W-:-:S03]  /*0550*/  ISETP.GE.AND P1, PT, R16, R17, PT ;  /* 0x000000111000720c */ /* 0x000fc60003f26270 */
[----:B------:R-:W-:-:S05]  /*0560*/  IMAD R6, R19, R5, R6 ;  /* 0x0000000513067224 */ /* 0x000fca00078e0206 */
[----:B------:R-:W-:-:S04]  /*0570*/  IADD3 R15, R15, R6, RZ ;  /* 0x000000060f0f7210 */ /* 0x000fc80007ffe0ff */
[----:B------:R-:W-:Y:S01]  /*0580*/  @!P1 IMAD R0, R0, R13, R10 ;  /* 0x0000000d00009224 */ /* 0x000fe200078e020a */
[----:B------:R-:W-:-:S03]  /*0590*/  @!P1 PLOP3.LUT P0, PT, PT, PT, PT, 0x8, 0x0 ;  /* 0x000000000000981c */ /* 0x000fc60003f0e170 */
[----:B------:R-:W-:-:S05]  /*05a0*/  @!P1 IMAD R5, R0, c[0x0][0x18c], RZ ;  /* 0x0000630000059a24 */ /* 0x000fca00078e02ff */
[----:B------:R-:W-:Y:S02]  /*05b0*/  @!P1 SHF.R.S32.HI R3, RZ, 0x1f, R5 ;  /* 0x0000001fff039819 */ /* 0x000fe40000011405 */
[----:B------:R-:W-:-:S03]  /*05c0*/  @!P1 MOV R2, R5 ;  /* 0x0000000500029202 */ /* 0x000fc60000000f00 */
.L_x_249:
[----:B------:R-:W-:Y:S05]  /*05d0*/  BSYNC B0 ;  /* 0x0000000000007941 */ /* 0x000fea0003800000 */
.L_x_248:
[----:B------:R-:W-:Y:S05]  /*05e0*/  @P0 EXIT ;  /* 0x000000000000094d */ /* 0x000fea0003800000 */
[----:B------:R-:W-:Y:S02]  /*05f0*/  ISETP.NE.U32.AND P0, PT, RZ, c[0x0][0x170], PT ;  /* 0x00005c00ff007a0c */ /* 0x000fe40003f05070 */
[----:B------:R-:W-:Y:S02]  /*0600*/  IADD3 R17, R14, R16, RZ ;  /* 0x000000100e117210 */ /* 0x000fe40007ffe0ff */
[----:B------:R-:W-:Y:S02]  /*0610*/  ISETP.NE.AND.EX P0, PT, RZ, c[0x0][0x174], PT, P0 ;  /* 0x00005d00ff007a0c */ /* 0x000fe40003f05300 */
[----:B------:R-:W-:Y:S02]  /*0620*/  IADD3 R4, R12, c[0x0][0x198], R15 ;  /* 0x000066000c047a10 */ /* 0x000fe40007ffe00f */
[----:B------:R-:W-:-:S03]  /*0630*/  MOV R0, 0x4 ;  /* 0x0000000400007802 */ /* 0x000fc60000000f00 */
[----:B------:R-:W-:-:S05]  /*0640*/  IMAD R17, R17, c[0x0][0x188], R4 ;  /* 0x0000620011117a24 */ /* 0x000fca00078e0204 */
[----:B------:R-:W-:-:S04]  /*0650*/  @P0 IMAD.WIDE R10, R17, R0, c[0x0][0x170] ;  /* 0x00005c00110a0625 */ /* 0x000fc800078e0200 */
[----:B------:R-:W-:-:S04]  /*0660*/  IMAD R5, R16, c[0x0][0x188], R15 ;  /* 0x0000620010057a24 */ /* 0x000fc800078e020f */
[----:B------:R-:W2:Y:S01]  /*0670*/  @P0 LDG.E.CONSTANT.SYS R10, [R10] ;  /* 0x000000000a0a0381 */ /* 0x000ea200001e6900 */
[----:B------:R-:W-:-:S08]  /*0680*/  @P0 IMAD.WIDE R8, R5, R0, c[0x0][0x170] ;  /* 0x00005c0005080625 */ /* 0x000fd000078e0200 */
[----:B------:R-:W3:Y:S01]  /*0690*/  @P0 LDG.E.CONSTANT.SYS R8, [R8] ;  /* 0x0000000008080381 */ /* 0x000ee200001e6900 */
[----:B------:R-:W-:Y:S01]  /*06a0*/  ISETP.NE.AND P2, PT, RZ, c[0x0][0x194], PT ;  /* 0x00006500ff007a0c */ /* 0x000fe20003f45270 */
[----:B------:R-:W-:Y:S01]  /*06b0*/  UMOV UR4, URZ ;  /* 0x0000003f00047c82 */ /* 0x000fe20008000000 */
[----:B------:R-:W-:Y:S01]  /*06c0*/  MOV R6, 0x1 ;  /* 0x0000000100067802 */ /* 0x000fe20000000f00 */
[----:B------:R-:W-:-:S03]  /*06d0*/  IMAD.WIDE R14, R17, R0, c[0x0][0x168] ;  /* 0x00005a00110e7625 */ /* 0x000fc600078e0200 */
[----:B------:R-:W-:Y:S01]  /*06e0*/  SEL R6, R6, 0x3, !P2 ;  /* 0x0000000306067807 */ /* 0x000fe20005000000 */
[----:B------:R-:W-:-:S03]  /*06f0*/  IMAD.WIDE R12, R5, R0, c[0x0][0x160] ;  /* 0x00005800050c7625 */ /* 0x000fc600078e0200 */
[----:B------:R-:W-:Y:S01]  /*0700*/  ISETP.GT.U32.AND P1, PT, R6, RZ, PT ;  /* 0x000000ff0600720c */ /* 0x000fe20003f24070 */
[-C--:B------:R-:W-:Y:S01]  /*0710*/  IMAD.WIDE R16, R17, R0.reuse, c[0x0][0x160] ;  /* 0x0000580011107625 */ /* 0x080fe200078e0200 */
[----:B--2---:R0:W3:Y:S03]  /*0720*/  @P0 MUFU.RCP R7, R10 ;  /* 0x0000000a00070308 */ /* 0x0040e60000001000 */
[----:B0-----:R-:W-:-:S04]  /*0730*/  IMAD.WIDE R10, R5, R0, c[0x0][0x168] ;  /* 0x00005a00050a7625 */ /* 0x001fc800078e0200 */
[----:B---3--:R-:W-:Y:S01]  /*0740*/  @P0 FMUL.FTZ R4, R8, R7 ;  /* 0x0000000708040220 */ /* 0x008fe20000410000 */
[----:B------:R-:W-:-:S04]  /*0750*/  MOV R7, 0x3f800000 ;  /* 0x3f80000000077802 */ /* 0x000fc80000000f00 */
[----:B------:R-:W-:-:S04]  /*0760*/  @P0 FMNMX.FTZ R4, R4, 0.25, !PT ;  /* 0x3e80000004040809 */ /* 0x000fc80007810000 */
[----:B------:R-:W-:Y:S02]  /*0770*/  @P0 FMNMX.FTZ R7, R4, 4, PT ;  /* 0x4080000004070809 */ /* 0x000fe40003810000 */
[----:B------:R-:W-:Y:S02]  /*0780*/  PLOP3.LUT P0, PT, PT, PT, PT, 0x80, 0x0 ;  /* 0x000000000000781c */ /* 0x000fe40003f0f070 */
[----:B------:R-:W-:Y:S01]  /*0790*/  MOV R4, RZ ;  /* 0x000000ff00047202 */ /* 0x000fe20000000f00 */
[----:B------:R-:W-:Y:S01]  /*07a0*/  FMUL.FTZ R8, R7, R7 ;  /* 0x0000000707087220 */ /* 0x000fe20000410000 */
[----:B------:R-:W-:Y:S05]  /*07b0*/  @P1 BRA `(.L_x_250) ;  /* 0x0000015000001947 */ /* 0x000fea0003800000 */
[----:B------:R0:W2:Y:S04]  /*07c0*/  LDG.E.CONSTANT.SYS R19, [R14] ;  /* 0x000000000e137381 */ /* 0x0000a800001e6900 */
[----:B------:R1:W3:Y:S04]  /*07d0*/  LDG.E.CONSTANT.SYS R20, [R10] ;  /* 0x000000000a147381 */ /* 0x0002e800001e6900 */
[----:B------:R4:W5:Y:S04]  /*07e0*/  LDG.E.CONSTANT.SYS R18, [R16] ;  /* 0x0000000010127381 */ /* 0x00096800001e6900 */
[----:B------:R1:W5:Y:S01]  /*07f0*/  LDG.E.CONSTANT.SYS R9, [R12] ;  /* 0x000000000c097381 */ /* 0x00036200001e6900 */
[----:B------:R-:W-:Y:S01]  /*0800*/  MOV R22, c[0x0][0x1a0] ;  /* 0x0000680000167a02 */ /* 0x000fe20000000f00 */
[----:B0-----:R-:W-:Y:S01]  /*0810*/  IMAD.WIDE R14, R0, c[0x0][0x194], R14 ;  /* 0x00006500000e7a25 */ /* 0x001fe200078e020e */
[----:B------:R-:W-:Y:S01]  /*0820*/  PLOP3.LUT P0, PT, PT, PT, PT, 0x8, 0x0 ;  /* 0x000000000000781c */ /* 0x000fe20003f0e170 */
[----:B------:R-:W-:-:S02]  /*0830*/  UMOV UR4, 0x1 ;  /* 0x0000000100047882 */ /* 0x000fc40000000000 */
[----:B----4-:R-:W-:-:S04]  /*0840*/  IMAD.WIDE R16, R0, c[0x0][0x194], R16 ;  /* 0x0000650000107a25 */ /* 0x010fc800078e0210 */
[----:B-1----:R-:W-:-:S04]  /*0850*/  IMAD.WIDE R12, R0, c[0x0][0x194], R12 ;  /* 0x00006500000c7a25 */ /* 0x002fc800078e020c */
[----:B------:R-:W-:-:S04]  /*0860*/  IMAD.WIDE R10, R0, c[0x0][0x194], R10 ;  /* 0x00006500000a7a25 */ /* 0x000fc800078e020a */
[----:B--2---:R-:W-:-:S04]  /*0870*/  FMUL.FTZ R19, R8, R19 ;  /* 0x0000001308137220 */ /* 0x004fc80000410000 */
[C---:B---3--:R-:W-:Y:S01]  /*0880*/  FADD.FTZ R21, R19.reuse, R20 ;  /* 0x0000001413157221 */ /* 0x048fe20000010000 */
[----:B------:R-:W-:-:S03]  /*0890*/  FMNMX.FTZ R19, R19, R20, PT ;  /* 0x0000001413137209 */ /* 0x000fc60003810000 */
[----:B------:R-:W-:Y:S02]  /*08a0*/  FFMA.FTZ R21, R21, R22, 9.9999999392252902908e-09 ;  /* 0x322bcc7715157423 */ /* 0x000fe40000010016 */
[----:B------:R-:W-:Y:S02]  /*08b0*/  FADD.FTZ R19, R20, R19 ;  /* 0x0000001314137221 */ /* 0x000fe40000010000 */
[----:B-----5:R-:W-:Y:S02]  /*08c0*/  FFMA.FTZ R9, R18, -R7, R9 ;  /* 0x8000000712097223 */ /* 0x020fe40000010009 */
[----:B------:R-:W0:Y:S01]  /*08d0*/  MUFU.RCP R21, R21 ;  /* 0x0000001500157308 */ /* 0x000e220000001000 */
[----:B------:R-:W-:-:S04]  /*08e0*/  FMUL.FTZ R18, R19, c[0x0][0x19c] ;  /* 0x0000670013127a20 */ /* 0x000fc80000410000 */
[----:B------:R-:W-:-:S04]  /*08f0*/  FFMA.FTZ R9, R9, R9, -R18 ;  /* 0x0000000909097223 */ /* 0x000fc80000010812 */
[----:B0-----:R-:W-:-:S02]  /*0900*/  FFMA.FTZ R4, R9, R21, R4 ;  /* 0x0000001509047223 */ /* 0x001fc40000010004 */
.L_x_250:
[C---:B------:R-:W-:Y:S02]  /*0910*/  ISETP.GT.U32.AND P1, PT, R6.reuse, UR4, PT ;  /* 0x0000000406007c0c */ /* 0x040fe4000bf24070 */
[----:B------:R-:W-:-:S04]  /*0920*/  IADD3 R9, R6, -UR4, RZ ;  /* 0x8000000406097c10 */ /* 0x000fc8000fffe0ff */
[----:B------:R-:W-:-:S12]  /*0930*/  ISETP.LE.U32.OR P1, PT, R9, 0x3, !P1 ;  /* 0x000000030900780c */ /* 0x000fd80004f23470 */
[----:B------:R-:W-:Y:S05]  /*0940*/  @P1 BRA `(.L_x_251) ;  /* 0x000004e000001947 */ /* 0x000fea0003800000 */
[----:B------:R-:W-:Y:S02]  /*0950*/  PLOP3.LUT P0, PT, PT, PT, PT, 0x8, 0x0 ;  /* 0x000000000000781c */ /* 0x000fe40003f0e170 */
[----:B------:R-:W-:-:S02]  /*0960*/  IADD3 R40, R6, -0x3, RZ ;  /* 0xfffffffd06287810 */ /* 0x000fc40007ffe0ff */
.L_x_252:
[C---:B------:R-:W-:Y:S01]  /*0970*/  IMAD.WIDE R20, R0.reuse, c[0x0][0x194], R14 ;  /* 0x0000650000147a25 */ /* 0x040fe200078e020e */
[----:B------:R0:W2:Y:S03]  /*0980*/  LDG.E.CONSTANT.SYS R39, [R14] ;  /* 0x000000000e277381 */ /* 0x0000a600001e6900 */
[C---:B------:R-:W-:Y:S01]  /*0990*/  IMAD.WIDE R22, R0.reuse, c[0x0][0x194], R10 ;  /* 0x0000650000167a25 */ /* 0x040fe200078e020a */
[----:B------:R1:W3:Y:S03]  /*09a0*/  LDG.E.CONSTANT.SYS R38, [R10] ;  /* 0x000000000a267381 */ /* 0x0002e600001e6900 */
[C---:B------:R-:W-:Y:S01]  /*09b0*/  IMAD.WIDE R28, R0.reuse, c[0x0][0x194], R20 ;  /* 0x00006500001c7a25 */ /* 0x040fe200078e0214 */
[----:B------:R4:W5:Y:S03]  /*09c0*/  LDG.E.CONSTANT.SYS R43, [R20] ;  /* 0x00000000142b7381 */ /* 0x00096600001e6900 */
[C---:B------:R-:W-:Y:S01]  /*09d0*/  IMAD.WIDE R32, R0.reuse, c[0x0][0x194], R22 ;  /* 0x0000650000207a25 */ /* 0x040fe200078e0216 */
[----:B------:R4:W5:Y:S03]  /*09e0*/  LDG.E.CONSTANT.SYS R9, [R22] ;  /* 0x0000000016097381 */ /* 0x00096600001e6900 */
[C---:B0-----:R-:W-:Y:S01]  /*09f0*/  IMAD.WIDE R14, R0.reuse, c[0x0][0x194], R28 ;  /* 0x00006500000e7a25 */ /* 0x041fe200078e021c */
[----:B------:R-:W5:Y:S03]  /*0a00*/  LDG.E.CONSTANT.SYS R45, [R28] ;  /* 0x000000001c2d7381 */ /* 0x000f6600001e6900 */
[C---:B-1----:R-:W-:Y:S01]  /*0a10*/  IMAD.WIDE R10, R0.reuse, c[0x0][0x194], R32 ;  /* 0x00006500000a7a25 */ /* 0x042fe200078e0220 */
[----:B------:R0:W5:Y:S03]  /*0a20*/  LDG.E.CONSTANT.SYS R19, [R32] ;  /* 0x0000000020137381 */ /* 0x00016600001e6900 */
[C---:B------:R-:W-:Y:S01]  /*0a30*/  IMAD.WIDE R24, R0.reuse, c[0x0][0x194], R16 ;  /* 0x0000650000187a25 */ /* 0x040fe200078e0210 */
[----:B------:R1:W5:Y:S03]  /*0a40*/  LDG.E.CONSTANT.SYS R47, [R14] ;  /* 0x000000000e2f7381 */ /* 0x00036600001e6900 */
[C---:B------:R-:W-:Y:S01]  /*0a50*/  IMAD.WIDE R26, R0.reuse, c[0x0][0x194], R12 ;  /* 0x00006500001a7a25 */ /* 0x040fe200078e020c */
[----:B------:R0:W5:Y:S03]  /*0a60*/  LDG.E.CONSTANT.SYS R18, [R10] ;  /* 0x000000000a127381 */ /* 0x00016600001e6900 */
[C---:B------:R-:W-:Y:S01]  /*0a70*/  IMAD.WIDE R30, R0.reuse, c[0x0][0x194], R24 ;  /* 0x00006500001e7a25 */ /* 0x040fe200078e0218 */
[----:B------:R0:W5:Y:S03]  /*0a80*/  LDG.E.CONSTANT.SYS R36, [R16] ;  /* 0x0000000010247381 */ /* 0x00016600001e6900 */
[C---:B------:R-:W-:Y:S01]  /*0a90*/  IMAD.WIDE R34, R0.reuse, c[0x0][0x194], R26 ;  /* 0x0000650000227a25 */ /* 0x040fe200078e021a */
[----:B------:R1:W5:Y:S04]  /*0aa0*/  LDG.E.CONSTANT.SYS R37, [R12] ;  /* 0x000000000c257381 */ /* 0x00036800001e6900 */
[----:B------:R3:W5:Y:S01]  /*0ab0*/  LDG.E.CONSTANT.SYS R42, [R24] ;  /* 0x00000000182a7381 */ /* 0x00076200001e6900 */
[----:B0-----:R-:W-:-:S03]  /*0ac0*/  IMAD.WIDE R16, R0, c[0x0][0x194], R30 ;  /* 0x0000650000107a25 */ /* 0x001fc600078e021e */
[----:B------:R5:W5:Y:S01]  /*0ad0*/  LDG.E.CONSTANT.SYS R41, [R26] ;  /* 0x000000001a297381 */ /* 0x000b6200001e6900 */
[----:B-1----:R-:W-:-:S03]  /*0ae0*/  IMAD.WIDE R12, R0, c[0x0][0x194], R34 ;  /* 0x00006500000c7a25 */ /* 0x002fc600078e0222 */
[----:B----4-:R-:W4:Y:S04]  /*0af0*/  LDG.E.CONSTANT.SYS R20, [R30] ;  /* 0x000000001e147381 */ /* 0x010f2800001e6900 */
[----:B------:R-:W4:Y:S04]  /*0b00*/  LDG.E.CONSTANT.SYS R23, [R34] ;  /* 0x0000000022177381 */ /* 0x000f2800001e6900 */
[----:B------:R0:W4:Y:S04]  /*0b10*/  LDG.E.CONSTANT.SYS R22, [R16] ;  /* 0x0000000010167381 */ /* 0x00012800001e6900 */
[----:B------:R1:W4:Y:S01]  /*0b20*/  LDG.E.CONSTANT.SYS R21, [R12] ;  /* 0x000000000c157381 */ /* 0x00032200001e6900 */
[----:B------:R-:W-:Y:S01]  /*0b30*/  MOV R32, c[0x0][0x1a0] ;  /* 0x0000680000207a02 */ /* 0x000fe20000000f00 */
[----:B------:R-:W-:-:S06]  /*0b40*/  UIADD3 UR4, UR4, 0x4, URZ ;  /* 0x0000000404047890 */ /* 0x000fcc000fffe03f */
[----:B------:R-:W-:Y:S01]  /*0b50*/  ISETP.LE.U32.AND P1, PT, R40, UR4, PT ;  /* 0x0000000428007c0c */ /* 0x000fe2000bf23070 */
[----:B0-----:R-:W-:-:S04]  /*0b60*/  IMAD.WIDE R16, R0, c[0x0][0x194], R16 ;  /* 0x0000650000107a25 */ /* 0x001fc800078e0210 */
[----:B-1----:R-:W-:-:S04]  /*0b70*/  IMAD.WIDE R12, R0, c[0x0][0x194], R12 ;  /* 0x00006500000c7a25 */ /* 0x002fc800078e020c */
[----:B------:R-:W-:-:S04]  /*0b80*/  IMAD.WIDE R14, R0, c[0x0][0x194], R14 ;  /* 0x00006500000e7a25 */ /* 0x000fc800078e020e */
[----:B------:R-:W-:-:S04]  /*0b90*/  IMAD.WIDE R10, R0, c[0x0][0x194], R10 ;  /* 0x00006500000a7a25 */ /* 0x000fc800078e020a */
[----:B--2---:R-:W-:-:S04]  /*0ba0*/  FMUL.FTZ R39, R8, R39 ;  /* 0x0000002708277220 */ /* 0x004fc80000410000 */
[C---:B---3--:R-:W-:Y:S02]  /*0bb0*/  FADD.FTZ R24, R39.reuse, R38 ;  /* 0x0000002627187221 */ /* 0x048fe40000010000 */
[----:B-----5:R-:W-:Y:S02]  /*0bc0*/  FMUL.FTZ R26, R8, R43 ;  /* 0x0000002b081a7220 */ /* 0x020fe40000410000 */
[----:B------:R-:W-:Y:S02]  /*0bd0*/  FFMA.FTZ R24, R24, R32, 9.9999999392252902908e-09 ;  /* 0x322bcc7718187423 */ /* 0x000fe40000010020 */
[C---:B------:R-:W-:Y:S01]  /*0be0*/  FADD.FTZ R25, R26.reuse, R9 ;  /* 0x000000091a197221 */ /* 0x040fe20000010000 */
[----:B------:R-:W-:Y:S01]  /*0bf0*/  FMNMX.FTZ R26, R26, R9, PT ;  /* 0x000000091a1a7209 */ /* 0x000fe20003810000 */
[----:B------:R-:W-:Y:S01]  /*0c00*/  FMUL.FTZ R28, R8, R45 ;  /* 0x0000002d081c7220 */ /* 0x000fe20000410000 */
[----:B------:R-:W-:Y:S01]  /*0c10*/  FMNMX.FTZ R39, R39, R38, PT ;  /* 0x0000002627277209 */ /* 0x000fe20003810000 */
[----:B------:R-:W-:-:S02]  /*0c20*/  FFMA.FTZ R25, R25, R32, 9.9999999392252902908e-09 ;  /* 0x322bcc7719197423 */ /* 0x000fc40000010020 */
[----:B------:R-:W-:Y:S01]  /*0c30*/  FADD.FTZ R27, R28, R19 ;  /* 0x000000131c1b7221 */ /* 0x000fe20000010000 */
[----:B------:R-:W0:Y:S01]  /*0c40*/  MUFU.RCP R24, R24 ;  /* 0x0000001800187308 */ /* 0x000e220000001000 */
[----:B------:R-:W-:Y:S02]  /*0c50*/  FMUL.FTZ R47, R8, R47 ;  /* 0x0000002f082f7220 */ /* 0x000fe40000410000 */
[----:B------:R-:W-:Y:S02]  /*0c60*/  FADD.FTZ R26, R9, R26 ;  /* 0x0000001a091a7221 */ /* 0x000fe40000010000 */
[-C--:B------:R-:W-:Y:S02]  /*0c70*/  FFMA.FTZ R27, R27, R32.reuse, 9.9999999392252902908e-09 ;  /* 0x322bcc771b1b7423 */ /* 0x080fe40000010020 */
[----:B------:R-:W-:Y:S01]  /*0c80*/  FADD.FTZ R9, R47, R18 ;  /* 0x000000122f097221 */ /* 0x000fe20000010000 */
[----:B------:R-:W1:Y:S01]  /*0c90*/  MUFU.RCP R25, R25 ;  /* 0x0000001900197308 */ /* 0x000e620000001000 */
[----:B------:R-:W-:Y:S01]  /*0ca0*/  FADD.FTZ R39, R38, R39 ;  /* 0x0000002726277221 */ /* 0x000fe20000010000 */
[----:B------:R-:W-:Y:S01]  /*0cb0*/  FMNMX.FTZ R28, R28, R19, PT ;  /* 0x000000131c1c7209 */ /* 0x000fe20003810000 */
[----:B------:R-:W-:-:S02]  /*0cc0*/  FFMA.FTZ R29, R9, R32, 9.9999999392252902908e-09 ;  /* 0x322bcc77091d7423 */ /* 0x000fc40000010020 */
[-C--:B------:R-:W-:Y:S02]  /*0cd0*/  FFMA.FTZ R36, R36, -R7.reuse, R37 ;  /* 0x8000000724247223 */ /* 0x080fe40000010025 */
[----:B------:R-:W-:Y:S01]  /*0ce0*/  FMUL.FTZ R39, R39, c[0x0][0x19c] ;  /* 0x0000670027277a20 */ /* 0x000fe20000410000 */
[----:B------:R-:W2:Y:S01]  /*0cf0*/  MUFU.RCP R27, R27 ;  /* 0x0000001b001b7308 */ /* 0x000ea20000001000 */
[----:B------:R-:W-:Y:S01]  /*0d00*/  FMNMX.FTZ R47, R47, R18, PT ;  /* 0x000000122f2f7209 */ /* 0x000fe20003810000 */
[----:B------:R-:W-:Y:S02]  /*0d10*/  FMUL.FTZ R26, R26, c[0x0][0x19c] ;  /* 0x000067001a1a7a20 */ /* 0x000fe40000410000 */
[----:B------:R-:W-:Y:S02]  /*0d20*/  FFMA.FTZ R39, R36, R36, -R39 ;  /* 0x0000002424277223 */ /* 0x000fe40000010827 */
[----:B------:R-:W-:Y:S02]  /*0d30*/  FFMA.FTZ R41, R42, -R7, R41 ;  /* 0x800000072a297223 */ /* 0x000fe40000010029 */
[----:B------:R-:W-:Y:S01]  /*0d40*/  FADD.FTZ R28, R19, R28 ;  /* 0x0000001c131c7221 */ /* 0x000fe20000010000 */
[----:B------:R-:W3:Y:S01]  /*0d50*/  MUFU.RCP R29, R29 ;  /* 0x0000001d001d7308 */ /* 0x000ee20000001000 */
[----:B0-----:R-:W-:-:S02]  /*0d60*/  FFMA.FTZ R24, R39, R24, R4 ;  /* 0x0000001827187223 */ /* 0x001fc40000010004 */
[----:B------:R-:W-:Y:S02]  /*0d70*/  FFMA.FTZ R41, R41, R41, -R26 ;  /* 0x0000002929297223 */ /* 0x000fe4000001081a */
[----:B----4-:R-:W-:Y:S02]  /*0d80*/  FFMA.FTZ R20, R20, -R7, R23 ;  /* 0x8000000714147223 */ /* 0x010fe40000010017 */
[----:B------:R-:W-:Y:S02]  /*0d90*/  FMUL.FTZ R9, R28, c[0x0][0x19c] ;  /* 0x000067001c097a20 */ /* 0x000fe40000410000 */
[----:B------:R-:W-:Y:S02]  /*0da0*/  FADD.FTZ R47, R18, R47 ;  /* 0x0000002f122f7221 */ /* 0x000fe40000010000 */
[----:B-1----:R-:W-:Y:S02]  /*0db0*/  FFMA.FTZ R24, R41, R25, R24 ;  /* 0x0000001929187223 */ /* 0x002fe40000010018 */
[----:B------:R-:W-:-:S02]  /*0dc0*/  FFMA.FTZ R9, R20, R20, -R9 ;  /* 0x0000001414097223 */ /* 0x000fc40000010809 */
[----:B------:R-:W-:Y:S02]  /*0dd0*/  FFMA.FTZ R21, R22, -R7, R21 ;  /* 0x8000000716157223 */ /* 0x000fe40000010015 */
[----:B------:R-:W-:Y:S02]  /*0de0*/  FMUL.FTZ R4, R47, c[0x0][0x19c] ;  /* 0x000067002f047a20 */ /* 0x000fe40000410000 */
[----:B--2---:R-:W-:Y:S02]  /*0df0*/  FFMA.FTZ R9, R9, R27, R24 ;  /* 0x0000001b09097223 */ /* 0x004fe40000010018 */
[----:B------:R-:W-:-:S04]  /*0e00*/  FFMA.FTZ R4, R21, R21, -R4 ;  /* 0x0000001515047223 */ /* 0x000fc80000010804 */
[----:B---3--:R-:W-:Y:S01]  /*0e10*/  FFMA.FTZ R4, R4, R29, R9 ;  /* 0x0000001d04047223 */ /* 0x008fe20000010009 */
[----:B------:R-:W-:Y:S05]  /*0e20*/  @!P1 BRA `(.L_x_252) ;  /* 0xfffffb4000009947 */ /* 0x000fea000383ffff */
.L_x_251:
[C---:B------:R-:W-:Y:S02]  /*0e30*/  ISETP.GT.U32.AND P1, PT, R6.reuse, UR4, PT ;  /* 0x0000000406007c0c */ /* 0x040fe4000bf24070 */
[----:B------:R-:W-:-:S04]  /*0e40*/  IADD3 R9, R6, -UR4, RZ ;  /* 0x8000000406097c10 */ /* 0x000fc8000fffe0ff */
[----:B------:R-:W-:-:S12]  /*0e50*/  ISETP.LE.U32.OR P1, PT, R9, 0x1, !P1 ;  /* 0x000000010900780c */ /* 0x000fd80004f23470 */
[----:B------:R-:W-:Y:S05]  /*0e60*/  @P1 BRA `(.L_x_253) ;  /* 0x0000027000001947 */ /* 0x000fea0003800000 */
[C---:B------:R-:W-:Y:S01]  /*0e70*/  IMAD.WIDE R18, R0.reuse, c[0x0][0x194], R14 ;  /* 0x0000650000127a25 */ /* 0x040fe200078e020e */
[----:B------:R0:W2:Y:S03]  /*0e80*/  LDG.E.CONSTANT.SYS R30, [R10] ;  /* 0x000000000a1e7381 */ /* 0x0000a600001e6900 */
[C---:B------:R-:W-:Y:S01]  /*0e90*/  IMAD.WIDE R20, R0.reuse, c[0x0][0x194], R10 ;  /* 0x0000650000147a25 */ /* 0x040fe200078e020a */
[----:B------:R-:W3:Y:S04]  /*0ea0*/  LDG.E.CONSTANT.SYS R15, [R14] ;  /* 0x000000000e0f7381 */ /* 0x000ee800001e6900 */
[----:B------:R-:W4:Y:S04]  /*0eb0*/  LDG.E.CONSTANT.SYS R27, [R18] ;  /* 0x00000000121b7381 */ /* 0x000f2800001e6900 */
[----:B------:R-:W5:Y:S01]  /*0ec0*/  LDG.E.CONSTANT.SYS R28, [R20] ;  /* 0x00000000141c7381 */ /* 0x000f6200001e6900 */
[----:B------:R-:W-:-:S03]  /*0ed0*/  IMAD.WIDE R24, R0, c[0x0][0x194], R16 ;  /* 0x0000650000187a25 */ /* 0x000fc600078e0210 */
[----:B------:R-:W5:Y:S01]  /*0ee0*/  LDG.E.CONSTANT.SYS R16, [R16] ;  /* 0x0000000010107381 */ /* 0x000f6200001e6900 */
[----:B------:R-:W-:-:S03]  /*0ef0*/  IMAD.WIDE R22, R0, c[0x0][0x194], R12 ;  /* 0x0000650000167a25 */ /* 0x000fc600078e020c */
[----:B------:R-:W5:Y:S04]  /*0f00*/  LDG.E.CONSTANT.SYS R12, [R12] ;  /* 0x000000000c0c7381 */ /* 0x000f6800001e6900 */
[----:B------:R-:W5:Y:S04]  /*0f10*/  LDG.E.CONSTANT.SYS R26, [R24] ;  /* 0x00000000181a7381 */ /* 0x000f6800001e6900 */
[----:B------:R-:W5:Y:S01]  /*0f20*/  LDG.E.CONSTANT.SYS R9, [R22] ;  /* 0x0000000016097381 */ /* 0x000f6200001e6900 */
[----:B0-----:R-:W-:Y:S02]  /*0f30*/  MOV R11, c[0x0][0x1a0] ;  /* 0x00006800000b7a02 */ /* 0x001fe40000000f00 */
[----:B------:R-:W-:Y:S01]  /*0f40*/  PLOP3.LUT P0, PT, PT, PT, PT, 0x8, 0x0 ;  /* 0x000000000000781c */ /* 0x000fe20003f0e170 */
[----:B------:R-:W-:Y:S01]  /*0f50*/  UIADD3 UR4, UR4, 0x2, URZ ;  /* 0x0000000204047890 */ /* 0x000fe2000fffe03f */
[----:B---3--:R-:W-:-:S04]  /*0f60*/  FMUL.FTZ R15, R8, R15 ;  /* 0x0000000f080f7220 */ /* 0x008fc80000410000 */
[----:B--2---:R-:W-:Y:S02]  /*0f70*/  FADD.FTZ R10, R15, R30 ;  /* 0x0000001e0f0a7221 */ /* 0x004fe40000010000 */
[----:B----4-:R-:W-:Y:S02]  /*0f80*/  FMUL.FTZ R27, R8, R27 ;  /* 0x0000001b081b7220 */ /* 0x010fe40000410000 */
[----:B------:R-:W-:Y:S02]  /*0f90*/  FFMA.FTZ R14, R10, R11, 9.9999999392252902908e-09 ;  /* 0x322bcc770a0e7423 */ /* 0x000fe4000001000b */
[----:B-----5:R-:W-:Y:S01]  /*0fa0*/  FADD.FTZ R10, R27, R28 ;  /* 0x0000001c1b0a7221 */ /* 0x020fe20000010000 */
[----:B------:R-:W-:-:S03]  /*0fb0*/  FMNMX.FTZ R15, R15, R30, PT ;  /* 0x0000001e0f0f7209 */ /* 0x000fc60003810000 */
[----:B------:R-:W-:Y:S01]  /*0fc0*/  FFMA.FTZ R11, R10, R11, 9.9999999392252902908e-09 ;  /* 0x322bcc770a0b7423 */ /* 0x000fe2000001000b */
[----:B------:R-:W0:Y:S01]  /*0fd0*/  MUFU.RCP R14, R14 ;  /* 0x0000000e000e7308 */ /* 0x000e220000001000 */
[----:B------:R-:W-:Y:S01]  /*0fe0*/  FADD.FTZ R15, R30, R15 ;  /* 0x0000000f1e0f7221 */ /* 0x000fe20000010000 */
[----:B------:R-:W-:Y:S01]  /*0ff0*/  FMNMX.FTZ R27, R27, R28, PT ;  /* 0x0000001c1b1b7209 */ /* 0x000fe20003810000 */
[----:B------:R-:W-:Y:S02]  /*1000*/  FFMA.FTZ R12, R16, -R7, R12 ;  /* 0x80000007100c7223 */ /* 0x000fe4000001000c */
[----:B------:R-:W-:-:S03]  /*1010*/  FMUL.FTZ R15, R15, c[0x0][0x19c] ;  /* 0x000067000f0f7a20 */ /* 0x000fc60000410000 */
[----:B------:R1:W2:Y:S01]  /*1020*/  MUFU.RCP R29, R11 ;  /* 0x0000000b001d7308 */ /* 0x0002a20000001000 */
[----:B------:R-:W-:Y:S02]  /*1030*/  FADD.FTZ R27, R28, R27 ;  /* 0x0000001b1c1b7221 */ /* 0x000fe40000010000 */
[----:B------:R-:W-:Y:S02]  /*1040*/  FFMA.FTZ R15, R12, R12, -R15 ;  /* 0x0000000c0c0f7223 */ /* 0x000fe4000001080f */
[----:B------:R-:W-:Y:S02]  /*1050*/  FFMA.FTZ R9, R26, -R7, R9 ;  /* 0x800000071a097223 */ /* 0x000fe40000010009 */
[----:B------:R-:W-:Y:S02]  /*1060*/  FMUL.FTZ R10, R27, c[0x0][0x19c] ;  /* 0x000067001b0a7a20 */ /* 0x000fe40000410000 */
[----:B0-----:R-:W-:Y:S02]  /*1070*/  FFMA.FTZ R26, R15, R14, R4 ;  /* 0x0000000e0f1a7223 */ /* 0x001fe40000010004 */
[----:B------:R-:W-:-:S02]  /*1080*/  FFMA.FTZ R4, R9, R9, -R10 ;  /* 0x0000000909047223 */ /* 0x000fc4000001080a */
[----:B------:R-:W-:-:S04]  /*1090*/  IMAD.WIDE R16, R0, c[0x0][0x194], R24 ;  /* 0x0000650000107a25 */ /* 0x000fc800078e0218 */
[----:B------:R-:W-:-:S04]  /*10a0*/  IMAD.WIDE R12, R0, c[0x0][0x194], R22 ;  /* 0x00006500000c7a25 */ /* 0x000fc800078e0216 */
[----:B------:R-:W-:-:S04]  /*10b0*/  IMAD.WIDE R14, R0, c[0x0][0x194], R18 ;  /* 0x00006500000e7a25 */ /* 0x000fc800078e0212 */
[----:B-1----:R-:W-:-:S04]  /*10c0*/  IMAD.WIDE R10, R0, c[0x0][0x194], R20 ;  /* 0x00006500000a7a25 */ /* 0x002fc800078e0214 */
[----:B--2---:R-:W-:-:S02]  /*10d0*/  FFMA.FTZ R4, R4, R29, R26 ;  /* 0x0000001d04047223 */ /* 0x004fc4000001001a */
.L_x_253:
[----:B------:R-:W-:-:S12]  /*10e0*/  ISETP.GT.U32.OR P0, PT, R6, UR4, P0 ;  /* 0x0000000406007c0c */ /* 0x000fd80008704470 */
[----:B------:R-:W2:Y:S04]  /*10f0*/  @P0 LDG.E.CONSTANT.SYS R15, [R14] ;  /* 0x000000000e0f0381 */ /* 0x000ea800001e6900 */
[----:B------:R-:W3:Y:S04]  /*1100*/  @P0 LDG.E.CONSTANT.SYS R11, [R10] ;  /* 0x000000000a0b0381 */ /* 0x000ee800001e6900 */
[----:B------:R-:W4:Y:S04]  /*1110*/  @P0 LDG.E.CONSTANT.SYS R16, [R16] ;  /* 0x0000000010100381 */ /* 0x000f2800001e6900 */
[----:B------:R-:W4:Y:S01]  /*1120*/  @P0 LDG.E.CONSTANT.SYS R12, [R12] ;  /* 0x000000000c0c0381 */ /* 0x000f2200001e6900 */
[----:B------:R-:W-:Y:S01]  /*1130*/  @P0 MOV R9, c[0x0][0x1a0] ;  /* 0x0000680000090a02 */ /* 0x000fe20000000f00 */
[----:B------:R-:W0:Y:S01]  /*1140*/  @P2 I2F R6, R6 ;  /* 0x0000000600062306 */ /* 0x000e220000201400 */
[----:B--2---:R-:W-:-:S04]  /*1150*/  @P0 FMUL.FTZ R8, R8, R15 ;  /* 0x0000000f08080220 */ /* 0x004fc80000410000 */
[C---:B---3--:R-:W-:Y:S01]  /*1160*/  @P0 FADD.FTZ R0, R8.reuse, R11 ;  /* 0x0000000b08000221 */ /* 0x048fe20000010000 */
[----:B------:R-:W-:-:S03]  /*1170*/  @P0 FMNMX.FTZ R8, R8, R11, PT ;  /* 0x0000000b08080209 */ /* 0x000fc60003810000 */
[----:B------:R-:W-:Y:S02]  /*1180*/  @P0 FFMA.FTZ R0, R0, R9, 9.9999999392252902908e-09 ;  /* 0x322bcc7700000423 */ /* 0x000fe40000010009 */
[----:B------:R-:W-:Y:S01]  /*1190*/  @P0 FADD.FTZ R8, R11, R8 ;  /* 0x000000080b080221 */ /* 0x000fe20000010000 */
[----:B0-----:R-:W-:Y:S01]  /*11a0*/  @P2 MUFU.RCP R9, R6 ;  /* 0x0000000600092308 */ /* 0x001fe20000001000 */
[----:B----4-:R-:W-:Y:S01]  /*11b0*/  @P0 FFMA.FTZ R16, R16, -R7, R12 ;  /* 0x8000000710100223 */ /* 0x010fe2000001000c */
[----:B------:R-:W-:Y:S01]  /*11c0*/  SHF.R.S32.HI R11, RZ, 0x1f, R5 ;  /* 0x0000001fff0b7819 */ /* 0x000fe20000011405 */
[----:B------:R-:W-:Y:S01]  /*11d0*/  @P0 FMUL.FTZ R7, R8, c[0x0][0x19c] ;  /* 0x0000670008070a20 */ /* 0x000fe20000410000 */
[----:B------:R-:W-:-:S03]  /*11e0*/  IADD3 R5, P1, R5, R2, RZ ;  /* 0x0000000205057210 */ /* 0x000fc60007f3e0ff */
[----:B------:R-:W-:Y:S01]  /*11f0*/  @P0 FFMA.FTZ R7, R16, R16, -R7 ;  /* 0x0000001010070223 */ /* 0x000fe20000010807 */
[----:B------:R-:W0:Y:S01]  /*1200*/  @P0 MUFU.RCP R0, R0 ;  /* 0x0000000000000308 */ /* 0x000e220000001000 */
[----:B------:R-:W-:Y:S02]  /*1210*/  IADD3.X R8, R11, R3, RZ, P1, !PT ;  /* 0x000000030b087210 */ /* 0x000fe40000ffe4ff */
[----:B0-----:R-:W-:Y:S01]  /*1220*/  @P0 FFMA.FTZ R4, R7, R0, R4 ;  /* 0x0000000007040223 */ /* 0x001fe20000010004 */
[----:B------:R-:W-:-:S03]  /*1230*/  LEA R2, P0, R5, c[0x0][0x178], 0x2 ;  /* 0x00005e0005027a11 */ /* 0x000fc600078010ff */
[----:B------:R-:W-:Y:S01]  /*1240*/  @P2 FMUL.FTZ R4, R4, R9 ;  /* 0x0000000904042220 */ /* 0x000fe20000410000 */
[----:B------:R-:W-:-:S08]  /*1250*/  LEA.HI.X R3, R5, c[0x0][0x17c], R8, 0x2, P0 ;  /* 0x00005f0005037a11 */ /* 0x000fd000000f1408 */
[----:B------:R-:W-:Y:S01]  /*1260*/  STG.E.SYS [R2], R4 ;  /* 0x0000000402007386 */ /* 0x000fe2000010e900 */
[----:B------:R-:W-:Y:S05]  /*1270*/  EXIT ;  /* 0x000000000000794d */ /* 0x000fea0003800000 */
.L_x_254:
        /* <DEDUP_REMOVED lines=8> */
.L_x_447:


//--------------------- .text.kernel_cuda_filter_construct_transform --------------------------
	.section	.text.kernel_cuda_filter_construct_transform,"ax",@progbits
	.sectioninfo	@"SHI_REGISTERS=64"
	.align	128
        .global         kernel_cuda_filter_construct_transform
        .type           kernel_cuda_filter_construct_transform,@function
        .size           kernel_cuda_filter_construct_transform,(.L_x_448 - kernel_cuda_filter_construct_transform)
        .other          kernel_cuda_filter_construct_transform,@"STO_CUDA_ENTRY STV_DEFAULT"
kernel_cuda_filter_construct_transform:
.text.kernel_cuda_filter_construct_transform:
[----:B------:R-:W-:-:S03]  /*0000*/  MOV R1, c[0x0][0x28] ;  /* 0x00000a0000017a02 */ /* 0x000fc60000000f00 */
[----:B------:R-:W0:Y:S01]  /*0010*/  S2R R9, SR_CTAID.Y ;  /* 0x0000000000097919 */ /* 0x000e220000002600 */
[----:B------:R-:W-:-:S03]  /*0020*/  IADD3 R1, R1, -0x1e8, RZ ;  /* 0xfffffe1801017810 */ /* 0x000fc60007ffe0ff */
[----:B------:R-:W0:Y:S04]  /*0030*/  S2R R0, SR_TID.Y ;  /* 0x0000000000007919 */ /* 0x000e280000002200 */
[----:B------:R-:W1:Y:S04]  /*0040*/  S2R R20, SR_CTAID.X ;  /* 0x0000000000147919 */ /* 0x000e680000002500 */
[----:B------:R-:W1:Y:S04]  /*0050*/  S2R R3, SR_TID.X ;  /* 0x0000000000037919 */ /* 0x000e680000002100 */
[----:B------:R2:W3:Y:S01]  /*0060*/  R2UR UR13, R1 ;  /* 0x00000000010d73c2 */ /* 0x0004e200000e0000 */
[----:B0-----:R-:W-:-:S05]  /*0070*/  IMAD R9, R9, c[0x0][0x4], R0 ;  /* 0x0000010009097a24 */ /* 0x001fca00078e0200 */
[----:B------:R-:W-:Y:S01]  /*0080*/  ISETP.GE.AND P0, PT, R9, c[0x0][0x18c], PT ;  /* 0x0000630009007a0c */ /* 0x000fe20003f06270 */
[----:B-1----:R-:W-:-:S05]  /*0090*/  IMAD R6, R20, c[0x0][0x0], R3 ;  /* 0x0000000014067a24 */ /* 0x002fca00078e0203 */
[----:B------:R-:W-:-:S12]  /*00a0*/  ISETP.GE.OR P0, PT, R6, c[0x0][0x188], P0 ;  /* 0x0000620006007a0c */ /* 0x000fd80000706670 */
[----:B------:R-:W-:Y:S05]  /*00b0*/  @P0 EXIT ;  /* 0x000000000000094d */ /* 0x000fea0003800000 */
[----:B--23--:R-:W-:Y:S02]  /*00c0*/  ULDC.64 UR4, c[0x0][0x168] ;  /* 0x00005a0000047ab9 */ /* 0x00cfe40000000a00 */
[----:B------:R-:W2:Y:S01]  /*00d0*/  LDG.E.SYS R12, [UR4+0xac] ;  /* 0x0000ac04ff0c7981 */ /* 0x000ea2000c1ee900 */
[----:B------:R-:W-:Y:S01]  /*00e0*/  ULDC UR4, c[0x0][0x1a0] ;  /* 0x0000680000047ab9 */ /* 0x000fe20000000800 */
[----:B------:R-:W-:Y:S01]  /*00f0*/  IADD3 R2, R6, c[0x0][0x180], RZ ;  /* 0x0000600006027a10 */ /* 0x000fe20007ffe0ff */
[----:B------:R-:W-:Y:S01]  /*0100*/  UIADD3 UR4, UR4, 0x1, URZ ;  /* 0x0000000104047890 */ /* 0x000fe2000fffe03f */
[C---:B------:R-:W-:Y:S01]  /*0110*/  IADD3 R4, R9.reuse, c[0x0][0x184], RZ ;  /* 0x0000610009047a10 */ /* 0x040fe20007ffe0ff */
[----:B------:R-:W-:Y:S01]  /*0120*/  ULDC.U8 UR5, c[0x0][0x1b0] ;  /* 0x00006c0000057ab9 */ /* 0x000fe20000000000 */
[----:B------:R-:W-:Y:S01]  /*0130*/  IADD3 R5, R2, -c[0x0][0x1a0], RZ ;  /* 0x8000680002057a10 */ /* 0x000fe20007ffe0ff */
[----:B------:R-:W-:Y:S01]  /*0140*/  UPRMT UR5, UR5, 0x8880, URZ ;  /* 0x0000888005057896 */ /* 0x000fe2000800003f */
[C---:B------:R-:W-:Y:S01]  /*0150*/  IADD3 R7, R4.reuse, -c[0x0][0x1a0], RZ ;  /* 0x8000680004077a10 */ /* 0x040fe20007ffe0ff */
[----:B------:R-:W-:Y:S01]  /*0160*/  ULDC UR6, c[0x0][0x198] ;  /* 0x0000660000067ab9 */ /* 0x000fe20000000800 */
[----:B------:R-:W-:Y:S01]  /*0170*/  IADD3 R10, R4, UR4, RZ ;  /* 0x00000004040a7c10 */ /* 0x000fe2000fffe0ff */
[----:B------:R-:W-:Y:S01]  /*0180*/  IMAD R6, R9, c[0x0][0x188], R6 ;  /* 0x0000620009067a24 */ /* 0x000fe200078e0206 */
[----:B------:R-:W-:Y:S01]  /*0190*/  IADD3 R8, R2, UR4, RZ ;  /* 0x0000000402087c10 */ /* 0x000fe2000fffe0ff */
[----:B------:R-:W-:Y:S01]  /*01a0*/  ULDC UR4, c[0x0][0x190] ;  /* 0x0000640000047ab9 */ /* 0x000fe20000000800 */
[----:B------:R-:W-:Y:S01]  /*01b0*/  IMNMX R2, R5, c[0x0][0x190], !PT ;  /* 0x0000640005027a17 */ /* 0x000fe20007800200 */
[----:B------:R-:W-:Y:S01]  /*01c0*/  UIADD3 UR4, -UR4, 0x3, URZ ;  /* 0x0000000304047890 */ /* 0x000fe2000fffe13f */
[----:B------:R-:W-:Y:S01]  /*01d0*/  IMNMX R4, R7, c[0x0][0x194], !PT ;  /* 0x0000650007047a17 */ /* 0x000fe20007800200 */
[----:B------:R-:W-:Y:S01]  /*01e0*/  CS2R R18, SRZ ;  /* 0x0000000000127805 */ /* 0x000fe2000001ff00 */
[----:B------:R-:W-:Y:S01]  /*01f0*/  IMNMX R5, R10, c[0x0][0x19c], PT ;  /* 0x000067000a057a17 */ /* 0x000fe20003800200 */
[----:B------:R-:W-:Y:S01]  /*0200*/  UIADD3 UR4, UR4, UR6, URZ ;  /* 0x0000000604047290 */ /* 0x000fe2000fffe03f */
[----:B------:R-:W-:Y:S01]  /*0210*/  IMNMX R7, R8, c[0x0][0x198], PT ;  /* 0x0000660008077a17 */ /* 0x000fe20003800200 */
[----:B------:R-:W-:Y:S01]  /*0220*/  CS2R R16, SRZ ;  /* 0x0000000000107805 */ /* 0x000fe2000001ff00 */
[----:B------:R-:W-:Y:S01]  /*0230*/  IADD3 R8, -R4, R5, RZ ;  /* 0x0000000504087210 */ /* 0x000fe20007ffe1ff */
[----:B------:R-:W-:Y:S01]  /*0240*/  UMOV UR6, UR5 ;  /* 0x0000000500067c82 */ /* 0x000fe20008000000 */
[----:B------:R-:W-:Y:S01]  /*0250*/  IADD3 R11, -R2, R7, RZ ;  /* 0x00000007020b7210 */ /* 0x000fe20007ffe1ff */
[----:B------:R-:W-:Y:S01]  /*0260*/  ULOP3.LUT UR5, UR4, 0xfffffffc, URZ, 0xc0, !UPT ;  /* 0xfffffffc04057892 */ /* 0x000fe2000f8ec03f */
[----:B------:R-:W-:Y:S01]  /*0270*/  ISETP.NE.AND P1, PT, RZ, UR6, PT ;  /* 0x00000006ff007c0c */ /* 0x000fe2000bf25270 */
[----:B------:R-:W-:Y:S01]  /*0280*/  CS2R R14, SRZ ;  /* 0x00000000000e7805 */ /* 0x000fe2000001ff00 */
[----:B------:R-:W-:Y:S01]  /*0290*/  MOV R9, RZ ;  /* 0x000000ff00097202 */ /* 0x000fe20000000f00 */
[----:B------:R-:W-:-:S02]  /*02a0*/  IMAD R8, R8, R11, RZ ;  /* 0x0000000b08087224 */ /* 0x000fc400078e02ff */
[----:B------:R-:W-:Y:S01]  /*02b0*/  CS2R R10, SRZ ;  /* 0x00000000000a7805 */ /* 0x000fe2000001ff00 */
[----:B--2---:R0:W1:Y:S02]  /*02c0*/  R2UR UR12, R12 ;  /* 0x000000000c0c73c2 */ /* 0x00406400000e0000 */
[----:B0-----:R-:W-:Y:S01]  /*02d0*/  CS2R R12, SRZ ;  /* 0x00000000000c7805 */ /* 0x001fe2000001ff00 */
[----:B-1----:R-:W-:Y:S01]  /*02e0*/  UISETP.GE.AND UP0, UPT, UR12, 0x1, UPT ;  /* 0x000000010c00788c */ /* 0x002fe2000bf06270 */
[----:B------:R-:W-:-:S05]  /*02f0*/  IMAD R8, R8, UR12, RZ ;  /* 0x0000000c08087c24 */ /* 0x000fca000f8e02ff */
[----:B------:R-:W-:-:S12]  /*0300*/  PLOP3.LUT P0, PT, PT, PT, UP0, 0x80, 0x0 ;  /* 0x000000000000781c */ /* 0x000fd80003f0f008 */
[----:B------:R-:W-:Y:S05]  /*0310*/  @!P0 BRA `(.L_x_255) ;  /* 0x0000141000008947 */ /* 0x000fea0003800000 */
[----:B------:R-:W-:Y:S01]  /*0320*/  IADD3 R10, -R20, RZ, RZ ;  /* 0x000000ff140a7210 */ /* 0x000fe20007ffe1ff */
[----:B------:R-:W-:Y:S01]  /*0330*/  ULDC UR4, c[0x0][0x198] ;  /* 0x0000660000047ab9 */ /* 0x000fe20000000800 */
[----:B------:R-:W-:Y:S01]  /*0340*/  MOV R9, c[0x0][0x0] ;  /* 0x0000000000097a02 */ /* 0x000fe20000000f00 */
[----:B------:R-:W-:Y:S01]  /*0350*/  ULOP3.LUT UR4, URZ, UR4, URZ, 0x33, !UPT ;  /* 0x000000043f047292 */ /* 0x000fe2000f8e333f */
[----:B------:R0:W1:Y:S01]  /*0360*/  I2F R41, R2 ;  /* 0x0000000200297306 */ /* 0x0000620000201400 */
[----:B------:R-:W-:Y:S01]  /*0370*/  LOP3.LUT R12, RZ, R2, RZ, 0x33, !PT ;  /* 0x00000002ff0c7212 */ /* 0x000fe200078e33ff */
[----:B------:R-:W-:Y:S01]  /*0380*/  CS2R R18, SRZ ;  /* 0x0000000000127805 */ /* 0x000fe2000001ff00 */
[----:B------:R-:W-:Y:S01]  /*0390*/  IMAD R10, R10, R9, -0x2 ;  /* 0xfffffffe0a0a7424 */ /* 0x000fe200078e0209 */
[----:B------:R-:W-:Y:S01]  /*03a0*/  IADD3 R21, R4, -c[0x0][0x194], RZ ;  /* 0x8000650004157a10 */ /* 0x000fe20007ffe0ff */
[----:B------:R-:W-:Y:S01]  /*03b0*/  CS2R R16, SRZ ;  /* 0x0000000000107805 */ /* 0x000fe2000001ff00 */
[----:B------:R-:W-:Y:S01]  /*03c0*/  IADD3 R23, -R7, UR5, R2 ;  /* 0x0000000507177c10 */ /* 0x000fe2000fffe102 */
[----:B------:R-:W-:Y:S01]  /*03d0*/  CS2R R14, SRZ ;  /* 0x00000000000e7805 */ /* 0x000fe2000001ff00 */
[----:B------:R-:W-:-:S02]  /*03e0*/  IADD3 R10, R10, -c[0x0][0x180], -R3 ;  /* 0x800060000a0a7a10 */ /* 0x000fc40007ffe803 */
[----:B------:R-:W-:Y:S02]  /*03f0*/  ISETP.GT.AND P0, PT, R5, R4, PT ;  /* 0x000000040500720c */ /* 0x000fe40003f04270 */
[----:B------:R-:W-:Y:S02]  /*0400*/  IADD3 R10, R10, -c[0x0][0x1a0], RZ ;  /* 0x800068000a0a7a10 */ /* 0x000fe40007ffe0ff */
[----:B------:R-:W-:Y:S02]  /*0410*/  ISETP.GT.AND P3, PT, R7, R2, PT ;  /* 0x000000020700720c */ /* 0x000fe40003f64270 */
[----:B------:R-:W-:Y:S02]  /*0420*/  IMNMX R43, R10, UR4, !PT ;  /* 0x000000040a2b7c17 */ /* 0x000fe4000f800200 */
[----:B------:R-:W-:Y:S02]  /*0430*/  IADD3 R10, R2, -c[0x0][0x190], RZ ;  /* 0x80006400020a7a10 */ /* 0x000fe40007ffe0ff */
[----:B------:R-:W-:-:S02]  /*0440*/  IADD3 R12, -R43, R12, RZ ;  /* 0x0000000c2b0c7210 */ /* 0x000fc40007ffe1ff */
[----:B------:R-:W-:Y:S01]  /*0450*/  IADD3 R40, R2, 0x1, RZ ;  /* 0x0000000102287810 */ /* 0x000fe20007ffe0ff */
[----:B------:R-:W-:Y:S01]  /*0460*/  IMAD R21, R21, UR5, R10 ;  /* 0x0000000515157c24 */ /* 0x000fe2000f8e020a */
[----:B------:R-:W-:Y:S01]  /*0470*/  LOP3.LUT P2, RZ, R12, 0x1, RZ, 0xc0, !PT ;  /* 0x000000010cff7812 */ /* 0x000fe2000784c0ff */
[----:B------:R-:W-:Y:S01]  /*0480*/  CS2R R10, SRZ ;  /* 0x00000000000a7805 */ /* 0x000fe2000001ff00 */
[----:B------:R-:W-:Y:S01]  /*0490*/  MOV R42, RZ ;  /* 0x000000ff002a7202 */ /* 0x000fe20000000f00 */
[----:B------:R-:W-:Y:S01]  /*04a0*/  CS2R R12, SRZ ;  /* 0x00000000000c7805 */ /* 0x000fe2000001ff00 */
[----:B------:R-:W-:Y:S02]  /*04b0*/  MOV R9, RZ ;  /* 0x000000ff00097202 */ /* 0x000fe40000000f00 */
[----:B------:R-:W-:Y:S02]  /*04c0*/  SHF.R.S32.HI R44, RZ, 0x1f, R23 ;  /* 0x0000001fff2c7819 */ /* 0x000fe40000011417 */
[----:B01----:R-:W-:-:S02]  /*04d0*/  IADD3 R43, -R43, -0x2, -R2 ;  /* 0xfffffffe2b2b7810 */ /* 0x003fc40007ffe902 */
.L_x_273:
[----:B------:R-:W-:Y:S01]  /*04e0*/  BMOV.32.CLEAR RZ, B0 ;  /* 0x0000000000ff7355 */ /* 0x000fe20000100000 */
[----:B------:R-:W-:Y:S01]  /*04f0*/  BSSY B0, `(.L_x_256) ;  /* 0x0000120000007945 */ /* 0x000fe20003800000 */
[----:B01----:R-:W-:Y:S05]  /*0500*/  @!P0 BRA `(.L_x_257) ;  /* 0x000011e000008947 */ /* 0x003fea0003800000 */
[----:B------:R-:W-:Y:S01]  /*0510*/  MOV R25, 0x4 ;  /* 0x0000000400197802 */ /* 0x000fe20000000f00 */
[----:B------:R-:W-:-:S04]  /*0520*/  IMAD R38, R42, c[0x0][0x1ac], R21 ;  /* 0x00006b002a267a24 */ /* 0x000fc800078e0215 */
[----:B------:R-:W-:-:S07]  /*0530*/  IMAD.WIDE R38, R38, R25, c[0x0][0x160] ;  /* 0x0000580026267625 */ /* 0x000fce00078e0219 */
[----:B------:R-:W-:Y:S01]  /*0540*/  MOV R20, R38 ;  /* 0x0000002600147202 */ /* 0x000fe20000000f00 */
[----:B------:R-:W-:Y:S05]  /*0550*/  @!P1 BRA `(.L_x_258) ;  /* 0x000008c000009947 */ /* 0x000fea0003800000 */
[----:B------:R-:W-:-:S08]  /*0560*/  IMAD.WIDE R24, R42, R25, c[0x0][0x168] ;  /* 0x00005a002a187625 */ /* 0x000fd000078e0219 */
[----:B------:R-:W2:Y:S01]  /*0570*/  LDG.E.SYS R22, [R24+0x6c] ;  /* 0x00006c0018167381 */ /* 0x000ea200001ee900 */
[----:B------:R-:W-:Y:S01]  /*0580*/  MOV R46, R4 ;  /* 0x00000004002e7202 */ /* 0x000fe20000000f00 */
[----:B--2---:R-:W0:Y:S07]  /*0590*/  I2F R22, R22 ;  /* 0x0000001600167306 */ /* 0x004e2e0000201400 */
.L_x_265:
[----:B------:R-:W-:Y:S01]  /*05a0*/  BMOV.32.CLEAR RZ, B1 ;  /* 0x0000000001ff7355 */ /* 0x000fe20000100000 */
[----:B------:R-:W-:Y:S01]  /*05b0*/  BSSY B1, `(.L_x_259) ;  /* 0x0000080000017945 */ /* 0x000fe20003800000 */
[----:B0-----:R-:W-:Y:S05]  /*05c0*/  @!P3 BRA `(.L_x_260) ;  /* 0x000007e00000b947 */ /* 0x001fea0003800000 */
[----:B------:R-:W-:Y:S01]  /*05d0*/  BMOV.32.CLEAR RZ, B2 ;  /* 0x0000000002ff7355 */ /* 0x000fe20000100000 */
[----:B------:R-:W-:Y:S01]  /*05e0*/  BSSY B2, `(.L_x_261) ;  /* 0x0000032000027945 */ /* 0x000fe20003800000 */
[----:B------:R-:W-:Y:S02]  /*05f0*/  ISETP.NE.AND P4, PT, R43, RZ, PT ;  /* 0x000000ff2b00720c */ /* 0x000fe40003f85270 */
[----:B------:R-:W-:Y:S01]  /*0600*/  MOV R48, R2 ;  /* 0x0000000200307202 */ /* 0x000fe20000000f00 */
[----:B------:R-:W-:Y:S05]  /*0610*/  @!P2 BRA `(.L_x_262) ;  /* 0x000002e00000a947 */ /* 0x000fea0003800000 */
[----:B------:R-:W-:Y:S02]  /*0620*/  MOV R27, 0x4 ;  /* 0x00000004001b7802 */ /* 0x000fe40000000f00 */
[----:B------:R-:W-:-:S05]  /*0630*/  MOV R38, R20 ;  /* 0x0000001400267202 */ /* 0x000fca0000000f00 */
[----:B------:R-:W-:-:S03]  /*0640*/  IMAD.WIDE R36, R27, c[0x0][0x1a8], R38 ;  /* 0x00006a001b247a25 */ /* 0x000fc600078e0226 */
[----:B------:R1:W2:Y:S05]  /*0650*/  LDG.E.CONSTANT.SYS R47, [R38] ;  /* 0x00000000262f7381 */ /* 0x0002aa00001e6900 */
[C---:B------:R-:W-:Y:S02]  /*0660*/  IMAD.WIDE R34, R27.reuse, c[0x0][0x1a8], R36 ;  /* 0x00006a001b227a25 */ /* 0x040fe400078e0224 */
[----:B------:R-:W3:Y:S06]  /*0670*/  LDG.E.CONSTANT.SYS R36, [R36] ;  /* 0x0000000024247381 */ /* 0x000eec00001e6900 */
[----:B------:R-:W-:-:S02]  /*0680*/  IMAD.WIDE R32, R27, c[0x0][0x1a8], R34 ;  /* 0x00006a001b207a25 */ /* 0x000fc400078e0222 */
[----:B------:R-:W4:Y:S06]  /*0690*/  LDG.E.CONSTANT.SYS R34, [R34] ;  /* 0x0000000022227381 */ /* 0x000f2c00001e6900 */
[C---:B------:R-:W-:Y:S02]  /*06a0*/  IMAD.WIDE R30, R27.reuse, c[0x0][0x1a8], R32 ;  /* 0x00006a001b1e7a25 */ /* 0x040fe400078e0220 */
[----:B------:R-:W5:Y:S06]  /*06b0*/  LDG.E.CONSTANT.SYS R32, [R32] ;  /* 0x0000000020207381 */ /* 0x000f6c00001e6900 */
[----:B------:R-:W-:-:S02]  /*06c0*/  IMAD.WIDE R28, R27, c[0x0][0x1a8], R30 ;  /* 0x00006a001b1c7a25 */ /* 0x000fc400078e021e */
[----:B------:R-:W5:Y:S06]  /*06d0*/  LDG.E.CONSTANT.SYS R30, [R30] ;  /* 0x000000001e1e7381 */ /* 0x000f6c00001e6900 */
[C---:B------:R-:W-:Y:S02]  /*06e0*/  IMAD.WIDE R24, R27.reuse, c[0x0][0x1a8], R28 ;  /* 0x00006a001b187a25 */ /* 0x040fe400078e021c */
[----:B------:R-:W5:Y:S06]  /*06f0*/  LDG.E.CONSTANT.SYS R28, [R28] ;  /* 0x000000001c1c7381 */ /* 0x000f6c00001e6900 */
[----:B------:R-:W-:-:S02]  /*0700*/  IMAD.WIDE R26, R27, c[0x0][0x1a8], R24 ;  /* 0x00006a001b1a7a25 */ /* 0x000fc400078e0218 */
[----:B------:R-:W5:Y:S06]  /*0710*/  LDG.E.CONSTANT.SYS R24, [R24] ;  /* 0x0000000018187381 */ /* 0x000f6c00001e6900 */
[----:B------:R-:W5:Y:S01]  /*0720*/  LDG.E.CONSTANT.SYS R26, [R26] ;  /* 0x000000001a1a7381 */ /* 0x000f6200001e6900 */
[----:B-1----:R-:W-:-:S04]  /*0730*/  IMAD R38, R0, c[0x0][0x0], R3 ;  /* 0x0000000000267a24 */ /* 0x002fc800078e0203 */
[----:B------:R-:W-:Y:S01]  /*0740*/  IMAD R45, R38, 0x2c, RZ ;  /* 0x0000002c262d7824 */ /* 0x000fe200078e02ff */
[----:B------:R-:W1:Y:S07]  /*0750*/  I2F R48, R46 ;  /* 0x0000002e00307306 */ /* 0x000e6e0000201400 */
[----:B------:R-:W-:Y:S04]  /*0760*/  STS [R45], R41 ;  /* 0x000000292d007388 */ /* 0x000fe80000000800 */
[----:B0-----:R-:W-:Y:S01]  /*0770*/  STS [R45+0x28], R22 ;  /* 0x000028162d007388 */ /* 0x001fe20000000800 */
[----:B------:R-:W-:Y:S01]  /*0780*/  IADD3 R20, P5, R20, 0x4, RZ ;  /* 0x0000000414147810 */ /* 0x000fe20007fbe0ff */
[----:B------:R-:W-:-:S02]  /*0790*/  FADD.FTZ R10, R10, R41 ;  /* 0x000000290a0a7221 */ /* 0x000fc40000010000 */
[----:B------:R-:W-:Y:S01]  /*07a0*/  FADD.FTZ R9, R9, R22 ;  /* 0x0000001609097221 */ /* 0x000fe20000010000 */
[----:B-1----:R0:W-:Y:S01]  /*07b0*/  STS [R45+0x4], R48 ;  /* 0x000004302d007388 */ /* 0x0021e20000000800 */
[----:B------:R-:W-:Y:S01]  /*07c0*/  FADD.FTZ R11, R11, R48 ;  /* 0x000000300b0b7221 */ /* 0x000fe20000010000 */
[----:B------:R-:W-:Y:S02]  /*07d0*/  IADD3.X R39, RZ, R39, RZ, P5, !PT ;  /* 0x00000027ff277210 */ /* 0x000fe40002ffe4ff */
[----:B0-----:R-:W-:Y:S01]  /*07e0*/  MOV R48, R40 ;  /* 0x0000002800307202 */ /* 0x001fe20000000f00 */
[----:B--2---:R-:W-:Y:S01]  /*07f0*/  FADD.FTZ R38, |R47|, -RZ ;  /* 0x800000ff2f267221 */ /* 0x004fe20000010200 */
[----:B---3--:R0:W-:Y:S07]  /*0800*/  STS [R45+0xc], R36 ;  /* 0x00000c242d007388 */ /* 0x0081ee0000000800 */
[----:B------:R0:W-:Y:S04]  /*0810*/  STS [R45+0x8], R38 ;  /* 0x000008262d007388 */ /* 0x0001e80000000800 */
[----:B----4-:R0:W-:Y:S04]  /*0820*/  STS [R45+0x10], R34 ;  /* 0x000010222d007388 */ /* 0x0101e80000000800 */
[----:B-----5:R0:W-:Y:S04]  /*0830*/  STS [R45+0x14], R32 ;  /* 0x000014202d007388 */ /* 0x0201e80000000800 */
[----:B------:R0:W-:Y:S04]  /*0840*/  STS [R45+0x18], R30 ;  /* 0x0000181e2d007388 */ /* 0x0001e80000000800 */
[----:B------:R0:W-:Y:S04]  /*0850*/  STS [R45+0x1c], R28 ;  /* 0x00001c1c2d007388 */ /* 0x0001e80000000800 */
[----:B------:R0:W-:Y:S04]  /*0860*/  STS [R45+0x20], R24 ;  /* 0x000020182d007388 */ /* 0x0001e80000000800 */
[----:B------:R0:W-:Y:S01]  /*0870*/  STS [R45+0x24], R26 ;  /* 0x0000241a2d007388 */ /* 0x0001e20000000800 */
[----:B------:R-:W-:-:S02]  /*0880*/  FADD.FTZ R12, R12, |R47| ;  /* 0x4000002f0c0c7221 */ /* 0x000fc40000010000 */
[----:B------:R-:W-:Y:S02]  /*0890*/  FADD.FTZ R13, R13, R36 ;  /* 0x000000240d0d7221 */ /* 0x000fe40000010000 */
[----:B------:R-:W-:Y:S02]  /*08a0*/  FADD.FTZ R14, R14, R34 ;  /* 0x000000220e0e7221 */ /* 0x000fe40000010000 */
[----:B------:R-:W-:Y:S02]  /*08b0*/  FADD.FTZ R15, R15, R32 ;  /* 0x000000200f0f7221 */ /* 0x000fe40000010000 */
[----:B------:R-:W-:Y:S02]  /*08c0*/  FADD.FTZ R16, R16, R30 ;  /* 0x0000001e10107221 */ /* 0x000fe40000010000 */
[----:B------:R-:W-:Y:S02]  /*08d0*/  FADD.FTZ R17, R17, R28 ;  /* 0x0000001c11117221 */ /* 0x000fe40000010000 */
[----:B------:R-:W-:-:S02]  /*08e0*/  FADD.FTZ R18, R18, R24 ;  /* 0x0000001812127221 */ /* 0x000fc40000010000 */
[----:B------:R-:W-:-:S03]  /*08f0*/  FADD.FTZ R19, R19, R26 ;  /* 0x0000001a13137221 */ /* 0x000fc60000010000 */
.L_x_262:
[----:B0-----:R-:W-:Y:S05]  /*0900*/  BSYNC B2 ;  /* 0x0000000000027941 */ /* 0x001fea0003800000 */
.L_x_261:
[----:B------:R-:W-:Y:S05]  /*0910*/  @!P4 BRA `(.L_x_260) ;  /* 0x000004900000c947 */ /* 0x000fea0003800000 */
[----:B------:R-:W-:Y:S01]  /*0920*/  BMOV.32.CLEAR RZ, B2 ;  /* 0x0000000002ff7355 */ /* 0x000fe20000100000 */
[----:B------:R-:W-:Y:S02]  /*0930*/  BSSY B2, `(.L_x_263) ;  /* 0x000003a000027945 */ /* 0x000fe40003800000 */
.L_x_264:
[----:B------:R-:W-:Y:S02]  /*0940*/  MOV R29, 0x4 ;  /* 0x00000004001d7802 */ /* 0x000fe40000000f00 */
[----:B------:R-:W-:-:S05]  /*0950*/  MOV R38, R20 ;  /* 0x0000001400267202 */ /* 0x000fca0000000f00 */
[----:B------:R-:W-:-:S03]  /*0960*/  IMAD.WIDE R36, R29, c[0x0][0x1a8], R38 ;  /* 0x00006a001d247a25 */ /* 0x000fc600078e0226 */
[----:B------:R0:W2:Y:S04]  /*0970*/  LDG.E.CONSTANT.SYS R51, [R38] ;  /* 0x0000000026337381 */ /* 0x0000a800001e6900 */
[----:B------:R0:W3:Y:S01]  /*0980*/  LDG.E.CONSTANT.SYS R53, [R38+0x4] ;  /* 0x0000040026357381 */ /* 0x0000e200001e6900 */
[----:B------:R-:W-:-:S03]  /*0990*/  IMAD.WIDE R34, R29, c[0x0][0x1a8], R36 ;  /* 0x00006a001d227a25 */ /* 0x000fc600078e0224 */
[----:B------:R1:W4:Y:S04]  /*09a0*/  LDG.E.CONSTANT.SYS R50, [R36] ;  /* 0x0000000024327381 */ /* 0x00032800001e6900 */
[----:B------:R1:W5:Y:S01]  /*09b0*/  LDG.E.CONSTANT.SYS R55, [R36+0x4] ;  /* 0x0000040024377381 */ /* 0x00036200001e6900 */
[----:B------:R-:W-:-:S03]  /*09c0*/  IMAD.WIDE R32, R29, c[0x0][0x1a8], R34 ;  /* 0x00006a001d207a25 */ /* 0x000fc600078e0222 */
[----:B------:R0:W5:Y:S04]  /*09d0*/  LDG.E.CONSTANT.SYS R45, [R34] ;  /* 0x00000000222d7381 */ /* 0x00016800001e6900 */
[----:B------:R0:W5:Y:S01]  /*09e0*/  LDG.E.CONSTANT.SYS R57, [R34+0x4] ;  /* 0x0000040022397381 */ /* 0x00016200001e6900 */
[----:B------:R-:W-:-:S03]  /*09f0*/  IMAD.WIDE R30, R29, c[0x0][0x1a8], R32 ;  /* 0x00006a001d1e7a25 */ /* 0x000fc600078e0220 */
[----:B------:R-:W5:Y:S04]  /*0a00*/  LDG.E.CONSTANT.SYS R52, [R32] ;  /* 0x0000000020347381 */ /* 0x000f6800001e6900 */
[----:B------:R-:W5:Y:S01]  /*0a10*/  LDG.E.CONSTANT.SYS R58, [R32+0x4] ;  /* 0x00000400203a7381 */ /* 0x000f6200001e6900 */
[----:B------:R-:W-:-:S03]  /*0a20*/  IMAD.WIDE R24, R29, c[0x0][0x1a8], R30 ;  /* 0x00006a001d187a25 */ /* 0x000fc600078e021e */
[----:B------:R-:W5:Y:S04]  /*0a30*/  LDG.E.CONSTANT.SYS R47, [R30] ;  /* 0x000000001e2f7381 */ /* 0x000f6800001e6900 */
[----:B------:R-:W5:Y:S01]  /*0a40*/  LDG.E.CONSTANT.SYS R59, [R30+0x4] ;  /* 0x000004001e3b7381 */ /* 0x000f6200001e6900 */
[----:B------:R-:W-:-:S03]  /*0a50*/  IMAD.WIDE R26, R29, c[0x0][0x1a8], R24 ;  /* 0x00006a001d1a7a25 */ /* 0x000fc600078e0218 */
[----:B------:R0:W5:Y:S04]  /*0a60*/  LDG.E.CONSTANT.SYS R54, [R24] ;  /* 0x0000000018367381 */ /* 0x00016800001e6900 */
[----:B------:R0:W5:Y:S01]  /*0a70*/  LDG.E.CONSTANT.SYS R60, [R24+0x4] ;  /* 0x00000400183c7381 */ /* 0x00016200001e6900 */
[----:B------:R-:W-:-:S03]  /*0a80*/  IMAD.WIDE R28, R29, c[0x0][0x1a8], R26 ;  /* 0x00006a001d1c7a25 */ /* 0x000fc600078e021a */
[----:B------:R-:W5:Y:S04]  /*0a90*/  LDG.E.CONSTANT.SYS R49, [R26] ;  /* 0x000000001a317381 */ /* 0x000f6800001e6900 */
[----:B------:R-:W5:Y:S04]  /*0aa0*/  LDG.E.CONSTANT.SYS R61, [R26+0x4] ;  /* 0x000004001a3d7381 */ /* 0x000f6800001e6900 */
[----:B------:R0:W5:Y:S04]  /*0ab0*/  LDG.E.CONSTANT.SYS R56, [R28] ;  /* 0x000000001c387381 */ /* 0x00016800001e6900 */
[----:B0-----:R-:W5:Y:S01]  /*0ac0*/  LDG.E.CONSTANT.SYS R28, [R28+0x4] ;  /* 0x000004001c1c7381 */ /* 0x001f6200001e6900 */
[----:B-1----:R-:W-:Y:S01]  /*0ad0*/  IADD3 R36, R48, 0x1, RZ ;  /* 0x0000000130247810 */ /* 0x002fe20007ffe0ff */
[----:B------:R0:W1:Y:S01]  /*0ae0*/  I2F R25, R48 ;  /* 0x0000003000197306 */ /* 0x0000620000201400 */
[----:B------:R-:W-:-:S07]  /*0af0*/  IADD3 R20, P4, R38, 0x8, RZ ;  /* 0x0000000826147810 */ /* 0x000fce0007f9e0ff */
[----:B------:R-:W1:Y:S01]  /*0b00*/  I2F R24, R46 ;  /* 0x0000002e00187306 */ /* 0x000e620000201400 */
[----:B0-----:R-:W-:Y:S02]  /*0b10*/  IADD3 R48, R48, 0x2, RZ ;  /* 0x0000000230307810 */ /* 0x001fe40007ffe0ff */
[----:B------:R-:W-:Y:S02]  /*0b20*/  IADD3.X R39, RZ, R39, RZ, P4, !PT ;  /* 0x00000027ff277210 */ /* 0x000fe400027fe4ff */
[----:B------:R-:W-:-:S03]  /*0b30*/  ISETP.GE.AND P4, PT, R48, R7, PT ;  /* 0x000000073000720c */ /* 0x000fc60003f86270 */
[----:B------:R-:W0:Y:S01]  /*0b40*/  I2F R36, R36 ;  /* 0x0000002400247306 */ /* 0x000e220000201400 */
[----:B-1----:R-:W-:Y:S02]  /*0b50*/  FADD.FTZ R35, R25, R10 ;  /* 0x0000000a19237221 */ /* 0x002fe40000010000 */
[----:B------:R-:W-:Y:S02]  /*0b60*/  FADD.FTZ R9, R22, R9 ;  /* 0x0000000916097221 */ /* 0x000fe40000010000 */
[----:B------:R-:W-:Y:S02]  /*0b70*/  FADD.FTZ R11, R24, R11 ;  /* 0x0000000b180b7221 */ /* 0x000fe40000010000 */
[----:B------:R-:W-:Y:S02]  /*0b80*/  FADD.FTZ R9, R22, R9 ;  /* 0x0000000916097221 */ /* 0x000fe40000010000 */
[----:B------:R-:W-:Y:S02]  /*0b90*/  FADD.FTZ R11, R24, R11 ;  /* 0x0000000b180b7221 */ /* 0x000fe40000010000 */
[----:B0-----:R-:W-:-:S02]  /*0ba0*/  FADD.FTZ R10, R35, R36 ;  /* 0x00000024230a7221 */ /* 0x001fc40000010000 */
[----:B--2---:R-:W-:-:S04]  /*0bb0*/  FADD.FTZ R12, |R51|, R12 ;  /* 0x0000000c330c7221 */ /* 0x004fc80000010200 */
[----:B---3--:R-:W-:Y:S02]  /*0bc0*/  FADD.FTZ R12, R12, |R53| ;  /* 0x400000350c0c7221 */ /* 0x008fe40000010000 */
[----:B----4-:R-:W-:Y:S02]  /*0bd0*/  FADD.FTZ R50, R50, R13 ;  /* 0x0000000d32327221 */ /* 0x010fe40000010000 */
[----:B------:R-:W-:Y:S02]  /*0be0*/  FADD.FTZ R53, |R53|, -RZ ;  /* 0x800000ff35357221 */ /* 0x000fe40000010200 */
[----:B-----5:R-:W-:Y:S02]  /*0bf0*/  FADD.FTZ R13, R50, R55 ;  /* 0x00000037320d7221 */ /* 0x020fe40000010000 */
[----:B------:R-:W-:-:S04]  /*0c00*/  FADD.FTZ R14, R45, R14 ;  /* 0x0000000e2d0e7221 */ /* 0x000fc80000010000 */
[----:B------:R-:W-:Y:S02]  /*0c10*/  FADD.FTZ R14, R14, R57 ;  /* 0x000000390e0e7221 */ /* 0x000fe40000010000 */
        /* <DEDUP_REMOVED lines=9> */
[----:B------:R-:W-:Y:S01]  /*0cb0*/  FADD.FTZ R19, R19, R28 ;  /* 0x0000001c13137221 */ /* 0x000fe20000010000 */
[----:B------:R-:W-:Y:S05]  /*0cc0*/  @!P4 BRA `(.L_x_264) ;  /* 0xfffffc700000c947 */ /* 0x000fea000383ffff */
[----:B------:R-:W-:Y:S05]  /*0cd0*/  BSYNC B2 ;  /* 0x0000000000027941 */ /* 0x000fea0003800000 */
.L_x_263:
[----:B------:R-:W-:-:S04]  /*0ce0*/  IMAD R25, R0, c[0x0][0x0], R3 ;  /* 0x0000000000197a24 */ /* 0x000fc800078e0203 */
[----:B------:R-:W-:-:S08]  /*0cf0*/  IMAD R25, R25, 0x2c, RZ ;  /* 0x0000002c19197824 */ /* 0x000fd000078e02ff */
[----:B------:R0:W-:Y:S04]  /*0d00*/  STS [R25], R36 ;  /* 0x0000002419007388 */ /* 0x0001e80000000800 */
[----:B------:R0:W-:Y:S04]  /*0d10*/  STS [R25+0x4], R24 ;  /* 0x0000041819007388 */ /* 0x0001e80000000800 */
        /* <DEDUP_REMOVED lines=8> */
[----:B------:R0:W-:Y:S02]  /*0da0*/  STS [R25+0x28], R22 ;  /* 0x0000281619007388 */ /* 0x0001e40000000800 */
.L_x_260:
[----:B------:R-:W-:Y:S05]  /*0db0*/  BSYNC B1 ;  /* 0x0000000000017941 */ /* 0x000fea0003800000 */
.L_x_259:
[----:B------:R-:W-:Y:S02]  /*0dc0*/  IADD3 R46, R46, 0x1, RZ ;  /* 0x000000012e2e7810 */ /* 0x000fe40007ffe0ff */
[----:B------:R-:W-:-:S02]  /*0dd0*/  LEA R20, P5, R23, R20, 0x2 ;  /* 0x0000001417147211 */ /* 0x000fc400078a10ff */
[----:B------:R-:W-:Y:S02]  /*0de0*/  ISETP.GE.AND P4, PT, R46, R5, PT ;  /* 0x000000052e00720c */ /* 0x000fe40003f86270 */
[----:B------:R-:W-:-:S10]  /*0df0*/  LEA.HI.X R39, R23, R39, R44, 0x2, P5 ;  /* 0x0000002717277211 */ /* 0x000fd400028f142c */
[----:B------:R-:W-:Y:S05]  /*0e00*/  @!P4 BRA `(.L_x_265) ;  /* 0xfffff7900000c947 */ /* 0x000fea000383ffff */
[----:B------:R-:W-:Y:S05]  /*0e10*/  BRA `(.L_x_257) ;  /* 0x000008d000007947 */ /* 0x000fea0003800000 */
.L_x_258:
[----:B------:R-:W-:-:S02]  /*0e20*/  MOV R46, R4 ;  /* 0x00000004002e7202 */ /* 0x000fc40000000f00 */
.L_x_272:
[----:B------:R-:W-:Y:S01]  /*0e30*/  BMOV.32.CLEAR RZ, B1 ;  /* 0x0000000001ff7355 */ /* 0x000fe20000100000 */
[----:B------:R-:W-:Y:S01]  /*0e40*/  BSSY B1, `(.L_x_266) ;  /* 0x0000085000017945 */ /* 0x000fe20003800000 */
[----:B-1----:R-:W-:Y:S05]  /*0e50*/  @!P3 BRA `(.L_x_267) ;  /* 0x000008300000b947 */ /* 0x002fea0003800000 */
[----:B------:R0:W1:Y:S01]  /*0e60*/  I2F R22, R46 ;  /* 0x0000002e00167306 */ /* 0x0000620000201400 */
        /* <DEDUP_REMOVED lines=8> */
[----:B------:R2:W3:Y:S05]  /*0ef0*/  LDG.E.CONSTANT.SYS R47, [R38] ;  /* 0x00000000262f7381 */ /* 0x0004ea00001e6900 */
[C---:B------:R-:W-:Y:S02]  /*0f00*/  IMAD.WIDE R26, R37.reuse, c[0x0][0x1a8], R24 ;  /* 0x00006a00251a7a25 */ /* 0x040fe400078e0218 */
[----:B------:R-:W4:Y:S06]  /*0f10*/  LDG.E.CONSTANT.SYS R24, [R24] ;  /* 0x0000000018187381 */ /* 0x000f2c00001e6900 */
[----:B------:R-:W-:-:S02]  /*0f20*/  IMAD.WIDE R28, R37, c[0x0][0x1a8], R26 ;  /* 0x00006a00251c7a25 */ /* 0x000fc400078e021a */
[----:B------:R-:W5:Y:S06]  /*0f30*/  LDG.E.CONSTANT.SYS R26, [R26] ;  /* 0x000000001a1a7381 */ /* 0x000f6c00001e6900 */
        /* <DEDUP_REMOVED lines=9> */
[----:B------:R-:W-:-:S04]  /*0fd0*/  IMAD R45, R0, c[0x0][0x0], R3 ;  /* 0x00000000002d7a24 */ /* 0x000fc800078e0203 */
[----:B------:R-:W-:-:S08]  /*0fe0*/  IMAD R45, R45, 0x2c, RZ ;  /* 0x0000002c2d2d7824 */ /* 0x000fd000078e02ff */
[----:B------:R0:W-:Y:S04]  /*0ff0*/  STS [R45], R41 ;  /* 0x000000292d007388 */ /* 0x0001e80000000800 */
[----:B-1----:R0:W-:Y:S01]  /*1000*/  STS [R45+0x4], R22 ;  /* 0x000004162d007388 */ /* 0x0021e20000000800 */
[----:B------:R-:W-:Y:S01]  /*1010*/  IADD3 R20, P4, R20, 0x4, RZ ;  /* 0x0000000414147810 */ /* 0x000fe20007f9e0ff */
[----:B------:R-:W-:Y:S01]  /*1020*/  FADD.FTZ R10, R10, R41 ;  /* 0x000000290a0a7221 */ /* 0x000fe20000010000 */
[----:B------:R-:W-:Y:S01]  /*1030*/  MOV R48, R40 ;  /* 0x0000002800307202 */ /* 0x000fe20000000f00 */
[----:B------:R-:W-:Y:S01]  /*1040*/  FADD.FTZ R11, R11, R22 ;  /* 0x000000160b0b7221 */ /* 0x000fe20000010000 */
[----:B--2---:R-:W-:Y:S01]  /*1050*/  IADD3.X R39, RZ, R39, RZ, P4, !PT ;  /* 0x00000027ff277210 */ /* 0x004fe200027fe4ff */
[----:B---3--:R-:W-:Y:S01]  /*1060*/  FADD.FTZ R38, |R47|, -RZ ;  /* 0x800000ff2f267221 */ /* 0x008fe20000010200 */
[----:B----4-:R0:W-:Y:S07]  /*1070*/  STS [R45+0xc], R24 ;  /* 0x00000c182d007388 */ /* 0x0101ee0000000800 */
[----:B------:R0:W-:Y:S04]  /*1080*/  STS [R45+0x8], R38 ;  /* 0x000008262d007388 */ /* 0x0001e80000000800 */
[----:B-----5:R0:W-:Y:S04]  /*1090*/  STS [R45+0x10], R26 ;  /* 0x0000101a2d007388 */ /* 0x0201e80000000800 */
[----:B------:R0:W-:Y:S04]  /*10a0*/  STS [R45+0x14], R28 ;  /* 0x0000141c2d007388 */ /* 0x0001e80000000800 */
        /* <DEDUP_REMOVED lines=12> */
.L_x_269:
[----:B0-----:R-:W-:Y:S05]  /*1170*/  BSYNC B2 ;  /* 0x0000000000027941 */ /* 0x001fea0003800000 */
.L_x_268:
[----:B------:R-:W-:Y:S05]  /*1180*/  @!P5 BRA `(.L_x_267) ;  /* 0x000005000000d947 */ /* 0x000fea0003800000 */
[----:B------:R-:W-:Y:S01]  /*1190*/  MOV R24, c[0x0][0x1a8] ;  /* 0x00006a0000187a02 */ /* 0x000fe20000000f00 */
[----:B------:R-:W-:Y:S01]  /*11a0*/  BMOV.32.CLEAR RZ, B2 ;  /* 0x0000000002ff7355 */ /* 0x000fe20000100000 */
[----:B------:R-:W-:Y:S02]  /*11b0*/  BSSY B2, `(.L_x_270) ;  /* 0x0000040000027945 */ /* 0x000fe40003800000 */
[----:B------:R-:W-:Y:S02]  /*11c0*/  SHF.R.S32.HI R45, RZ, 0x1f, R24 ;  /* 0x0000001fff2d7819 */ /* 0x000fe40000011418 */
[C---:B------:R-:W-:Y:S02]  /*11d0*/  SHF.L.U32 R47, R24.reuse, 0x2, RZ ;  /* 0x00000002182f7819 */ /* 0x040fe400000006ff */
[----:B------:R-:W-:-:S02]  /*11e0*/  SHF.L.U64.HI R45, R24, 0x2, R45 ;  /* 0x00000002182d7819 */ /* 0x000fc4000001022d */
.L_x_271:
[----:B------:R-:W-:-:S04]  /*11f0*/  IADD3 R24, P4, R20, R47, RZ ;  /* 0x0000002f14187210 */ /* 0x000fc80007f9e0ff */
[----:B------:R-:W-:Y:S02]  /*1200*/  IADD3.X R25, R39, R45, RZ, P4, !PT ;  /* 0x0000002d27197210 */ /* 0x000fe400027fe4ff */
[----:B------:R-:W-:-:S04]  /*1210*/  IADD3 R26, P4, R24, R47, RZ ;  /* 0x0000002f181a7210 */ /* 0x000fc80007f9e0ff */
[----:B------:R-:W-:Y:S02]  /*1220*/  IADD3.X R27, R25, R45, RZ, P4, !PT ;  /* 0x0000002d191b7210 */ /* 0x000fe400027fe4ff */
[----:B------:R-:W-:Y:S01]  /*1230*/  IADD3 R28, P4, R26, R47, RZ ;  /* 0x0000002f1a1c7210 */ /* 0x000fe20007f9e0ff */
[----:B------:R0:W2:Y:S03]  /*1240*/  LDG.E.CONSTANT.SYS R50, [R24] ;  /* 0x0000000018327381 */ /* 0x0000a600001e6900 */
[----:B------:R-:W-:Y:S02]  /*1250*/  IADD3.X R29, R27, R45, RZ, P4, !PT ;  /* 0x0000002d1b1d7210 */ /* 0x000fe400027fe4ff */
[----:B------:R-:W-:Y:S01]  /*1260*/  IADD3 R30, P4, R28, R47, RZ ;  /* 0x0000002f1c1e7210 */ /* 0x000fe20007f9e0ff */
[----:B------:R3:W4:Y:S03]  /*1270*/  LDG.E.CONSTANT.SYS R49, [R26] ;  /* 0x000000001a317381 */ /* 0x00072600001e6900 */
[----:B------:R-:W-:Y:S01]  /*1280*/  IADD3.X R31, R29, R45, RZ, P4, !PT ;  /* 0x0000002d1d1f7210 */ /* 0x000fe200027fe4ff */
[----:B0-----:R0:W5:Y:S01]  /*1290*/  LDG.E.CONSTANT.SYS R24, [R24+0x4] ;  /* 0x0000040018187381 */ /* 0x00116200001e6900 */
[----:B------:R-:W-:-:S02]  /*12a0*/  IADD3 R32, P4, R30, R47, RZ ;  /* 0x0000002f1e207210 */ /* 0x000fc40007f9e0ff */
[----:B------:R-:W-:Y:S01]  /*12b0*/  MOV R38, R20 ;  /* 0x0000001400267202 */ /* 0x000fe20000000f00 */
[----:B------:R1:W5:Y:S01]  /*12c0*/  LDG.E.CONSTANT.SYS R52, [R28] ;  /* 0x000000001c347381 */ /* 0x00036200001e6900 */
[----:B------:R-:W-:Y:S02]  /*12d0*/  IADD3.X R33, R31, R45, RZ, P4, !PT ;  /* 0x0000002d1f217210 */ /* 0x000fe400027fe4ff */
[----:B------:R-:W-:Y:S01]  /*12e0*/  IADD3 R34, P4, R32, R47, RZ ;  /* 0x0000002f20227210 */ /* 0x000fe20007f9e0ff */
[----:B------:R-:W5:Y:S03]  /*12f0*/  LDG.E.CONSTANT.SYS R51, [R30] ;  /* 0x000000001e337381 */ /* 0x000f6600001e6900 */
[----:B------:R-:W-:Y:S01]  /*1300*/  IADD3.X R35, R33, R45, RZ, P4, !PT ;  /* 0x0000002d21237210 */ /* 0x000fe200027fe4ff */
[----:B------:R0:W5:Y:S01]  /*1310*/  LDG.E.CONSTANT.SYS R55, [R38] ;  /* 0x0000000026377381 */ /* 0x00016200001e6900 */
[----:B------:R-:W-:-:S03]  /*1320*/  IADD3 R36, P4, R34, R47, RZ ;  /* 0x0000002f22247210 */ /* 0x000fc60007f9e0ff */
[----:B------:R-:W5:Y:S01]  /*1330*/  LDG.E.CONSTANT.SYS R54, [R32] ;  /* 0x0000000020367381 */ /* 0x000f6200001e6900 */
[----:B------:R-:W-:-:S03]  /*1340*/  IADD3.X R37, R35, R45, RZ, P4, !PT ;  /* 0x0000002d23257210 */ /* 0x000fc600027fe4ff */
[----:B------:R-:W5:Y:S04]  /*1350*/  LDG.E.CONSTANT.SYS R53, [R34] ;  /* 0x0000000022357381 */ /* 0x000f6800001e6900 */
[----:B------:R0:W5:Y:S04]  /*1360*/  LDG.E.CONSTANT.SYS R57, [R38+0x4] ;  /* 0x0000040026397381 */ /* 0x00016800001e6900 */
[----:B------:R-:W5:Y:S04]  /*1370*/  LDG.E.CONSTANT.SYS R56, [R36] ;  /* 0x0000000024387381 */ /* 0x000f6800001e6900 */
[----:B---3--:R3:W5:Y:S04]  /*1380*/  LDG.E.CONSTANT.SYS R26, [R26+0x4] ;  /* 0x000004001a1a7381 */ /* 0x00876800001e6900 */
[----:B-1----:R-:W5:Y:S04]  /*1390*/  LDG.E.CONSTANT.SYS R28, [R28+0x4] ;  /* 0x000004001c1c7381 */ /* 0x002f6800001e6900 */
[----:B------:R-:W5:Y:S04]  /*13a0*/  LDG.E.CONSTANT.SYS R58, [R30+0x4] ;  /* 0x000004001e3a7381 */ /* 0x000f6800001e6900 */
[----:B------:R-:W5:Y:S04]  /*13b0*/  LDG.E.CONSTANT.SYS R59, [R32+0x4] ;  /* 0x00000400203b7381 */ /* 0x000f6800001e6900 */
[----:B------:R-:W5:Y:S04]  /*13c0*/  LDG.E.CONSTANT.SYS R60, [R34+0x4] ;  /* 0x00000400223c7381 */ /* 0x000f6800001e6900 */
[----:B------:R-:W5:Y:S01]  /*13d0*/  LDG.E.CONSTANT.SYS R61, [R36+0x4] ;  /* 0x00000400243d7381 */ /* 0x000f6200001e6900 */
[----:B0-----:R-:W-:Y:S01]  /*13e0*/  IADD3 R25, R48, 0x1, RZ ;  /* 0x0000000130197810 */ /* 0x001fe20007ffe0ff */
[----:B---3--:R0:W1:Y:S01]  /*13f0*/  I2F R27, R48 ;  /* 0x00000030001b7306 */ /* 0x0080620000201400 */
[----:B------:R-:W-:-:S04]  /*1400*/  IADD3 R20, P4, R20, 0x8, RZ ;  /* 0x0000000814147810 */ /* 0x000fc80007f9e0ff */
[----:B------:R-:W-:Y:S02]  /*1410*/  IADD3.X R39, RZ, R39, RZ, P4, !PT ;  /* 0x00000027ff277210 */ /* 0x000fe400027fe4ff */
[----:B0-----:R-:W-:Y:S01]  /*1420*/  IADD3 R48, R48, 0x2, RZ ;  /* 0x0000000230307810 */ /* 0x001fe20007ffe0ff */
[----:B------:R-:W0:Y:S03]  /*1430*/  I2F R25, R25 ;  /* 0x0000001900197306 */ /* 0x000e260000201400 */
[----:B------:R-:W-:Y:S01]  /*1440*/  ISETP.GE.AND P4, PT, R48, R7, PT ;  /* 0x000000073000720c */ /* 0x000fe20003f86270 */
[C---:B------:R-:W-:Y:S02]  /*1450*/  FADD.FTZ R11, R22.reuse, R11 ;  /* 0x0000000b160b7221 */ /* 0x040fe40000010000 */
[----:B-1----:R-:W-:Y:S02]  /*1460*/  FADD.FTZ R10, R27, R10 ;  /* 0x0000000a1b0a7221 */ /* 0x002fe40000010000 */
[----:B------:R-:W-:-:S02]  /*1470*/  FADD.FTZ R11, R22, R11 ;  /* 0x0000000b160b7221 */ /* 0x000fc40000010000 */
[----:B0-----:R-:W-:Y:S02]  /*1480*/  FADD.FTZ R10, R10, R25 ;  /* 0x000000190a0a7221 */ /* 0x001fe40000010000 */
[----:B--2---:R-:W-:Y:S02]  /*1490*/  FADD.FTZ R13, R50, R13 ;  /* 0x0000000d320d7221 */ /* 0x004fe40000010000 */
[----:B----4-:R-:W-:Y:S02]  /*14a0*/  FADD.FTZ R49, R49, R14 ;  /* 0x0000000e31317221 */ /* 0x010fe40000010000 */
[----:B-----5:R-:W-:Y:S02]  /*14b0*/  FADD.FTZ R13, R13, R24 ;  /* 0x000000180d0d7221 */ /* 0x020fe40000010000 */
[----:B------:R-:W-:Y:S02]  /*14c0*/  FADD.FTZ R15, R52, R15 ;  /* 0x0000000f340f7221 */ /* 0x000fe40000010000 */
[----:B------:R-:W-:-:S02]  /*14d0*/  FADD.FTZ R51, R51, R16 ;  /* 0x0000001033337221 */ /* 0x000fc40000010000 */
[----:B------:R-:W-:Y:S02]  /*14e0*/  FADD.FTZ R12, |R55|, R12 ;  /* 0x0000000c370c7221 */ /* 0x000fe40000010200 */
[----:B------:R-:W-:Y:S02]  /*14f0*/  FADD.FTZ R54, R54, R17 ;  /* 0x0000001136367221 */ /* 0x000fe40000010000 */
[----:B------:R-:W-:Y:S02]  /*1500*/  FADD.FTZ R53, R53, R18 ;  /* 0x0000001235357221 */ /* 0x000fe40000010000 */
[----:B------:R-:W-:Y:S02]  /*1510*/  FADD.FTZ R12, R12, |R57| ;  /* 0x400000390c0c7221 */ /* 0x000fe40000010000 */
[----:B------:R-:W-:Y:S02]  /*1520*/  FADD.FTZ R56, R56, R19 ;  /* 0x0000001338387221 */ /* 0x000fe40000010000 */
[----:B------:R-:W-:-:S02]  /*1530*/  FADD.FTZ R57, |R57|, -RZ ;  /* 0x800000ff39397221 */ /* 0x000fc40000010200 */
[----:B------:R-:W-:Y:S02]  /*1540*/  FADD.FTZ R14, R49, R26 ;  /* 0x0000001a310e7221 */ /* 0x000fe40000010000 */
[----:B------:R-:W-:Y:S02]  /*1550*/  FADD.FTZ R15, R15, R28 ;  /* 0x0000001c0f0f7221 */ /* 0x000fe40000010000 */
[----:B------:R-:W-:Y:S02]  /*1560*/  FADD.FTZ R16, R51, R58 ;  /* 0x0000003a33107221 */ /* 0x000fe40000010000 */
[----:B------:R-:W-:Y:S02]  /*1570*/  FADD.FTZ R17, R54, R59 ;  /* 0x0000003b36117221 */ /* 0x000fe40000010000 */
[----:B------:R-:W-:Y:S02]  /*1580*/  FADD.FTZ R18, R53, R60 ;  /* 0x0000003c35127221 */ /* 0x000fe40000010000 */
[----:B------:R-:W-:Y:S01]  /*1590*/  FADD.FTZ R19, R56, R61 ;  /* 0x0000003d38137221 */ /* 0x000fe20000010000 */
[----:B------:R-:W-:Y:S05]  /*15a0*/  @!P4 BRA `(.L_x_271) ;  /* 0xfffffc400000c947 */ /* 0x000fea000383ffff */
[----:B------:R-:W-:Y:S05]  /*15b0*/  BSYNC B2 ;  /* 0x0000000000027941 */ /* 0x000fea0003800000 */
.L_x_270:
[----:B------:R-:W0:Y:S01]  /*15c0*/  I2F R22, R46 ;  /* 0x0000002e00167306 */ /* 0x000e220000201400 */
        /* <DEDUP_REMOVED lines=10> */
[----:B0-----:R1:W-:Y:S04]  /*1670*/  STS [R27+0x4], R22 ;  /* 0x000004161b007388 */ /* 0x0013e80000000800 */
[----:B------:R1:W-:Y:S02]  /*1680*/  STS [R27+0x24], R61 ;  /* 0x0000243d1b007388 */ /* 0x0003e40000000800 */
.L_x_267:
[----:B------:R-:W-:Y:S05]  /*1690*/  BSYNC B1 ;  /* 0x0000000000017941 */ /* 0x000fea0003800000 */
.L_x_266:
[----:B------:R-:W-:Y:S02]  /*16a0*/  IADD3 R46, R46, 0x1, RZ ;  /* 0x000000012e2e7810 */ /* 0x000fe40007ffe0ff */
[----:B------:R-:W-:-:S02]  /*16b0*/  LEA R20, P5, R23, R20, 0x2 ;  /* 0x0000001417147211 */ /* 0x000fc400078a10ff */
[----:B------:R-:W-:Y:S02]  /*16c0*/  ISETP.GE.AND P4, PT, R46, R5, PT ;  /* 0x000000052e00720c */ /* 0x000fe40003f86270 */
[----:B------:R-:W-:-:S10]  /*16d0*/  LEA.HI.X R39, R23, R39, R44, 0x2, P5 ;  /* 0x0000002717277211 */ /* 0x000fd400028f142c */
[----:B------:R-:W-:Y:S05]  /*16e0*/  @!P4 BRA `(.L_x_272) ;  /* 0xfffff7400000c947 */ /* 0x000fea000383ffff */
.L_x_257:
[----:B------:R-:W-:Y:S05]  /*16f0*/  BSYNC B0 ;  /* 0x0000000000007941 */ /* 0x000fea0003800000 */
.L_x_256:
[----:B------:R-:W-:-:S04]  /*1700*/  IADD3 R42, R42, 0x1, RZ ;  /* 0x000000012a2a7810 */ /* 0x000fc80007ffe0ff */
[----:B------:R-:W-:-:S12]  /*1710*/  ISETP.GE.AND P4, PT, R42, UR12, PT ;  /* 0x0000000c2a007c0c */ /* 0x000fd8000bf86270 */
[----:B------:R-:W-:Y:S05]  /*1720*/  @!P4 BRA `(.L_x_273) ;  /* 0xffffedb00000c947 */ /* 0x000fea000383ffff */
.L_x_255:
[----:B------:R-:W2:Y:S01]  /*1730*/  I2F R20, R8 ;  /* 0x0000000800147306 */ /* 0x000ea20000201400 */
[----:B------:R-:W-:Y:S01]  /*1740*/  UISETP.GE.AND UP0, UPT, UR12, 0x1, UPT ;  /* 0x000000010c00788c */ /* 0x000fe2000bf06270 */
[----:B------:R-:W-:Y:S01]  /*1750*/  MOV R52, RZ ;  /* 0x000000ff00347202 */ /* 0x000fe20000000f00 */
[----:B0-----:R-:W-:Y:S01]  /*1760*/  CS2R R36, SRZ ;  /* 0x0000000000247805 */ /* 0x001fe2000001ff00 */
[----:B-1----:R-:W-:Y:S01]  /*1770*/  CS2R R24, SRZ ;  /* 0x0000000000187805 */ /* 0x002fe2000001ff00 */
[----:B------:R-:W-:Y:S02]  /*1780*/  MOV R47, RZ ;  /* 0x000000ff002f7202 */ /* 0x000fe40000000f00 */
[----:B------:R-:W-:Y:S02]  /*1790*/  PLOP3.LUT P0, PT, PT, PT, UP0, 0x80, 0x0 ;  /* 0x000000000000781c */ /* 0x000fe40003f0f008 */
[----:B------:R-:W-:Y:S01]  /*17a0*/  MOV R23, RZ ;  /* 0x000000ff00177202 */ /* 0x000fe20000000f00 */
[----:B--2---:R-:W0:Y:S02]  /*17b0*/  MUFU.RCP R20, R20 ;  /* 0x0000001400147308 */ /* 0x004e240000001000 */
[----:B0-----:R-:W-:-:S02]  /*17c0*/  FMUL.FTZ R10, R20, R10 ;  /* 0x0000000a140a7220 */ /* 0x001fc40000410000 */
[C---:B------:R-:W-:Y:S02]  /*17d0*/  FMUL.FTZ R11, R20.reuse, R11 ;  /* 0x0000000b140b7220 */ /* 0x040fe40000410000 */
[C---:B------:R-:W-:Y:S02]  /*17e0*/  FMUL.FTZ R12, R20.reuse, R12 ;  /* 0x0000000c140c7220 */ /* 0x040fe40000410000 */
[C---:B------:R-:W-:Y:S02]  /*17f0*/  FMUL.FTZ R13, R20.reuse, R13 ;  /* 0x0000000d140d7220 */ /* 0x040fe40000410000 */
[C---:B------:R-:W-:Y:S02]  /*1800*/  FMUL.FTZ R14, R20.reuse, R14 ;  /* 0x0000000e140e7220 */ /* 0x040fe40000410000 */
[C---:B------:R-:W-:Y:S02]  /*1810*/  FMUL.FTZ R15, R20.reuse, R15 ;  /* 0x0000000f140f7220 */ /* 0x040fe40000410000 */
[----:B------:R-:W-:-:S02]  /*1820*/  FMUL.FTZ R16, R20, R16 ;  /* 0x0000001014107220 */ /* 0x000fc40000410000 */
[C---:B------:R-:W-:Y:S02]  /*1830*/  FMUL.FTZ R17, R20.reuse, R17 ;  /* 0x0000001114117220 */ /* 0x040fe40000410000 */
[C---:B------:R-:W-:Y:S02]  /*1840*/  FMUL.FTZ R18, R20.reuse, R18 ;  /* 0x0000001214127220 */ /* 0x040fe40000410000 */
[C---:B------:R-:W-:Y:S02]  /*1850*/  FMUL.FTZ R19, R20.reuse, R19 ;  /* 0x0000001314137220 */ /* 0x040fe40000410000 */
[----:B------:R-:W-:Y:S01]  /*1860*/  @P1 FMUL.FTZ R9, R20, R9 ;  /* 0x0000000914091220 */ /* 0x000fe20000410000 */
[----:B------:R-:W-:Y:S01]  /*1870*/  MOV R20, RZ ;  /* 0x000000ff00147202 */ /* 0x000fe20000000f00 */
[----:B------:R-:W-:Y:S05]  /*1880*/  @!P0 BRA `(.L_x_274) ;  /* 0x00002b6000008947 */ /* 0x000fea0003800000 */
[----:B------:R-:W-:Y:S01]  /*1890*/  IADD3 R27, R4, -c[0x0][0x194], RZ ;  /* 0x80006500041b7a10 */ /* 0x000fe20007ffe0ff */
[----:B------:R-:W-:Y:S01]  /*18a0*/  ULDC UR4, c[0x0][0x1a8] ;  /* 0x00006a0000047ab9 */ /* 0x000fe20000000800 */
[----:B------:R-:W-:Y:S01]  /*18b0*/  IADD3 R20, R2, -c[0x0][0x190], RZ ;  /* 0x8000640002147a10 */ /* 0x000fe20007ffe0ff */
[----:B------:R-:W-:Y:S01]  /*18c0*/  CS2R R36, SRZ ;  /* 0x0000000000247805 */ /* 0x000fe2000001ff00 */
[----:B------:R-:W-:Y:S01]  /*18d0*/  IADD3 R34, -R7, UR5, R2 ;  /* 0x0000000507227c10 */ /* 0x000fe2000fffe102 */
[----:B------:R-:W-:Y:S01]  /*18e0*/  CS2R R24, SRZ ;  /* 0x0000000000187805 */ /* 0x000fe2000001ff00 */
[----:B------:R-:W-:Y:S01]  /*18f0*/  ISETP.GT.AND P2, PT, R5, R4, PT ;  /* 0x000000040500720c */ /* 0x000fe20003f44270 */
[----:B------:R-:W-:Y:S01]  /*1900*/  IMAD R27, R27, UR5, R20 ;  /* 0x000000051b1b7c24 */ /* 0x000fe2000f8e0214 */
[----:B------:R-:W-:Y:S01]  /*1910*/  ISETP.GT.AND P3, PT, R7, R2, PT ;  /* 0x000000020700720c */ /* 0x000fe20003f64270 */
[----:B------:R-:W-:Y:S01]  /*1920*/  USHF.R.S32.HI UR8, URZ, 0x1f, UR4 ;  /* 0x0000001f3f087899 */ /* 0x000fe20008011404 */
[----:B------:R-:W-:-:S02]  /*1930*/  MOV R20, RZ ;  /* 0x000000ff00147202 */ /* 0x000fc40000000f00 */
[----:B------:R-:W-:Y:S01]  /*1940*/  MOV R52, RZ ;  /* 0x000000ff00347202 */ /* 0x000fe20000000f00 */
[----:B------:R-:W-:Y:S01]  /*1950*/  UMOV UR4, URZ ;  /* 0x0000003f00047c82 */ /* 0x000fe20008000000 */
[----:B------:R-:W-:Y:S02]  /*1960*/  MOV R47, RZ ;  /* 0x000000ff002f7202 */ /* 0x000fe40000000f00 */
[----:B------:R-:W-:Y:S02]  /*1970*/  MOV R23, RZ ;  /* 0x000000ff00177202 */ /* 0x000fe40000000f00 */
[----:B------:R-:W-:-:S02]  /*1980*/  SHF.R.S32.HI R35, RZ, 0x1f, R34 ;  /* 0x0000001fff237819 */ /* 0x000fc40000011422 */
.L_x_299:
[----:B------:R-:W-:Y:S01]  /*1990*/  BMOV.32.CLEAR RZ, B0 ;  /* 0x0000000000ff7355 */ /* 0x000fe20000100000 */
[----:B------:R-:W-:Y:S01]  /*19a0*/  BSSY B0, `(.L_x_275) ;  /* 0x00002a0000007945 */ /* 0x000fe20003800000 */
[----:B0-2---:R-:W-:Y:S05]  /*19b0*/  @!P2 BRA `(.L_x_276) ;  /* 0x000029e00000a947 */ /* 0x005fea0003800000 */
[----:B------:R-:W-:Y:S01]  /*19c0*/  MOV R28, UR4 ;  /* 0x00000004001c7c02 */ /* 0x000fe20008000f00 */
[----:B------:R-:W-:Y:S01]  /*19d0*/  UMOV UR9, 0x4 ;  /* 0x0000000400097882 */ /* 0x000fe20000000000 */
[----:B------:R-:W-:-:S03]  /*19e0*/  MOV R29, 0x4 ;  /* 0x00000004001d7802 */ /* 0x000fc60000000f00 */
[----:B------:R-:W-:-:S04]  /*19f0*/  IMAD R28, R28, c[0x0][0x1ac], R27 ;  /* 0x00006b001c1c7a24 */ /* 0x000fc800078e021b */
[----:B------:R-:W-:-:S07]  /*1a00*/  IMAD.WIDE R28, R28, R29, c[0x0][0x160] ;  /* 0x000058001c1c7625 */ /* 0x000fce00078e021d */
[----:B------:R-:W-:Y:S02]  /*1a10*/  MOV R26, R28 ;  /* 0x0000001c001a7202 */ /* 0x000fe40000000f00 */
[----:B------:R-:W-:Y:S01]  /*1a20*/  MOV R21, R29 ;  /* 0x0000001d00157202 */ /* 0x000fe20000000f00 */
[----:B------:R-:W-:Y:S05]  /*1a30*/  @!P1 BRA `(.L_x_277) ;  /* 0x0000153000009947 */ /* 0x000fea0003800000 */
[----:B------:R-:W-:Y:S02]  /*1a40*/  ULDC.64 UR6, c[0x0][0x168] ;  /* 0x00005a0000067ab9 */ /* 0x000fe40000000a00 */
[----:B------:R-:W-:-:S09]  /*1a50*/  UIMAD.WIDE UR6, UR4, UR9, UR6 ;  /* 0x00000009040672a5 */ /* 0x000fd2000f8e0206 */
[----:B------:R-:W2:Y:S01]  /*1a60*/  LDG.E.SYS R28, [UR6+0x6c] ;  /* 0x00006c06ff1c7981 */ /* 0x000ea2000c1ee900 */
[----:B------:R-:W-:Y:S01]  /*1a70*/  MOV R46, R4 ;  /* 0x00000004002e7202 */ /* 0x000fe20000000f00 */
[----:B--2---:R-:W0:Y:S02]  /*1a80*/  I2F R28, R28 ;  /* 0x0000001c001c7306 */ /* 0x004e240000201400 */
[----:B0-----:R-:W-:-:S06]  /*1a90*/  FADD.FTZ R45, -R9, R28 ;  /* 0x0000001c092d7221 */ /* 0x001fcc0000010100 */
.L_x_288:
[----:B------:R-:W-:Y:S01]  /*1aa0*/  BMOV.32.CLEAR RZ, B1 ;  /* 0x0000000001ff7355 */ /* 0x000fe20000100000 */
[----:B------:R-:W-:Y:S01]  /*1ab0*/  BSSY B1, `(.L_x_278) ;  /* 0x0000145000017945 */ /* 0x000fe20003800000 */
[----:B0-2---:R-:W-:Y:S05]  /*1ac0*/  @!P3 BRA `(.L_x_279) ;  /* 0x000014300000b947 */ /* 0x005fea0003800000 */
[----:B------:R-:W-:Y:S01]  /*1ad0*/  IMAD R49, R0, c[0x0][0x0], R3 ;  /* 0x0000000000317a24 */ /* 0x000fe200078e0203 */
[----:B------:R-:W0:Y:S01]  /*1ae0*/  I2F R48, R46 ;  /* 0x0000002e00307306 */ /* 0x000e220000201400 */
[----:B------:R-:W-:Y:S01]  /*1af0*/  IADD3 R28, -R2, R7, RZ ;  /* 0x00000007021c7210 */ /* 0x000fe20007ffe1ff */
[----:B------:R-:W-:Y:S01]  /*1b00*/  BMOV.32.CLEAR RZ, B2 ;  /* 0x0000000002ff7355 */ /* 0x000fe20000100000 */
[----:B------:R-:W-:Y:S01]  /*1b10*/  IMAD R49, R49, 0x2c, RZ ;  /* 0x0000002c31317824 */ /* 0x000fe200078e02ff */
[----:B------:R-:W-:Y:S01]  /*1b20*/  BSSY B2, `(.L_x_280) ;  /* 0x00000a6000027945 */ /* 0x000fe20003800000 */
[----:B------:R-:W-:Y:S01]  /*1b30*/  ISETP.GT.AND P4, PT, R28, 0x3, PT ;  /* 0x000000031c00780c */ /* 0x000fe20003f84270 */
[----:B------:R-:W-:Y:S01]  /*1b40*/  FADD.FTZ R50, |R45|, -RZ ;  /* 0x800000ff2d327221 */ /* 0x000fe20000010200 */
[----:B------:R-:W-:-:S02]  /*1b50*/  PLOP3.LUT P0, PT, PT, PT, PT, 0x80, 0x0 ;  /* 0x000000000000781c */ /* 0x000fc40003f0f070 */
[----:B------:R-:W-:Y:S02]  /*1b60*/  MOV R44, R2 ;  /* 0x00000002002c7202 */ /* 0x000fe40000000f00 */
[----:B------:R1:W2:Y:S01]  /*1b70*/  LDS.U R51, [R49+0x28] ;  /* 0x0000280031337984 */ /* 0x0002a20000001800 */
[----:B0-----:R-:W-:-:S04]  /*1b80*/  FADD.FTZ R48, -R11, R48 ;  /* 0x000000300b307221 */ /* 0x001fc80000010100 */
[----:B------:R-:W-:Y:S01]  /*1b90*/  FADD.FTZ R43, |R48|, -RZ ;  /* 0x800000ff302b7221 */ /* 0x000fe20000010200 */
[----:B------:R-:W-:Y:S05]  /*1ba0*/  @!P4 BRA `(.L_x_281) ;  /* 0x000009d00000c947 */ /* 0x000fea0003800000 */
[----:B-1----:R-:W-:Y:S01]  /*1bb0*/  BMOV.32.CLEAR RZ, B3 ;  /* 0x0000000003ff7355 */ /* 0x002fe20000100000 */
[----:B------:R-:W-:Y:S01]  /*1bc0*/  BSSY B3, `(.L_x_282) ;  /* 0x000009a000037945 */ /* 0x000fe20003800000 */
[----:B------:R-:W-:Y:S02]  /*1bd0*/  PLOP3.LUT P0, PT, PT, PT, PT, 0x8, 0x0 ;  /* 0x000000000000781c */ /* 0x000fe40003f0e170 */
[----:B------:R-:W-:-:S02]  /*1be0*/  IADD3 R41, R7, -0x3, RZ ;  /* 0xfffffffd07297810 */ /* 0x000fc40007ffe0ff */
.L_x_283:
[----:B------:R-:W-:Y:S02]  /*1bf0*/  MOV R53, c[0x0][0x1a8] ;  /* 0x00006a0000357a02 */ /* 0x000fe40000000f00 */
[----:B------:R-:W-:Y:S02]  /*1c00*/  MOV R28, UR8 ;  /* 0x00000008001c7c02 */ /* 0x000fe40008000f00 */
[----:B------:R-:W-:-:S04]  /*1c10*/  LEA R32, P4, R53, R26, 0x2 ;  /* 0x0000001a35207211 */ /* 0x000fc800078810ff */
[----:B------:R-:W-:-:S05]  /*1c20*/  LEA.HI.X R33, R53, R21, R28, 0x2, P4 ;  /* 0x0000001535217211 */ /* 0x000fca00020f141c */
[----:B------:R-:W-:-:S03]  /*1c30*/  IMAD.WIDE R30, R53, 0x4, R32 ;  /* 0x00000004351e7825 */ /* 0x000fc600078e0220 */
[----:B------:R-:W3:Y:S04]  /*1c40*/  LDG.E.CONSTANT.SYS R57, [R32] ;  /* 0x0000000020397381 */ /* 0x000ee800001e6900 */
[----:B------:R-:W4:Y:S04]  /*1c50*/  LDG.E.CONSTANT.SYS R42, [R32+0x4] ;  /* 0x00000400202a7381 */ /* 0x000f2800001e6900 */
[----:B------:R0:W5:Y:S04]  /*1c60*/  LDG.E.CONSTANT.SYS R59, [R30] ;  /* 0x000000001e3b7381 */ /* 0x00016800001e6900 */
[----:B--2---:R0:W2:Y:S01]  /*1c70*/  LDG.E.CONSTANT.SYS R39, [R30+0x4] ;  /* 0x000004001e277381 */ /* 0x0040a200001e6900 */
[----:B------:R-:W-:-:S03]  /*1c80*/  IMAD.WIDE R28, R53, 0x4, R30 ;  /* 0x00000004351c7825 */ /* 0x000fc600078e021e */
[----:B------:R0:W2:Y:S04]  /*1c90*/  LDG.E.CONSTANT.SYS R61, [R30+0x8] ;  /* 0x000008001e3d7381 */ /* 0x0000a800001e6900 */
[----:B------:R0:W4:Y:S04]  /*1ca0*/  LDG.E.CONSTANT.SYS R55, [R30+0xc] ;  /* 0x00000c001e377381 */ /* 0x00012800001e6900 */
[----:B------:R1:W4:Y:S04]  /*1cb0*/  LDG.E.CONSTANT.SYS R38, [R32+0x8] ;  /* 0x0000080020267381 */ /* 0x00032800001e6900 */
[----:B------:R1:W4:Y:S04]  /*1cc0*/  LDG.E.CONSTANT.SYS R40, [R32+0xc] ;  /* 0x00000c0020287381 */ /* 0x00032800001e6900 */
[----:B0-----:R-:W4:Y:S04]  /*1cd0*/  LDG.E.CONSTANT.SYS R30, [R28] ;  /* 0x000000001c1e7381 */ /* 0x001f2800001e6900 */
[----:B------:R-:W4:Y:S01]  /*1ce0*/  LDG.E.CONSTANT.SYS R31, [R28+0x8] ;  /* 0x000008001c1f7381 */ /* 0x000f2200001e6900 */
[----:B---3--:R-:W-:-:S02]  /*1cf0*/  FADD.FTZ R57, -R13, R57 ;  /* 0x000000390d397221 */ /* 0x008fc40000010100 */
[----:B-----5:R-:W-:-:S04]  /*1d00*/  FADD.FTZ R59, -R14, R59 ;  /* 0x0000003b0e3b7221 */ /* 0x020fc80000010100 */
[----:B------:R-:W-:-:S04]  /*1d10*/  FMUL.FTZ R59, R59, R59 ;  /* 0x0000003b3b3b7220 */ /* 0x000fc80000410000 */
[----:B------:R-:W-:Y:S02]  /*1d20*/  FFMA.FTZ R57, R57, R57, R59 ;  /* 0x0000003939397223 */ /* 0x000fe4000001003b */
[----:B--2---:R-:W-:Y:S02]  /*1d30*/  FADD.FTZ R59, -R14, R39 ;  /* 0x000000270e3b7221 */ /* 0x004fe40000010100 */
[----:B------:R-:W2:Y:S01]  /*1d40*/  LDG.E.CONSTANT.SYS R39, [R28+0x4] ;  /* 0x000004001c277381 */ /* 0x000ea200001e6900 */
[----:B----4-:R-:W-:Y:S02]  /*1d50*/  FADD.FTZ R42, -R13, R42 ;  /* 0x0000002a0d2a7221 */ /* 0x010fe40000010100 */
[----:B------:R-:W-:-:S04]  /*1d60*/  FMUL.FTZ R59, R59, R59 ;  /* 0x0000003b3b3b7220 */ /* 0x000fc80000410000 */
[----:B-1----:R-:W-:Y:S02]  /*1d70*/  FFMA.FTZ R32, R42, R42, R59 ;  /* 0x0000002a2a207223 */ /* 0x002fe4000001003b */
[----:B------:R0:W3:Y:S01]  /*1d80*/  LDG.E.CONSTANT.SYS R42, [R28+0xc] ;  /* 0x00000c001c2a7381 */ /* 0x0000e200001e6900 */
[----:B------:R-:W-:Y:S02]  /*1d90*/  FADD.FTZ R61, -R14, R61 ;  /* 0x0000003d0e3d7221 */ /* 0x000fe40000010100 */
[----:B------:R-:W-:Y:S02]  /*1da0*/  FADD.FTZ R30, -R15, R30 ;  /* 0x0000001e0f1e7221 */ /* 0x000fe40000010100 */
[----:B------:R-:W-:Y:S02]  /*1db0*/  FADD.FTZ R38, -R13, R38 ;  /* 0x000000260d267221 */ /* 0x000fe40000010100 */
[----:B------:R-:W-:Y:S02]  /*1dc0*/  FMUL.FTZ R61, R61, R61 ;  /* 0x0000003d3d3d7220 */ /* 0x000fe40000410000 */
[----:B------:R-:W-:-:S02]  /*1dd0*/  FFMA.FTZ R57, R30, R30, R57 ;  /* 0x0000001e1e397223 */ /* 0x000fc40000010039 */
[----:B------:R-:W-:-:S03]  /*1de0*/  FFMA.FTZ R30, R38, R38, R61 ;  /* 0x00000026261e7223 */ /* 0x000fc6000001003d */
[----:B------:R-:W-:Y:S01]  /*1df0*/  FMNMX.FTZ R47, R57, R47, !PT ;  /* 0x0000002f392f7209 */ /* 0x000fe20007810000 */
[----:B------:R-:W-:Y:S02]  /*1e00*/  FADD.FTZ R31, -R15, R31 ;  /* 0x0000001f0f1f7221 */ /* 0x000fe40000010100 */
[----:B------:R-:W-:-:S04]  /*1e10*/  FADD.FTZ R55, -R14, R55 ;  /* 0x000000370e377221 */ /* 0x000fc80000010100 */
[----:B------:R-:W-:Y:S02]  /*1e20*/  FMUL.FTZ R55, R55, R55 ;  /* 0x0000003737377220 */ /* 0x000fe40000410000 */
[----:B------:R-:W-:Y:S02]  /*1e30*/  FADD.FTZ R40, -R13, R40 ;  /* 0x000000280d287221 */ /* 0x000fe40000010100 */
[----:B--2---:R-:W-:-:S04]  /*1e40*/  FADD.FTZ R39, -R15, R39 ;  /* 0x000000270f277221 */ /* 0x004fc80000010100 */
[----:B------:R-:W-:Y:S02]  /*1e50*/  FFMA.FTZ R38, R39, R39, R32 ;  /* 0x0000002727267223 */ /* 0x000fe40000010020 */
[----:B------:R-:W-:-:S03]  /*1e60*/  IMAD.WIDE R32, R53, 0x4, R28 ;  /* 0x0000000435207825 */ /* 0x000fc600078e021c */
[----:B------:R-:W-:-:S05]  /*1e70*/  FMNMX.FTZ R47, R47, R38, !PT ;  /* 0x000000262f2f7209 */ /* 0x000fca0007810000 */
[----:B------:R-:W-:-:S04]  /*1e80*/  IMAD.WIDE R38, R53, 0x4, R32 ;  /* 0x0000000435267825 */ /* 0x000fc800078e0220 */
[----:B0-----:R-:W-:-:S04]  /*1e90*/  FFMA.FTZ R28, R31, R31, R30 ;  /* 0x0000001f1f1c7223 */ /* 0x001fc8000001001e */
[----:B------:R-:W-:-:S04]  /*1ea0*/  IMAD.WIDE R30, R53, 0x4, R38 ;  /* 0x00000004351e7825 */ /* 0x000fc800078e0226 */
[----:B------:R-:W-:Y:S01]  /*1eb0*/  FFMA.FTZ R29, R40, R40, R55 ;  /* 0x00000028281d7223 */ /* 0x000fe20000010037 */
[----:B------:R0:W2:Y:S01]  /*1ec0*/  LDG.E.CONSTANT.SYS R61, [R38+0x8] ;  /* 0x00000800263d7381 */ /* 0x0000a200001e6900 */
[----:B---3--:R-:W-:-:S03]  /*1ed0*/  FADD.FTZ R40, -R15, R42 ;  /* 0x0000002a0f287221 */ /* 0x008fc60000010100 */
[----:B------:R-:W3:Y:S04]  /*1ee0*/  LDG.E.CONSTANT.SYS R55, [R30] ;  /* 0x000000001e377381 */ /* 0x000ee800001e6900 */
[----:B------:R-:W4:Y:S01]  /*1ef0*/  LDG.E.CONSTANT.SYS R42, [R38] ;  /* 0x00000000262a7381 */ /* 0x000f2200001e6900 */
[----:B------:R-:W-:-:S03]  /*1f00*/  FFMA.FTZ R40, R40, R40, R29 ;  /* 0x0000002828287223 */ /* 0x000fc6000001001d */
[----:B------:R-:W5:Y:S01]  /*1f10*/  LDG.E.CONSTANT.SYS R29, [R30+0x4] ;  /* 0x000004001e1d7381 */ /* 0x000f6200001e6900 */
[----:B------:R-:W-:-:S03]  /*1f20*/  FMNMX.FTZ R47, R47, R28, !PT ;  /* 0x0000001c2f2f7209 */ /* 0x000fc60007810000 */
[----:B------:R0:W2:Y:S01]  /*1f30*/  LDG.E.CONSTANT.SYS R28, [R38+0x4] ;  /* 0x00000400261c7381 */ /* 0x0000a200001e6900 */
[C---:B---3--:R-:W-:Y:S02]  /*1f40*/  FADD.FTZ R55, -R18.reuse, R55 ;  /* 0x0000003712377221 */ /* 0x048fe40000010100 */
[----:B----4-:R-:W-:Y:S02]  /*1f50*/  FADD.FTZ R42, -R17, R42 ;  /* 0x0000002a112a7221 */ /* 0x010fe40000010100 */
[----:B------:R-:W-:Y:S02]  /*1f60*/  FMUL.FTZ R57, R55, R55 ;  /* 0x0000003737397220 */ /* 0x000fe40000410000 */
[----:B-----5:R-:W-:Y:S02]  /*1f70*/  FADD.FTZ R29, -R18, R29 ;  /* 0x0000001d121d7221 */ /* 0x020fe40000010100 */
[----:B------:R1:W3:Y:S01]  /*1f80*/  LDG.E.CONSTANT.SYS R55, [R30+0xc] ;  /* 0x00000c001e377381 */ /* 0x0002e200001e6900 */
[----:B------:R-:W-:-:S03]  /*1f90*/  FFMA.FTZ R57, R42, R42, R57 ;  /* 0x0000002a2a397223 */ /* 0x000fc60000010039 */
[----:B------:R0:W4:Y:S04]  /*1fa0*/  LDG.E.CONSTANT.SYS R42, [R38+0xc] ;  /* 0x00000c00262a7381 */ /* 0x00012800001e6900 */
[----:B0-----:R1:W5:Y:S01]  /*1fb0*/  LDG.E.CONSTANT.SYS R39, [R30+0x8] ;  /* 0x000008001e277381 */ /* 0x00136200001e6900 */
[----:B--2---:R-:W-:Y:S02]  /*1fc0*/  FADD.FTZ R28, -R17, R28 ;  /* 0x0000001c111c7221 */ /* 0x004fe40000010100 */
[----:B------:R-:W-:-:S04]  /*1fd0*/  FMUL.FTZ R59, R29, R29 ;  /* 0x0000001d1d3b7220 */ /* 0x000fc80000410000 */
[----:B------:R-:W-:Y:S02]  /*1fe0*/  FFMA.FTZ R59, R28, R28, R59 ;  /* 0x0000001c1c3b7223 */ /* 0x000fe4000001003b */
[----:B------:R-:W-:Y:S02]  /*1ff0*/  IMAD.WIDE R28, R53, 0x4, R30 ;  /* 0x00000004351c7825 */ /* 0x000fe400078e021e */
[----:B-1----:R0:W2:Y:S06]  /*2000*/  LDG.E.CONSTANT.SYS R31, [R32+0x8] ;  /* 0x00000800201f7381 */ /* 0x0020ac00001e6900 */
[----:B------:R-:W2:Y:S01]  /*2010*/  LDG.E.CONSTANT.SYS R30, [R28] ;  /* 0x000000001c1e7381 */ /* 0x000ea200001e6900 */
[----:B------:R-:W-:-:S02]  /*2020*/  FADD.FTZ R61, -R17, R61 ;  /* 0x0000003d113d7221 */ /* 0x000fc40000010100 */
[----:B-----5:R-:W-:Y:S02]  /*2030*/  FADD.FTZ R53, -R18, R39 ;  /* 0x0000002712357221 */ /* 0x020fe40000010100 */
[----:B------:R1:W5:Y:S02]  /*2040*/  LDG.E.CONSTANT.SYS R39, [R28+0x4] ;  /* 0x000004001c277381 */ /* 0x00036400001e6900 */
[----:B------:R-:W-:-:S04]  /*2050*/  FMUL.FTZ R53, R53, R53 ;  /* 0x0000003535357220 */ /* 0x000fc80000410000 */
[----:B------:R-:W-:Y:S02]  /*2060*/  FFMA.FTZ R53, R61, R61, R53 ;  /* 0x0000003d3d357223 */ /* 0x000fe40000010035 */
[----:B------:R1:W3:Y:S01]  /*2070*/  LDG.E.CONSTANT.SYS R61, [R28+0x8] ;  /* 0x000008001c3d7381 */ /* 0x0002e200001e6900 */
[----:B--2---:R-:W-:-:S04]  /*2080*/  FADD.FTZ R38, -R19, R30 ;  /* 0x0000001e13267221 */ /* 0x004fc80000010100 */
[----:B------:R-:W-:-:S04]  /*2090*/  FFMA.FTZ R57, R38, R38, R57 ;  /* 0x0000002626397223 */ /* 0x000fc80000010039 */
[----:B------:R1:W2:Y:S01]  /*20a0*/  LDG.E.CONSTANT.SYS R38, [R28+0xc] ;  /* 0x00000c001c267381 */ /* 0x0002a200001e6900 */
[----:B------:R-:W-:Y:S01]  /*20b0*/  FMNMX.FTZ R30, R57, R37, !PT ;  /* 0x00000025391e7209 */ /* 0x000fe20007810000 */
[----:B----4-:R-:W-:Y:S02]  /*20c0*/  FADD.FTZ R42, -R17, R42 ;  /* 0x0000002a112a7221 */ /* 0x010fe40000010100 */
[----:B------:R0:W4:Y:S04]  /*20d0*/  LDG.E.CONSTANT.SYS R37, [R32+0x4] ;  /* 0x0000040020257381 */ /* 0x00012800001e6900 */
[----:B------:R0:W2:Y:S01]  /*20e0*/  LDG.E.CONSTANT.SYS R57, [R32+0xc] ;  /* 0x00000c0020397381 */ /* 0x0000a200001e6900 */
[----:B-1----:R-:W-:Y:S02]  /*20f0*/  MOV R28, R26 ;  /* 0x0000001a001c7202 */ /* 0x002fe40000000f00 */
[----:B------:R-:W-:Y:S01]  /*2100*/  MOV R29, R21 ;  /* 0x00000015001d7202 */ /* 0x000fe20000000f00 */
[----:B-----5:R-:W-:-:S04]  /*2110*/  FADD.FTZ R39, -R19, R39 ;  /* 0x0000002713277221 */ /* 0x020fc80000010100 */
[----:B------:R-:W-:-:S04]  /*2120*/  FFMA.FTZ R59, R39, R39, R59 ;  /* 0x00000027273b7223 */ /* 0x000fc8000001003b */
[----:B------:R0:W5:Y:S01]  /*2130*/  LDG.E.CONSTANT.SYS R39, [R32] ;  /* 0x0000000020277381 */ /* 0x00016200001e6900 */
[----:B------:R-:W-:Y:S01]  /*2140*/  FMNMX.FTZ R30, R30, R59, !PT ;  /* 0x0000003b1e1e7209 */ /* 0x000fe20007810000 */
[----:B---3--:R-:W-:Y:S02]  /*2150*/  FADD.FTZ R59, -R18, R55 ;  /* 0x00000037123b7221 */ /* 0x008fe40000010100 */
[----:B------:R2:W3:Y:S02]  /*2160*/  LDG.E.CONSTANT.SYS R55, [R28] ;  /* 0x000000001c377381 */ /* 0x0004e400001e6900 */
[----:B------:R-:W-:Y:S02]  /*2170*/  FMUL.FTZ R59, R59, R59 ;  /* 0x0000003b3b3b7220 */ /* 0x000fe40000410000 */
[----:B------:R-:W-:Y:S01]  /*2180*/  FADD.FTZ R61, -R19, R61 ;  /* 0x0000003d133d7221 */ /* 0x000fe20000010100 */
[----:B0-----:R2:W4:Y:S01]  /*2190*/  LDG.E.CONSTANT.SYS R33, [R28+0x8] ;  /* 0x000008001c217381 */ /* 0x00152200001e6900 */
[----:B------:R-:W-:-:S02]  /*21a0*/  FFMA.FTZ R42, R42, R42, R59 ;  /* 0x0000002a2a2a7223 */ /* 0x000fc4000001003b */
[----:B------:R-:W-:Y:S02]  /*21b0*/  FFMA.FTZ R53, R61, R61, R53 ;  /* 0x0000003d3d357223 */ /* 0x000fe40000010035 */
[----:B------:R2:W4:Y:S03]  /*21c0*/  LDG.E.CONSTANT.SYS R59, [R28+0x4] ;  /* 0x000004001c3b7381 */ /* 0x00052600001e6900 */
[----:B------:R-:W-:-:S03]  /*21d0*/  FMNMX.FTZ R30, R30, R53, !PT ;  /* 0x000000351e1e7209 */ /* 0x000fc60007810000 */
[----:B------:R2:W4:Y:S01]  /*21e0*/  LDG.E.CONSTANT.SYS R53, [R28+0xc] ;  /* 0x00000c001c357381 */ /* 0x00052200001e6900 */
[----:B------:R-:W0:Y:S02]  /*21f0*/  I2F R61, R44 ;  /* 0x0000002c003d7306 */ /* 0x000e240000201400 */
[----:B0-----:R-:W-:Y:S01]  /*2200*/  FADD.FTZ R32, -R10, R61 ;  /* 0x0000003d0a207221 */ /* 0x001fe20000010100 */
[----:B------:R-:W-:-:S06]  /*2210*/  IADD3 R61, R44, 0x1, RZ ;  /* 0x000000012c3d7810 */ /* 0x000fcc0007ffe0ff */
[----:B------:R-:W0:Y:S01]  /*2220*/  I2F R61, R61 ;  /* 0x0000003d003d7306 */ /* 0x000e220000201400 */
[----:B------:R-:W-:Y:S01]  /*2230*/  FMNMX.FTZ R32, |R32|, R25, !PT ;  /* 0x0000001920207209 */ /* 0x000fe20007810200 */
[----:B--2---:R-:W-:-:S04]  /*2240*/  FADD.FTZ R29, -R19, R38 ;  /* 0x00000026131d7221 */ /* 0x004fc80000010100 */
[----:B------:R-:W-:Y:S02]  /*2250*/  FFMA.FTZ R42, R29, R29, R42 ;  /* 0x0000001d1d2a7223 */ /* 0x000fe4000001002a */
[----:B0-----:R-:W-:-:S05]  /*2260*/  FADD.FTZ R25, -R10, R61 ;  /* 0x0000003d0a197221 */ /* 0x001fca0000010100 */
[----:B------:R-:W-:Y:S02]  /*2270*/  FMNMX.FTZ R25, R32, |R25|, !PT ;  /* 0x4000001920197209 */ /* 0x000fe40007810000 */
[C---:B------:R-:W-:Y:S02]  /*2280*/  IADD3 R32, R44.reuse, 0x2, RZ ;  /* 0x000000022c207810 */ /* 0x040fe40007ffe0ff */
[----:B------:R-:W-:-:S04]  /*2290*/  IADD3 R29, R44, 0x3, RZ ;  /* 0x000000032c1d7810 */ /* 0x000fc80007ffe0ff */
[----:B------:R-:W0:Y:S01]  /*22a0*/  I2F R32, R32 ;  /* 0x0000002000207306 */ /* 0x000e220000201400 */
[----:B------:R-:W-:-:S07]  /*22b0*/  IADD3 R44, R44, 0x4, RZ ;  /* 0x000000042c2c7810 */ /* 0x000fce0007ffe0ff */
[----:B------:R-:W1:Y:S01]  /*22c0*/  I2F R29, R29 ;  /* 0x0000001d001d7306 */ /* 0x000e620000201400 */
[----:B------:R-:W-:Y:S02]  /*22d0*/  ISETP.GE.AND P4, PT, R44, R41, PT ;  /* 0x000000292c00720c */ /* 0x000fe40003f86270 */
[----:B------:R-:W-:Y:S02]  /*22e0*/  FMNMX.FTZ R23, |R48|, R23, !PT ;  /* 0x0000001730177209 */ /* 0x000fe40007810200 */
[----:B------:R-:W-:Y:S02]  /*22f0*/  FMNMX.FTZ R52, |R45|, R52, !PT ;  /* 0x000000342d347209 */ /* 0x000fe40007810200 */
[----:B------:R-:W-:Y:S01]  /*2300*/  FMNMX.FTZ R20, R51, R20, !PT ;  /* 0x0000001433147209 */ /* 0x000fe20007810000 */
[----:B------:R-:W-:Y:S01]  /*2310*/  FADD.FTZ R31, -R16, R31 ;  /* 0x0000001f101f7221 */ /* 0x000fe20000010100 */
[----:B------:R-:W-:Y:S01]  /*2320*/  FMNMX.FTZ R23, |R48|, R23, !PT ;  /* 0x0000001730177209 */ /* 0x000fe20007810200 */
[----:B0-----:R-:W-:Y:S01]  /*2330*/  FADD.FTZ R32, -R10, R32 ;  /* 0x000000200a207221 */ /* 0x001fe20000010100 */
[----:B------:R-:W-:-:S02]  /*2340*/  FMNMX.FTZ R52, |R45|, R52, !PT ;  /* 0x000000342d347209 */ /* 0x000fc40007810200 */
[----:B------:R-:W-:Y:S01]  /*2350*/  FMNMX.FTZ R20, R51, R20, !PT ;  /* 0x0000001433147209 */ /* 0x000fe20007810000 */
[----:B------:R-:W-:Y:S01]  /*2360*/  FADD.FTZ R57, -R16, R57 ;  /* 0x0000003910397221 */ /* 0x000fe20000010100 */
[----:B------:R-:W-:Y:S02]  /*2370*/  FMNMX.FTZ R25, R25, |R32|, !PT ;  /* 0x4000002019197209 */ /* 0x000fe40007810000 */
[----:B------:R-:W-:Y:S02]  /*2380*/  FMNMX.FTZ R23, |R48|, R23, !PT ;  /* 0x0000001730177209 */ /* 0x000fe40007810200 */
[----:B------:R-:W-:Y:S02]  /*2390*/  FMNMX.FTZ R52, |R45|, R52, !PT ;  /* 0x000000342d347209 */ /* 0x000fe40007810200 */
[----:B------:R-:W-:Y:S02]  /*23a0*/  FMNMX.FTZ R20, R51, R20, !PT ;  /* 0x0000001433147209 */ /* 0x000fe40007810000 */
[----:B------:R-:W-:-:S02]  /*23b0*/  IADD3 R26, P5, R26, 0x10, RZ ;  /* 0x000000101a1a7810 */ /* 0x000fc40007fbe0ff */
[----:B------:R-:W-:Y:S02]  /*23c0*/  FMNMX.FTZ R23, |R48|, R23, !PT ;  /* 0x0000001730177209 */ /* 0x000fe40007810200 */
[----:B------:R-:W-:Y:S02]  /*23d0*/  FMNMX.FTZ R52, |R45|, R52, !PT ;  /* 0x000000342d347209 */ /* 0x000fe40007810200 */
[----:B------:R-:W-:Y:S02]  /*23e0*/  FMNMX.FTZ R20, R51, R20, !PT ;  /* 0x0000001433147209 */ /* 0x000fe40007810000 */
[----:B------:R-:W-:Y:S02]  /*23f0*/  IADD3.X R21, RZ, R21, RZ, P5, !PT ;  /* 0x00000015ff157210 */ /* 0x000fe40002ffe4ff */
[----:B------:R-:W-:Y:S01]  /*2400*/  FMNMX.FTZ R47, R47, R40, !PT ;  /* 0x000000282f2f7209 */ /* 0x000fe20007810000 */
[----:B-----5:R-:W-:Y:S02]  /*2410*/  FADD.FTZ R39, -R16, R39 ;  /* 0x0000002710277221 */ /* 0x020fe40000010100 */
[----:B---3--:R-:W-:-:S03]  /*2420*/  FADD.FTZ R55, -R12, |R55| ;  /* 0x400000370c377221 */ /* 0x008fc60000010100 */
[----:B------:R-:W-:Y:S01]  /*2430*/  FMNMX.FTZ R39, |R39|, R24, !PT ;  /* 0x0000001827277209 */ /* 0x000fe20007810200 */
[----:B----4-:R-:W-:Y:S01]  /*2440*/  FADD.FTZ R24, -R16, R37 ;  /* 0x0000002510187221 */ /* 0x010fe20000010100 */
[----:B------:R-:W-:Y:S01]  /*2450*/  FMNMX.FTZ R55, |R55|, R36, !PT ;  /* 0x0000002437377209 */ /* 0x000fe20007810200 */
[C---:B------:R-:W-:Y:S02]  /*2460*/  FADD.FTZ R33, -R12.reuse, |R33| ;  /* 0x400000210c217221 */ /* 0x040fe40000010100 */
[----:B------:R-:W-:Y:S01]  /*2470*/  FADD.FTZ R28, -R12, |R59| ;  /* 0x4000003b0c1c7221 */ /* 0x000fe20000010100 */
[----:B------:R-:W-:-:S04]  /*2480*/  FMNMX.FTZ R24, R39, |R24|, !PT ;  /* 0x4000001827187209 */ /* 0x000fc80007810000 */
[----:B------:R-:W-:Y:S01]  /*2490*/  FMNMX.FTZ R28, R55, |R28|, !PT ;  /* 0x4000001c371c7209 */ /* 0x000fe20007810000 */
[----:B------:R-:W-:Y:S01]  /*24a0*/  FADD.FTZ R53, -R12, |R53| ;  /* 0x400000350c357221 */ /* 0x000fe20000010100 */
[----:B------:R-:W-:Y:S02]  /*24b0*/  FMNMX.FTZ R24, R24, |R31|, !PT ;  /* 0x4000001f18187209 */ /* 0x000fe40007810000 */
[----:B------:R-:W-:Y:S01]  /*24c0*/  FMNMX.FTZ R36, R28, |R33|, !PT ;  /* 0x400000211c247209 */ /* 0x000fe20007810000 */
[----:B-1----:R-:W-:Y:S01]  /*24d0*/  FADD.FTZ R28, -R10, R29 ;  /* 0x0000001d0a1c7221 */ /* 0x002fe20000010100 */
[----:B------:R-:W-:Y:S01]  /*24e0*/  FMNMX.FTZ R24, R24, |R57|, !PT ;  /* 0x4000003918187209 */ /* 0x000fe20007810000 */
[----:B------:R-:W-:Y:S01]  /*24f0*/  FADD.FTZ R39, |R53|, -RZ ;  /* 0x800000ff35277221 */ /* 0x000fe20000010200 */
[----:B------:R-:W-:Y:S01]  /*2500*/  FMNMX.FTZ R36, R36, |R53|, !PT ;  /* 0x4000003524247209 */ /* 0x000fe20007810000 */
[----:B------:R-:W-:Y:S01]  /*2510*/  FADD.FTZ R38, |R28|, -RZ ;  /* 0x800000ff1c267221 */ /* 0x000fe20000010200 */
[----:B------:R-:W-:Y:S01]  /*2520*/  FMNMX.FTZ R25, R25, |R28|, !PT ;  /* 0x4000001c19197209 */ /* 0x000fe20007810000 */
[----:B------:R-:W-:Y:S01]  /*2530*/  FADD.FTZ R57, |R57|, -RZ ;  /* 0x800000ff39397221 */ /* 0x000fe20000010200 */
[----:B------:R-:W-:Y:S01]  /*2540*/  FMNMX.FTZ R37, R30, R42, !PT ;  /* 0x0000002a1e257209 */ /* 0x000fe20007810000 */
[----:B------:R-:W-:Y:S05]  /*2550*/  @!P4 BRA `(.L_x_283) ;  /* 0xfffff6900000c947 */ /* 0x000fea000383ffff */
[----:B------:R-:W-:Y:S05]  /*2560*/  BSYNC B3 ;  /* 0x0000000000037941 */ /* 0x000fea0003800000 */
.L_x_282:
[----:B------:R-:W-:-:S03]  /*2570*/  MOV R41, R57 ;  /* 0x0000003900297202 */ /* 0x000fc60000000f00 */
.L_x_281:
[----:B-1----:R-:W-:Y:S05]  /*2580*/  BSYNC B2 ;  /* 0x0000000000027941 */ /* 0x002fea0003800000 */
.L_x_280:
[----:B------:R0:W-:Y:S01]  /*2590*/  STS [R49+0x4], R43 ;  /* 0x0000042b31007388 */ /* 0x0001e20000000800 */
[----:B------:R-:W-:Y:S01]  /*25a0*/  IADD3 R28, R7, -R44, RZ ;  /* 0x8000002c071c7210 */ /* 0x000fe20007ffe0ff */
[----:B------:R-:W-:Y:S01]  /*25b0*/  BMOV.32.CLEAR RZ, B2 ;  /* 0x0000000002ff7355 */ /* 0x000fe20000100000 */
[----:B------:R-:W-:Y:S01]  /*25c0*/  BSSY B2, `(.L_x_284) ;  /* 0x0000058000027945 */ /* 0x000fe20003800000 */
[----:B------:R0:W-:Y:S01]  /*25d0*/  STS [R49+0x18], R50 ;  /* 0x0000183231007388 */ /* 0x0001e20000000800 */
[----:B------:R-:W-:-:S12]  /*25e0*/  ISETP.GT.AND P4, PT, R28, 0x1, PT ;  /* 0x000000011c00780c */ /* 0x000fd80003f84270 */
[----:B------:R-:W-:Y:S05]  /*25f0*/  @!P4 BRA `(.L_x_285) ;  /* 0x000005400000c947 */ /* 0x000fea0003800000 */
[----:B0-----:R-:W-:Y:S02]  /*2600*/  MOV R59, c[0x0][0x1a8] ;  /* 0x00006a00003b7a02 */ /* 0x001fe40000000f00 */
[----:B------:R-:W-:Y:S02]  /*2610*/  MOV R28, UR8 ;  /* 0x00000008001c7c02 */ /* 0x000fe40008000f00 */
[----:B------:R-:W-:-:S04]  /*2620*/  LEA R40, P0, R59, R26, 0x2 ;  /* 0x0000001a3b287211 */ /* 0x000fc800078010ff */
[----:B------:R-:W-:-:S05]  /*2630*/  LEA.HI.X R41, R59, R21, R28, 0x2, P0 ;  /* 0x000000153b297211 */ /* 0x000fca00000f141c */
[----:B------:R-:W-:-:S03]  /*2640*/  IMAD.WIDE R38, R59, 0x4, R40 ;  /* 0x000000043b267825 */ /* 0x000fc600078e0228 */
[----:B------:R0:W3:Y:S04]  /*2650*/  LDG.E.CONSTANT.SYS R50, [R40] ;  /* 0x0000000028327381 */ /* 0x0000e800001e6900 */
[----:B------:R0:W4:Y:S01]  /*2660*/  LDG.E.CONSTANT.SYS R57, [R40+0x4] ;  /* 0x0000040028397381 */ /* 0x00012200001e6900 */
[----:B------:R-:W-:-:S03]  /*2670*/  IMAD.WIDE R32, R59, 0x4, R38 ;  /* 0x000000043b207825 */ /* 0x000fc600078e0226 */
[----:B------:R1:W5:Y:S04]  /*2680*/  LDG.E.CONSTANT.SYS R53, [R38] ;  /* 0x0000000026357381 */ /* 0x00036800001e6900 */
[----:B--2---:R1:W2:Y:S04]  /*2690*/  LDG.E.CONSTANT.SYS R61, [R38+0x4] ;  /* 0x00000400263d7381 */ /* 0x0042a800001e6900 */
[----:B------:R0:W2:Y:S01]  /*26a0*/  LDG.E.CONSTANT.SYS R55, [R32] ;  /* 0x0000000020377381 */ /* 0x0000a200001e6900 */
[----:B------:R-:W-:-:S08]  /*26b0*/  IMAD.WIDE R30, R59, 0x4, R32 ;  /* 0x000000043b1e7825 */ /* 0x000fd000078e0220 */
[C---:B------:R-:W-:Y:S01]  /*26c0*/  IMAD.WIDE R28, R59.reuse, 0x4, R30 ;  /* 0x000000043b1c7825 */ /* 0x040fe200078e021e */
[----:B0-----:R0:W4:Y:S07]  /*26d0*/  LDG.E.CONSTANT.SYS R32, [R32+0x4] ;  /* 0x0000040020207381 */ /* 0x00112e00001e6900 */
[C---:B------:R-:W-:Y:S01]  /*26e0*/  IMAD.WIDE R42, R59.reuse, 0x4, R28 ;  /* 0x000000043b2a7825 */ /* 0x040fe200078e021c */
[----:B------:R3:W4:Y:S04]  /*26f0*/  LDG.E.CONSTANT.SYS R40, [R28] ;  /* 0x000000001c287381 */ /* 0x00072800001e6900 */
[----:B0-----:R3:W4:Y:S03]  /*2700*/  LDG.E.CONSTANT.SYS R33, [R28+0x4] ;  /* 0x000004001c217381 */ /* 0x00172600001e6900 */
[----:B-1----:R-:W-:Y:S01]  /*2710*/  IMAD.WIDE R38, R59, 0x4, R42 ;  /* 0x000000043b267825 */ /* 0x002fe200078e022a */
[----:B------:R0:W4:Y:S04]  /*2720*/  LDG.E.CONSTANT.SYS R41, [R42] ;  /* 0x000000002a297381 */ /* 0x00012800001e6900 */
[----:B------:R0:W4:Y:S01]  /*2730*/  LDG.E.CONSTANT.SYS R59, [R42+0x4] ;  /* 0x000004002a3b7381 */ /* 0x00012200001e6900 */
[----:B---3--:R-:W-:-:S03]  /*2740*/  FADD.FTZ R28, -R13, R50 ;  /* 0x000000320d1c7221 */ /* 0x008fc60000010100 */
[----:B------:R1:W3:Y:S01]  /*2750*/  LDG.E.CONSTANT.SYS R50, [R30] ;  /* 0x000000001e327381 */ /* 0x0002e200001e6900 */
[----:B-----5:R-:W-:-:S04]  /*2760*/  FADD.FTZ R53, -R14, R53 ;  /* 0x000000350e357221 */ /* 0x020fc80000010100 */
[----:B------:R-:W-:-:S04]  /*2770*/  FMUL.FTZ R29, R53, R53 ;  /* 0x00000035351d7220 */ /* 0x000fc80000410000 */
[----:B------:R-:W-:Y:S01]  /*2780*/  FFMA.FTZ R29, R28, R28, R29 ;  /* 0x0000001c1c1d7223 */ /* 0x000fe2000001001d */
[----:B------:R1:W5:Y:S01]  /*2790*/  LDG.E.CONSTANT.SYS R53, [R30+0x4] ;  /* 0x000004001e357381 */ /* 0x00036200001e6900 */
[----:B--2---:R-:W-:-:S03]  /*27a0*/  FADD.FTZ R28, -R15, R55 ;  /* 0x000000370f1c7221 */ /* 0x004fc60000010100 */
[----:B------:R2:W5:Y:S04]  /*27b0*/  LDG.E.CONSTANT.SYS R55, [R38+0x4] ;  /* 0x0000040026377381 */ /* 0x00056800001e6900 */
[----:B-1----:R2:W5:Y:S02]  /*27c0*/  LDG.E.CONSTANT.SYS R30, [R38] ;  /* 0x00000000261e7381 */ /* 0x00256400001e6900 */
[----:B--2---:R-:W-:Y:S01]  /*27d0*/  FFMA.FTZ R38, R28, R28, R29 ;  /* 0x0000001c1c267223 */ /* 0x004fe2000001001d */
[----:B------:R-:W-:Y:S02]  /*27e0*/  MOV R28, R26 ;  /* 0x0000001a001c7202 */ /* 0x000fe40000000f00 */
[----:B------:R-:W-:-:S08]  /*27f0*/  MOV R29, R21 ;  /* 0x00000015001d7202 */ /* 0x000fd00000000f00 */
[----:B0-----:R0:W2:Y:S04]  /*2800*/  LDG.E.CONSTANT.SYS R42, [R28] ;  /* 0x000000001c2a7381 */ /* 0x0010a800001e6900 */
[----:B------:R0:W2:Y:S02]  /*2810*/  LDG.E.CONSTANT.SYS R43, [R28+0x4] ;  /* 0x000004001c2b7381 */ /* 0x0000a400001e6900 */
[----:B0-----:R-:W0:Y:S01]  /*2820*/  I2F R29, R44 ;  /* 0x0000002c001d7306 */ /* 0x001e220000201400 */
[C---:B----4-:R-:W-:Y:S02]  /*2830*/  FADD.FTZ R41, -R18.reuse, R41 ;  /* 0x0000002912297221 */ /* 0x050fe40000010100 */
[----:B------:R-:W-:Y:S02]  /*2840*/  FADD.FTZ R59, -R18, R59 ;  /* 0x0000003b123b7221 */ /* 0x000fe40000010100 */
[----:B0-----:R-:W-:Y:S01]  /*2850*/  FADD.FTZ R31, -R10, R29 ;  /* 0x0000001d0a1f7221 */ /* 0x001fe20000010100 */
[----:B------:R-:W-:Y:S01]  /*2860*/  IADD3 R29, R44, 0x1, RZ ;  /* 0x000000012c1d7810 */ /* 0x000fe20007ffe0ff */
[----:B------:R-:W-:-:S05]  /*2870*/  FADD.FTZ R61, -R14, R61 ;  /* 0x0000003d0e3d7221 */ /* 0x000fca0000010100 */
[----:B------:R-:W0:Y:S01]  /*2880*/  I2F R29, R29 ;  /* 0x0000001d001d7306 */ /* 0x000e220000201400 */
[----:B------:R-:W-:Y:S02]  /*2890*/  FADD.FTZ R40, -R17, R40 ;  /* 0x0000002811287221 */ /* 0x000fe40000010100 */
[----:B------:R-:W-:Y:S02]  /*28a0*/  FMUL.FTZ R41, R41, R41 ;  /* 0x0000002929297220 */ /* 0x000fe40000410000 */
[----:B------:R-:W-:Y:S02]  /*28b0*/  FADD.FTZ R33, -R17, R33 ;  /* 0x0000002111217221 */ /* 0x000fe40000010100 */
[----:B------:R-:W-:Y:S02]  /*28c0*/  FMUL.FTZ R28, R59, R59 ;  /* 0x0000003b3b1c7220 */ /* 0x000fe40000410000 */
[----:B------:R-:W-:Y:S02]  /*28d0*/  FADD.FTZ R57, -R13, R57 ;  /* 0x000000390d397221 */ /* 0x000fe40000010100 */
[----:B------:R-:W-:-:S02]  /*28e0*/  FMUL.FTZ R61, R61, R61 ;  /* 0x0000003d3d3d7220 */ /* 0x000fc40000410000 */
[----:B------:R-:W-:Y:S01]  /*28f0*/  FFMA.FTZ R41, R40, R40, R41 ;  /* 0x0000002828297223 */ /* 0x000fe20000010029 */
[----:B------:R-:W-:Y:S01]  /*2900*/  FMNMX.FTZ R25, R25, |R31|, !PT ;  /* 0x4000001f19197209 */ /* 0x000fe20007810000 */
[----:B------:R-:W-:Y:S02]  /*2910*/  FFMA.FTZ R28, R33, R33, R28 ;  /* 0x00000021211c7223 */ /* 0x000fe4000001001c */
[----:B------:R-:W-:Y:S02]  /*2920*/  FFMA.FTZ R31, R57, R57, R61 ;  /* 0x00000039391f7223 */ /* 0x000fe4000001003d */
[----:B------:R-:W-:Y:S01]  /*2930*/  FADD.FTZ R32, -R15, R32 ;  /* 0x000000200f207221 */ /* 0x000fe20000010100 */
[----:B------:R-:W-:Y:S01]  /*2940*/  FMNMX.FTZ R47, R47, R38, !PT ;  /* 0x000000262f2f7209 */ /* 0x000fe20007810000 */
[----:B0-----:R-:W-:Y:S01]  /*2950*/  FADD.FTZ R38, -R10, R29 ;  /* 0x0000001d0a267221 */ /* 0x001fe20000010100 */
[----:B------:R-:W-:Y:S01]  /*2960*/  FMNMX.FTZ R23, R23, |R48|, !PT ;  /* 0x4000003017177209 */ /* 0x000fe20007810000 */
[----:B------:R-:W-:Y:S01]  /*2970*/  FFMA.FTZ R40, R32, R32, R31 ;  /* 0x0000002020287223 */ /* 0x000fe2000001001f */
[----:B------:R-:W-:-:S02]  /*2980*/  FMNMX.FTZ R52, R52, |R45|, !PT ;  /* 0x4000002d34347209 */ /* 0x000fc40007810000 */
[----:B------:R-:W-:Y:S02]  /*2990*/  FMNMX.FTZ R20, R20, R51, !PT ;  /* 0x0000003314147209 */ /* 0x000fe40007810000 */
[----:B------:R-:W-:Y:S02]  /*29a0*/  IADD3 R26, P4, R26, 0x8, RZ ;  /* 0x000000081a1a7810 */ /* 0x000fe40007f9e0ff */
[----:B------:R-:W-:Y:S01]  /*29b0*/  FMNMX.FTZ R25, R25, |R38|, !PT ;  /* 0x4000002619197209 */ /* 0x000fe20007810000 */
[----:B------:R-:W-:Y:S01]  /*29c0*/  FADD.FTZ R38, |R38|, -RZ ;  /* 0x800000ff26267221 */ /* 0x000fe20000010200 */
[----:B------:R-:W-:Y:S02]  /*29d0*/  PLOP3.LUT P0, PT, PT, PT, PT, 0x8, 0x0 ;  /* 0x000000000000781c */ /* 0x000fe40003f0e170 */
[----:B------:R-:W-:Y:S02]  /*29e0*/  FMNMX.FTZ R23, |R48|, R23, !PT ;  /* 0x0000001730177209 */ /* 0x000fe40007810200 */
[----:B------:R-:W-:-:S02]  /*29f0*/  FMNMX.FTZ R52, |R45|, R52, !PT ;  /* 0x000000342d347209 */ /* 0x000fc40007810200 */
[----:B------:R-:W-:Y:S02]  /*2a00*/  FMNMX.FTZ R20, R51, R20, !PT ;  /* 0x0000001433147209 */ /* 0x000fe40007810000 */
[----:B------:R-:W-:Y:S02]  /*2a10*/  IADD3 R44, R44, 0x2, RZ ;  /* 0x000000022c2c7810 */ /* 0x000fe40007ffe0ff */
[----:B------:R-:W-:Y:S02]  /*2a20*/  IADD3.X R21, RZ, R21, RZ, P4, !PT ;  /* 0x00000015ff157210 */ /* 0x000fe400027fe4ff */
[----:B------:R-:W-:Y:S01]  /*2a30*/  FMNMX.FTZ R47, R47, R40, !PT ;  /* 0x000000282f2f7209 */ /* 0x000fe20007810000 */
[----:B---3--:R-:W-:-:S05]  /*2a40*/  FADD.FTZ R39, -R16, R50 ;  /* 0x0000003210277221 */ /* 0x008fca0000010100 */
[----:B------:R-:W-:Y:S01]  /*2a50*/  FMNMX.FTZ R24, R24, |R39|, !PT ;  /* 0x4000002718187209 */ /* 0x000fe20007810000 */
[C---:B-----5:R-:W-:Y:S02]  /*2a60*/  FADD.FTZ R55, -R19.reuse, R55 ;  /* 0x0000003713377221 */ /* 0x060fe40000010100 */
[----:B------:R-:W-:-:S04]  /*2a70*/  FADD.FTZ R30, -R19, R30 ;  /* 0x0000001e131e7221 */ /* 0x000fc80000010100 */
[----:B------:R-:W-:Y:S02]  /*2a80*/  FFMA.FTZ R30, R30, R30, R41 ;  /* 0x0000001e1e1e7223 */ /* 0x000fe40000010029 */
[----:B------:R-:W-:-:S03]  /*2a90*/  FADD.FTZ R53, -R16, R53 ;  /* 0x0000003510357221 */ /* 0x000fc60000010100 */
[----:B------:R-:W-:Y:S01]  /*2aa0*/  FMNMX.FTZ R37, R37, R30, !PT ;  /* 0x0000001e25257209 */ /* 0x000fe20007810000 */
[----:B------:R-:W-:Y:S01]  /*2ab0*/  FADD.FTZ R41, |R53|, -RZ ;  /* 0x800000ff35297221 */ /* 0x000fe20000010200 */
[----:B------:R-:W-:Y:S01]  /*2ac0*/  FMNMX.FTZ R24, R24, |R53|, !PT ;  /* 0x4000003518187209 */ /* 0x000fe20007810000 */
[C---:B--2---:R-:W-:Y:S02]  /*2ad0*/  FADD.FTZ R33, -R12.reuse, |R42| ;  /* 0x4000002a0c217221 */ /* 0x044fe40000010100 */
[----:B------:R-:W-:Y:S02]  /*2ae0*/  FFMA.FTZ R42, R55, R55, R28 ;  /* 0x00000037372a7223 */ /* 0x000fe4000001001c */
[----:B------:R-:W-:Y:S01]  /*2af0*/  FADD.FTZ R28, -R12, |R43| ;  /* 0x4000002b0c1c7221 */ /* 0x000fe20000010100 */
[----:B------:R-:W-:Y:S02]  /*2b00*/  FMNMX.FTZ R33, R36, |R33|, !PT ;  /* 0x4000002124217209 */ /* 0x000fe40007810000 */
[----:B------:R-:W-:Y:S01]  /*2b10*/  FMNMX.FTZ R37, R37, R42, !PT ;  /* 0x0000002a25257209 */ /* 0x000fe20007810000 */
[----:B------:R-:W-:Y:S01]  /*2b20*/  FADD.FTZ R39, |R28|, -RZ ;  /* 0x800000ff1c277221 */ /* 0x000fe20000010200 */
[----:B------:R-:W-:-:S03]  /*2b30*/  FMNMX.FTZ R36, R33, |R28|, !PT ;  /* 0x4000001c21247209 */ /* 0x000fc60007810000 */
.L_x_285:
[----:B0-----:R-:W-:Y:S05]  /*2b40*/  BSYNC B2 ;  /* 0x0000000000027941 */ /* 0x001fea0003800000 */
.L_x_284:
[----:B------:R-:W-:Y:S01]  /*2b50*/  ISETP.LT.OR P0, PT, R44, R7, P0 ;  /* 0x000000072c00720c */ /* 0x000fe20000701670 */
[----:B------:R-:W-:Y:S01]  /*2b60*/  BMOV.32.CLEAR RZ, B2 ;  /* 0x0000000002ff7355 */ /* 0x000fe20000100000 */
[----:B------:R-:W-:Y:S10]  /*2b70*/  BSSY B2, `(.L_x_286) ;  /* 0x0000033000027945 */ /* 0x000ff40003800000 */
[----:B------:R-:W-:Y:S05]  /*2b80*/  @!P0 BRA `(.L_x_287) ;  /* 0x0000031000008947 */ /* 0x000fea0003800000 */
[----:B------:R-:W-:Y:S02]  /*2b90*/  MOV R55, c[0x0][0x1a8] ;  /* 0x00006a0000377a02 */ /* 0x000fe40000000f00 */
[----:B------:R-:W-:-:S02]  /*2ba0*/  MOV R28, UR8 ;  /* 0x00000008001c7c02 */ /* 0x000fc40008000f00 */
[----:B------:R-:W-:-:S04]  /*2bb0*/  LEA R42, P0, R55, R26, 0x2 ;  /* 0x0000001a372a7211 */ /* 0x000fc800078010ff */
[----:B------:R-:W-:-:S05]  /*2bc0*/  LEA.HI.X R43, R55, R21, R28, 0x2, P0 ;  /* 0x00000015372b7211 */ /* 0x000fca00000f141c */
[----:B------:R-:W-:-:S03]  /*2bd0*/  IMAD.WIDE R40, R55, 0x4, R42 ;  /* 0x0000000437287825 */ /* 0x000fc600078e022a */
[----:B------:R-:W3:Y:S05]  /*2be0*/  LDG.E.CONSTANT.SYS R42, [R42] ;  /* 0x000000002a2a7381 */ /* 0x000eea00001e6900 */
[C---:B------:R-:W-:Y:S02]  /*2bf0*/  IMAD.WIDE R38, R55.reuse, 0x4, R40 ;  /* 0x0000000437267825 */ /* 0x040fe400078e0228 */
[----:B------:R-:W4:Y:S06]  /*2c00*/  LDG.E.CONSTANT.SYS R41, [R40] ;  /* 0x0000000028297381 */ /* 0x000f2c00001e6900 */
[----:B------:R-:W-:-:S02]  /*2c10*/  IMAD.WIDE R32, R55, 0x4, R38 ;  /* 0x0000000437207825 */ /* 0x000fc400078e0226 */
[----:B------:R-:W5:Y:S06]  /*2c20*/  LDG.E.CONSTANT.SYS R38, [R38] ;  /* 0x0000000026267381 */ /* 0x000f6c00001e6900 */
[C---:B------:R-:W-:Y:S02]  /*2c30*/  IMAD.WIDE R30, R55.reuse, 0x4, R32 ;  /* 0x00000004371e7825 */ /* 0x040fe400078e0220 */
[----:B--2---:R-:W2:Y:S06]  /*2c40*/  LDG.E.CONSTANT.SYS R33, [R32] ;  /* 0x0000000020217381 */ /* 0x004eac00001e6900 */
[----:B------:R-:W-:-:S02]  /*2c50*/  IMAD.WIDE R28, R55, 0x4, R30 ;  /* 0x00000004371c7825 */ /* 0x000fc400078e021e */
[----:B------:R-:W2:Y:S06]  /*2c60*/  LDG.E.CONSTANT.SYS R30, [R30] ;  /* 0x000000001e1e7381 */ /* 0x000eac00001e6900 */
[----:B------:R0:W2:Y:S02]  /*2c70*/  LDG.E.CONSTANT.SYS R53, [R28] ;  /* 0x000000001c357381 */ /* 0x0000a400001e6900 */
[----:B0-----:R-:W-:-:S08]  /*2c80*/  IMAD.WIDE R28, R55, 0x4, R28 ;  /* 0x00000004371c7825 */ /* 0x001fd000078e021c */
[----:B------:R0:W2:Y:S02]  /*2c90*/  LDG.E.CONSTANT.SYS R50, [R28] ;  /* 0x000000001c327381 */ /* 0x0000a400001e6900 */
[----:B0-----:R-:W-:Y:S02]  /*2ca0*/  MOV R28, R26 ;  /* 0x0000001a001c7202 */ /* 0x001fe40000000f00 */
[----:B------:R-:W-:-:S08]  /*2cb0*/  MOV R29, R21 ;  /* 0x00000015001d7202 */ /* 0x000fd00000000f00 */
[----:B------:R-:W2:Y:S01]  /*2cc0*/  LDG.E.CONSTANT.SYS R55, [R28] ;  /* 0x000000001c377381 */ /* 0x000ea200001e6900 */
[----:B------:R-:W0:Y:S01]  /*2cd0*/  I2F R57, R44 ;  /* 0x0000002c00397306 */ /* 0x000e220000201400 */
[----:B------:R-:W-:Y:S02]  /*2ce0*/  IADD3 R26, P0, R26, 0x4, RZ ;  /* 0x000000041a1a7810 */ /* 0x000fe40007f1e0ff */
[----:B------:R-:W-:Y:S02]  /*2cf0*/  FMNMX.FTZ R23, R23, |R48|, !PT ;  /* 0x4000003017177209 */ /* 0x000fe40007810000 */
[----:B------:R-:W-:Y:S02]  /*2d00*/  FMNMX.FTZ R20, R20, R51, !PT ;  /* 0x0000003314147209 */ /* 0x000fe40007810000 */
[----:B------:R-:W-:Y:S02]  /*2d10*/  FMNMX.FTZ R52, R52, |R45|, !PT ;  /* 0x4000002d34347209 */ /* 0x000fe40007810000 */
[----:B------:R-:W-:Y:S01]  /*2d20*/  IADD3.X R21, RZ, R21, RZ, P0, !PT ;  /* 0x00000015ff157210 */ /* 0x000fe200007fe4ff */
[----:B---3--:R-:W-:-:S02]  /*2d30*/  FADD.FTZ R42, -R13, R42 ;  /* 0x0000002a0d2a7221 */ /* 0x008fc40000010100 */
[----:B----4-:R-:W-:-:S04]  /*2d40*/  FADD.FTZ R41, -R14, R41 ;  /* 0x000000290e297221 */ /* 0x010fc80000010100 */
[----:B------:R-:W-:-:S04]  /*2d50*/  FMUL.FTZ R41, R41, R41 ;  /* 0x0000002929297220 */ /* 0x000fc80000410000 */
[----:B------:R-:W-:Y:S02]  /*2d60*/  FFMA.FTZ R41, R42, R42, R41 ;  /* 0x0000002a2a297223 */ /* 0x000fe40000010029 */
[----:B-----5:R-:W-:-:S04]  /*2d70*/  FADD.FTZ R38, -R15, R38 ;  /* 0x000000260f267221 */ /* 0x020fc80000010100 */
[----:B------:R-:W-:Y:S02]  /*2d80*/  FFMA.FTZ R40, R38, R38, R41 ;  /* 0x0000002626287223 */ /* 0x000fe40000010029 */
[----:B0-----:R-:W-:Y:S02]  /*2d90*/  FADD.FTZ R38, -R10, R57 ;  /* 0x000000390a267221 */ /* 0x001fe40000010100 */
[----:B--2---:R-:W-:Y:S02]  /*2da0*/  FADD.FTZ R30, -R17, R30 ;  /* 0x0000001e111e7221 */ /* 0x004fe40000010100 */
[----:B------:R-:W-:-:S04]  /*2db0*/  FADD.FTZ R53, -R18, R53 ;  /* 0x0000003512357221 */ /* 0x000fc80000010100 */
[----:B------:R-:W-:-:S04]  /*2dc0*/  FMUL.FTZ R53, R53, R53 ;  /* 0x0000003535357220 */ /* 0x000fc80000410000 */
[----:B------:R-:W-:Y:S02]  /*2dd0*/  FFMA.FTZ R53, R30, R30, R53 ;  /* 0x0000001e1e357223 */ /* 0x000fe40000010035 */
[----:B------:R-:W-:Y:S02]  /*2de0*/  FADD.FTZ R33, -R16, R33 ;  /* 0x0000002110217221 */ /* 0x000fe40000010100 */
[----:B------:R-:W-:-:S04]  /*2df0*/  FADD.FTZ R50, -R19, R50 ;  /* 0x0000003213327221 */ /* 0x000fc80000010100 */
[----:B------:R-:W-:Y:S01]  /*2e00*/  FFMA.FTZ R42, R50, R50, R53 ;  /* 0x00000032322a7223 */ /* 0x000fe20000010035 */
[----:B------:R-:W-:Y:S01]  /*2e10*/  FMNMX.FTZ R25, R25, |R38|, !PT ;  /* 0x4000002619197209 */ /* 0x000fe20007810000 */
[----:B------:R-:W-:Y:S01]  /*2e20*/  FADD.FTZ R38, |R38|, -RZ ;  /* 0x800000ff26267221 */ /* 0x000fe20000010200 */
[----:B------:R-:W-:Y:S01]  /*2e30*/  FMNMX.FTZ R24, R24, |R33|, !PT ;  /* 0x4000002118187209 */ /* 0x000fe20007810000 */
[----:B------:R-:W-:Y:S01]  /*2e40*/  FADD.FTZ R41, |R33|, -RZ ;  /* 0x800000ff21297221 */ /* 0x000fe20000010200 */
[----:B------:R-:W-:Y:S02]  /*2e50*/  FMNMX.FTZ R47, R47, R40, !PT ;  /* 0x000000282f2f7209 */ /* 0x000fe40007810000 */
[----:B------:R-:W-:Y:S01]  /*2e60*/  FMNMX.FTZ R37, R37, R42, !PT ;  /* 0x0000002a25257209 */ /* 0x000fe20007810000 */
[----:B------:R-:W-:-:S04]  /*2e70*/  FADD.FTZ R55, -R12, |R55| ;  /* 0x400000370c377221 */ /* 0x000fc80000010100 */
[----:B------:R-:W-:Y:S01]  /*2e80*/  FADD.FTZ R39, |R55|, -RZ ;  /* 0x800000ff37277221 */ /* 0x000fe20000010200 */
[----:B------:R-:W-:-:S03]  /*2e90*/  FMNMX.FTZ R36, R36, |R55|, !PT ;  /* 0x4000003724247209 */ /* 0x000fc60007810000 */
.L_x_287:
[----:B------:R-:W-:Y:S05]  /*2ea0*/  BSYNC B2 ;  /* 0x0000000000027941 */ /* 0x000fea0003800000 */
.L_x_286:
[----:B------:R0:W-:Y:S04]  /*2eb0*/  STS [R49], R38 ;  /* 0x0000002631007388 */ /* 0x0001e80000000800 */
[----:B------:R0:W-:Y:S04]  /*2ec0*/  STS [R49+0x8], R39 ;  /* 0x0000082731007388 */ /* 0x0001e80000000800 */
[----:B------:R0:W-:Y:S04]  /*2ed0*/  STS [R49+0xc], R40 ;  /* 0x00000c2831007388 */ /* 0x0001e80000000800 */
[----:B------:R0:W-:Y:S04]  /*2ee0*/  STS [R49+0x10], R41 ;  /* 0x0000102931007388 */ /* 0x0001e80000000800 */
[----:B------:R0:W-:Y:S02]  /*2ef0*/  STS [R49+0x14], R42 ;  /* 0x0000142a31007388 */ /* 0x0001e40000000800 */
.L_x_279:
[----:B------:R-:W-:Y:S05]  /*2f00*/  BSYNC B1 ;  /* 0x0000000000017941 */ /* 0x000fea0003800000 */
.L_x_278:
[----:B------:R-:W-:Y:S02]  /*2f10*/  IADD3 R46, R46, 0x1, RZ ;  /* 0x000000012e2e7810 */ /* 0x000fe40007ffe0ff */
[----:B------:R-:W-:-:S02]  /*2f20*/  LEA R26, P4, R34, R26, 0x2 ;  /* 0x0000001a221a7211 */ /* 0x000fc400078810ff */
[----:B------:R-:W-:Y:S02]  /*2f30*/  ISETP.GE.AND P0, PT, R46, R5, PT ;  /* 0x000000052e00720c */ /* 0x000fe40003f06270 */
[----:B------:R-:W-:-:S10]  /*2f40*/  LEA.HI.X R21, R34, R21, R35, 0x2, P4 ;  /* 0x0000001522157211 */ /* 0x000fd400020f1423 */
[----:B------:R-:W-:Y:S05]  /*2f50*/  @!P0 BRA `(.L_x_288) ;  /* 0xffffeb4000008947 */ /* 0x000fea000383ffff */
[----:B------:R-:W-:Y:S05]  /*2f60*/  BRA `(.L_x_276) ;  /* 0x0000143000007947 */ /* 0x000fea0003800000 */
.L_x_277:
[----:B------:R-:W-:-:S02]  /*2f70*/  MOV R44, R4 ;  /* 0x00000004002c7202 */ /* 0x000fc40000000f00 */
.L_x_298:
        /* <DEDUP_REMOVED lines=9> */
[----:B------:R-:W-:Y:S02]  /*3010*/  ISETP.GT.AND P4, PT, R28, 0x3, PT ;  /* 0x000000031c00780c */ /* 0x000fe40003f84270 */
        /* <DEDUP_REMOVED lines=10> */
.L_x_293:
[----:B------:R-:W-:Y:S02]  /*30c0*/  MOV R22, c[0x0][0x1a8] ;  /* 0x00006a0000167a02 */ /* 0x000fe40000000f00 */
[----:B------:R-:W-:Y:S02]  /*30d0*/  MOV R29, UR8 ;  /* 0x00000008001d7c02 */ /* 0x000fe40008000f00 */
[----:B------:R-:W-:-:S04]  /*30e0*/  LEA R28, P4, R22, R26, 0x2 ;  /* 0x0000001a161c7211 */ /* 0x000fc800078810ff */
[----:B------:R-:W-:-:S05]  /*30f0*/  LEA.HI.X R29, R22, R21, R29, 0x2, P4 ;  /* 0x00000015161d7211 */ /* 0x000fca00020f141d */
[----:B------:R-:W-:-:S03]  /*3100*/  IMAD.WIDE R30, R22, 0x4, R28 ;  /* 0x00000004161e7825 */ /* 0x000fc600078e021c */
[----:B------:R-:W3:Y:S04]  /*3110*/  LDG.E.CONSTANT.SYS R56, [R28] ;  /* 0x000000001c387381 */ /* 0x000ee800001e6900 */
[----:B------:R-:W4:Y:S01]  /*3120*/  LDG.E.CONSTANT.SYS R53, [R28+0x8] ;  /* 0x000008001c357381 */ /* 0x000f2200001e6900 */
[----:B------:R-:W-:-:S03]  /*3130*/  IMAD.WIDE R32, R22, 0x4, R30 ;  /* 0x0000000416207825 */ /* 0x000fc600078e021e */
[----:B------:R0:W5:Y:S04]  /*3140*/  LDG.E.CONSTANT.SYS R59, [R30] ;  /* 0x000000001e3b7381 */ /* 0x00016800001e6900 */
[----:B--2---:R0:W2:Y:S04]  /*3150*/  LDG.E.CONSTANT.SYS R51, [R30+0x8] ;  /* 0x000008001e337381 */ /* 0x0040a800001e6900 */
[----:B------:R0:W4:Y:S04]  /*3160*/  LDG.E.CONSTANT.SYS R55, [R30+0x4] ;  /* 0x000004001e377381 */ /* 0x00012800001e6900 */
[----:B------:R-:W4:Y:S04]  /*3170*/  LDG.E.CONSTANT.SYS R60, [R32] ;  /* 0x00000000203c7381 */ /* 0x000f2800001e6900 */
[----:B------:R1:W4:Y:S04]  /*3180*/  LDG.E.CONSTANT.SYS R57, [R28+0x4] ;  /* 0x000004001c397381 */ /* 0x00032800001e6900 */
[----:B------:R0:W4:Y:S04]  /*3190*/  LDG.E.CONSTANT.SYS R54, [R32+0x4] ;  /* 0x0000040020367381 */ /* 0x00012800001e6900 */
[----:B------:R0:W4:Y:S04]  /*31a0*/  LDG.E.CONSTANT.SYS R61, [R30+0xc] ;  /* 0x00000c001e3d7381 */ /* 0x00012800001e6900 */
[----:B------:R1:W4:Y:S04]  /*31b0*/  LDG.E.CONSTANT.SYS R58, [R28+0xc] ;  /* 0x00000c001c3a7381 */ /* 0x00032800001e6900 */
[----:B0-----:R0:W4:Y:S01]  /*31c0*/  LDG.E.CONSTANT.SYS R30, [R32+0x8] ;  /* 0x00000800201e7381 */ /* 0x00112200001e6900 */
[----:B---3--:R-:W-:-:S02]  /*31d0*/  FADD.FTZ R56, -R13, R56 ;  /* 0x000000380d387221 */ /* 0x008fc40000010100 */
[----:B-----5:R-:W-:-:S04]  /*31e0*/  FADD.FTZ R59, -R14, R59 ;  /* 0x0000003b0e3b7221 */ /* 0x020fc80000010100 */
[----:B------:R-:W-:Y:S02]  /*31f0*/  FMUL.FTZ R59, R59, R59 ;  /* 0x0000003b3b3b7220 */ /* 0x000fe40000410000 */
[C---:B--2---:R-:W-:Y:S02]  /*3200*/  FADD.FTZ R51, -R14.reuse, R51 ;  /* 0x000000330e337221 */ /* 0x044fe40000010100 */
[----:B----4-:R-:W-:Y:S02]  /*3210*/  FADD.FTZ R55, -R14, R55 ;  /* 0x000000370e377221 */ /* 0x010fe40000010100 */
[----:B------:R-:W-:Y:S02]  /*3220*/  FFMA.FTZ R56, R56, R56, R59 ;  /* 0x0000003838387223 */ /* 0x000fe4000001003b */
[----:B------:R-:W-:Y:S02]  /*3230*/  FADD.FTZ R53, -R13, R53 ;  /* 0x000000350d357221 */ /* 0x000fe40000010100 */
[----:B-1----:R-:W-:-:S02]  /*3240*/  FMUL.FTZ R28, R51, R51 ;  /* 0x00000033331c7220 */ /* 0x002fc40000410000 */
[----:B------:R-:W-:Y:S02]  /*3250*/  FADD.FTZ R29, -R15, R60 ;  /* 0x0000003c0f1d7221 */ /* 0x000fe40000010100 */
[----:B------:R-:W-:Y:S02]  /*3260*/  FADD.FTZ R57, -R13, R57 ;  /* 0x000000390d397221 */ /* 0x000fe40000010100 */
[----:B------:R-:W-:Y:S02]  /*3270*/  FMUL.FTZ R55, R55, R55 ;  /* 0x0000003737377220 */ /* 0x000fe40000410000 */
[----:B------:R-:W-:Y:S02]  /*3280*/  FFMA.FTZ R51, R53, R53, R28 ;  /* 0x0000003535337223 */ /* 0x000fe4000001001c */
[----:B------:R-:W-:Y:S02]  /*3290*/  FFMA.FTZ R56, R29, R29, R56 ;  /* 0x0000001d1d387223 */ /* 0x000fe40000010038 */
[----:B------:R-:W-:-:S02]  /*32a0*/  IMAD.WIDE R28, R22, 0x4, R32 ;  /* 0x00000004161c7825 */ /* 0x000fc400078e0220 */
[----:B0-----:R0:W2:Y:S02]  /*32b0*/  LDG.E.CONSTANT.SYS R32, [R32+0xc] ;  /* 0x00000c0020207381 */ /* 0x0010a400001e6900 */
[----:B------:R-:W-:Y:S02]  /*32c0*/  FFMA.FTZ R55, R57, R57, R55 ;  /* 0x0000003939377223 */ /* 0x000fe40000010037 */
[----:B------:R-:W-:Y:S01]  /*32d0*/  FADD.FTZ R54, -R15, R54 ;  /* 0x000000360f367221 */ /* 0x000fe20000010100 */
[----:B------:R-:W-:-:S03]  /*32e0*/  FMNMX.FTZ R47, R56, R47, !PT ;  /* 0x0000002f382f7209 */ /* 0x000fc60007810000 */
[----:B------:R-:W-:Y:S02]  /*32f0*/  FFMA.FTZ R56, R54, R54, R55 ;  /* 0x0000003636387223 */ /* 0x000fe40000010037 */
[----:B------:R-:W-:-:S04]  /*3300*/  IMAD.WIDE R54, R22, 0x4, R28 ;  /* 0x0000000416367825 */ /* 0x000fc800078e021c */
[----:B------:R-:W-:-:S04]  /*3310*/  FADD.FTZ R60, -R15, R30 ;  /* 0x0000001e0f3c7221 */ /* 0x000fc80000010100 */
[----:B------:R-:W-:-:S04]  /*3320*/  IMAD.WIDE R30, R22, 0x4, R54 ;  /* 0x00000004161e7825 */ /* 0x000fc800078e0236 */
[----:B------:R-:W-:Y:S01]  /*3330*/  FFMA.FTZ R60, R60, R60, R51 ;  /* 0x0000003c3c3c7223 */ /* 0x000fe20000010033 */
[----:B------:R-:W-:Y:S02]  /*3340*/  FMNMX.FTZ R47, R47, R56, !PT ;  /* 0x000000382f2f7209 */ /* 0x000fe40007810000 */
[----:B------:R-:W3:Y:S04]  /*3350*/  LDG.E.CONSTANT.SYS R56, [R54] ;  /* 0x0000000036387381 */ /* 0x000ee800001e6900 */
[----:B------:R-:W4:Y:S04]  /*3360*/  LDG.E.CONSTANT.SYS R51, [R30] ;  /* 0x000000001e337381 */ /* 0x000f2800001e6900 */
[----:B------:R-:W5:Y:S01]  /*3370*/  LDG.E.CONSTANT.SYS R59, [R30+0x4] ;  /* 0x000004001e3b7381 */ /* 0x000f6200001e6900 */
[----:B------:R-:W-:-:S04]  /*3380*/  FADD.FTZ R61, -R14, R61 ;  /* 0x0000003d0e3d7221 */ /* 0x000fc80000010100 */
[----:B------:R-:W-:-:S04]  /*3390*/  FMUL.FTZ R53, R61, R61 ;  /* 0x0000003d3d357220 */ /* 0x000fc80000410000 */
[----:B------:R1:W2:Y:S01]  /*33a0*/  LDG.E.CONSTANT.SYS R61, [R54+0x4] ;  /* 0x00000400363d7381 */ /* 0x0002a200001e6900 */
[----:B------:R-:W-:Y:S01]  /*33b0*/  FADD.FTZ R58, -R13, R58 ;  /* 0x0000003a0d3a7221 */ /* 0x000fe20000010100 */
[----:B------:R-:W-:Y:S02]  /*33c0*/  FMNMX.FTZ R47, R47, R60, !PT ;  /* 0x0000003c2f2f7209 */ /* 0x000fe40007810000 */
[----:B------:R1:W2:Y:S01]  /*33d0*/  LDG.E.CONSTANT.SYS R60, [R54+0x8] ;  /* 0x00000800363c7381 */ /* 0x0002a200001e6900 */
[----:B------:R-:W-:-:S04]  /*33e0*/  FFMA.FTZ R53, R58, R58, R53 ;  /* 0x0000003a3a357223 */ /* 0x000fc80000010035 */
[----:B------:R1:W2:Y:S01]  /*33f0*/  LDG.E.CONSTANT.SYS R58, [R54+0xc] ;  /* 0x00000c00363a7381 */ /* 0x0002a200001e6900 */
[----:B----4-:R-:W-:Y:S02]  /*3400*/  FADD.FTZ R57, -R18, R51 ;  /* 0x0000003312397221 */ /* 0x010fe40000010100 */
[----:B---3--:R-:W-:Y:S02]  /*3410*/  FADD.FTZ R51, -R17, R56 ;  /* 0x0000003811337221 */ /* 0x008fe40000010100 */
[----:B0-----:R-:W-:Y:S02]  /*3420*/  FMUL.FTZ R33, R57, R57 ;  /* 0x0000003939217220 */ /* 0x001fe40000410000 */
[----:B------:R-:W-:-:S04]  /*3430*/  IMAD.WIDE R56, R22, 0x4, R30 ;  /* 0x0000000416387825 */ /* 0x000fc800078e021e */
[----:B-----5:R-:W-:Y:S02]  /*3440*/  FADD.FTZ R59, -R18, R59 ;  /* 0x0000003b123b7221 */ /* 0x020fe40000010100 */
[----:B------:R-:W-:Y:S02]  /*3450*/  FFMA.FTZ R22, R51, R51, R33 ;  /* 0x0000003333167223 */ /* 0x000fe40000010021 */
[----:B------:R0:W3:Y:S01]  /*3460*/  LDG.E.CONSTANT.SYS R51, [R30+0x8] ;  /* 0x000008001e337381 */ /* 0x0000e200001e6900 */
[----:B-1----:R-:W-:-:S03]  /*3470*/  FMUL.FTZ R54, R59, R59 ;  /* 0x0000003b3b367220 */ /* 0x002fc60000410000 */
[----:B------:R0:W4:Y:S04]  /*3480*/  LDG.E.CONSTANT.SYS R33, [R30+0xc] ;  /* 0x00000c001e217381 */ /* 0x00012800001e6900 */
[----:B------:R-:W5:Y:S04]  /*3490*/  LDG.E.CONSTANT.SYS R59, [R56+0x4] ;  /* 0x00000400383b7381 */ /* 0x000f6800001e6900 */
[----:B0-----:R-:W3:Y:S01]  /*34a0*/  LDG.E.CONSTANT.SYS R30, [R56] ;  /* 0x00000000381e7381 */ /* 0x001ee200001e6900 */
[----:B--2---:R-:W-:-:S03]  /*34b0*/  FADD.FTZ R61, -R17, R61 ;  /* 0x0000003d113d7221 */ /* 0x004fc60000010100 */
[----:B------:R0:W2:Y:S01]  /*34c0*/  LDG.E.CONSTANT.SYS R31, [R28+0x8] ;  /* 0x000008001c1f7381 */ /* 0x0000a200001e6900 */
[----:B------:R-:W-:-:S03]  /*34d0*/  FFMA.FTZ R55, R61, R61, R54 ;  /* 0x0000003d3d377223 */ /* 0x000fc60000010036 */
[----:B------:R1:W2:Y:S01]  /*34e0*/  LDG.E.CONSTANT.SYS R54, [R56+0x8] ;  /* 0x0000080038367381 */ /* 0x0002a200001e6900 */
[----:B------:R-:W-:Y:S02]  /*34f0*/  FADD.FTZ R60, -R17, R60 ;  /* 0x0000003c113c7221 */ /* 0x000fe40000010100 */
[----:B------:R-:W-:Y:S02]  /*3500*/  FADD.FTZ R32, -R15, R32 ;  /* 0x000000200f207221 */ /* 0x000fe40000010100 */
[C---:B-----5:R-:W-:Y:S02]  /*3510*/  FADD.FTZ R59, -R19.reuse, R59 ;  /* 0x0000003b133b7221 */ /* 0x060fe40000010100 */
[----:B---3--:R-:W-:-:S04]  /*3520*/  FADD.FTZ R61, -R19, R30 ;  /* 0x0000001e133d7221 */ /* 0x008fc80000010100 */
[----:B------:R-:W-:Y:S02]  /*3530*/  FFMA.FTZ R61, R61, R61, R22 ;  /* 0x0000003d3d3d7223 */ /* 0x000fe40000010016 */
[----:B------:R-:W-:Y:S01]  /*3540*/  FADD.FTZ R51, -R18, R51 ;  /* 0x0000003312337221 */ /* 0x000fe20000010100 */
[----:B------:R1:W3:Y:S02]  /*3550*/  LDG.E.CONSTANT.SYS R22, [R56+0xc] ;  /* 0x00000c0038167381 */ /* 0x0002e400001e6900 */
[----:B------:R-:W-:Y:S01]  /*3560*/  FMNMX.FTZ R30, R61, R37, !PT ;  /* 0x000000253d1e7209 */ /* 0x000fe20007810000 */
[----:B------:R-:W-:Y:S01]  /*3570*/  FFMA.FTZ R61, R59, R59, R55 ;  /* 0x0000003b3b3d7223 */ /* 0x000fe20000010037 */
[----:B------:R0:W5:Y:S04]  /*3580*/  LDG.E.CONSTANT.SYS R37, [R28+0x4] ;  /* 0x000004001c257381 */ /* 0x00016800001e6900 */
[----:B------:R0:W3:Y:S04]  /*3590*/  LDG.E.CONSTANT.SYS R55, [R28] ;  /* 0x000000001c377381 */ /* 0x0000e800001e6900 */
[----:B------:R0:W5:Y:S01]  /*35a0*/  LDG.E.CONSTANT.SYS R59, [R28+0xc] ;  /* 0x00000c001c3b7381 */ /* 0x00016200001e6900 */
[----:B------:R-:W-:Y:S01]  /*35b0*/  FMUL.FTZ R51, R51, R51 ;  /* 0x0000003333337220 */ /* 0x000fe20000410000 */
[----:B------:R-:W-:-:S02]  /*35c0*/  FMNMX.FTZ R30, R30, R61, !PT ;  /* 0x0000003d1e1e7209 */ /* 0x000fc40007810000 */
[----:B0-----:R-:W-:Y:S02]  /*35d0*/  MOV R28, R26 ;  /* 0x0000001a001c7202 */ /* 0x001fe40000000f00 */
[----:B------:R-:W-:Y:S01]  /*35e0*/  MOV R29, R21 ;  /* 0x00000015001d7202 */ /* 0x000fe20000000f00 */
[----:B------:R-:W-:Y:S02]  /*35f0*/  FFMA.FTZ R51, R60, R60, R51 ;  /* 0x0000003c3c337223 */ /* 0x000fe40000010033 */
[----:B-1----:R-:W-:Y:S02]  /*3600*/  FFMA.FTZ R56, R32, R32, R53 ;  /* 0x0000002020387223 */ /* 0x002fe40000010035 */
[----:B--2---:R-:W-:-:S03]  /*3610*/  FADD.FTZ R54, -R19, R54 ;  /* 0x0000003613367221 */ /* 0x004fc60000010100 */
[----:B------:R0:W2:Y:S01]  /*3620*/  LDG.E.CONSTANT.SYS R61, [R28] ;  /* 0x000000001c3d7381 */ /* 0x0000a200001e6900 */
[----:B------:R-:W-:-:S03]  /*3630*/  FFMA.FTZ R32, R54, R54, R51 ;  /* 0x0000003636207223 */ /* 0x000fc60000010033 */
[----:B------:R0:W2:Y:S04]  /*3640*/  LDG.E.CONSTANT.SYS R53, [R28+0x4] ;  /* 0x000004001c357381 */ /* 0x0000a800001e6900 */
[----:B------:R0:W2:Y:S04]  /*3650*/  LDG.E.CONSTANT.SYS R51, [R28+0x8] ;  /* 0x000008001c337381 */ /* 0x0000a800001e6900 */
[----:B------:R0:W2:Y:S01]  /*3660*/  LDG.E.CONSTANT.SYS R57, [R28+0xc] ;  /* 0x00000c001c397381 */ /* 0x0000a200001e6900 */
[----:B------:R-:W1:Y:S01]  /*3670*/  I2F R54, R50 ;  /* 0x0000003200367306 */ /* 0x000e620000201400 */
[----:B------:R-:W-:Y:S01]  /*3680*/  IADD3 R60, R50, 0x1, RZ ;  /* 0x00000001323c7810 */ /* 0x000fe20007ffe0ff */
[----:B-1----:R-:W-:-:S05]  /*3690*/  FADD.FTZ R54, -R10, R54 ;  /* 0x000000360a367221 */ /* 0x002fca0000010100 */
[----:B------:R-:W-:Y:S02]  /*36a0*/  FMNMX.FTZ R54, |R54|, R25, !PT ;  /* 0x0000001936367209 */ /* 0x000fe40007810200 */
[----:B------:R-:W1:Y:S01]  /*36b0*/  I2F R25, R60 ;  /* 0x0000003c00197306 */ /* 0x000e620000201400 */
[----:B----4-:R-:W-:Y:S02]  /*36c0*/  FADD.FTZ R33, -R18, R33 ;  /* 0x0000002112217221 */ /* 0x010fe40000010100 */
[----:B------:R-:W-:Y:S02]  /*36d0*/  FADD.FTZ R58, -R17, R58 ;  /* 0x0000003a113a7221 */ /* 0x000fe40000010100 */
[----:B------:R-:W-:Y:S02]  /*36e0*/  FMUL.FTZ R33, R33, R33 ;  /* 0x0000002121217220 */ /* 0x000fe40000410000 */
[----:B-1----:R-:W-:-:S05]  /*36f0*/  FADD.FTZ R25, -R10, R25 ;  /* 0x000000190a197221 */ /* 0x002fca0000010100 */
[----:B------:R-:W-:Y:S02]  /*3700*/  FMNMX.FTZ R25, R54, |R25|, !PT ;  /* 0x4000001936197209 */ /* 0x000fe40007810000 */
[----:B------:R-:W-:Y:S01]  /*3710*/  IADD3 R54, R50, 0x2, RZ ;  /* 0x0000000232367810 */ /* 0x000fe20007ffe0ff */
[----:B------:R-:W-:Y:S01]  /*3720*/  FFMA.FTZ R60, R58, R58, R33 ;  /* 0x0000003a3a3c7223 */ /* 0x000fe20000010021 */
[----:B------:R-:W-:-:S04]  /*3730*/  IADD3 R33, R50, 0x3, RZ ;  /* 0x0000000332217810 */ /* 0x000fc80007ffe0ff */
[----:B------:R-:W1:Y:S01]  /*3740*/  I2F R54, R54 ;  /* 0x0000003600367306 */ /* 0x000e620000201400 */
[----:B------:R-:W-:-:S07]  /*3750*/  IADD3 R50, R50, 0x4, RZ ;  /* 0x0000000432327810 */ /* 0x000fce0007ffe0ff */
[----:B------:R-:W4:Y:S01]  /*3760*/  I2F R33, R33 ;  /* 0x0000002100217306 */ /* 0x000f220000201400 */
[----:B------:R-:W-:Y:S02]  /*3770*/  ISETP.GE.AND P4, PT, R50, R49, PT ;  /* 0x000000313200720c */ /* 0x000fe40003f86270 */
[----:B------:R-:W-:Y:S02]  /*3780*/  FMNMX.FTZ R23, |R46|, R23, !PT ;  /* 0x000000172e177209 */ /* 0x000fe40007810200 */
[C---:B------:R-:W-:Y:S01]  /*3790*/  FMNMX.FTZ R52, R45.reuse, R52, !PT ;  /* 0x000000342d347209 */ /* 0x040fe20007810000 */
[----:B------:R-:W-:Y:S02]  /*37a0*/  FADD.FTZ R31, -R16, R31 ;  /* 0x0000001f101f7221 */ /* 0x000fe40000010100 */
[----:B-1----:R-:W-:Y:S01]  /*37b0*/  FADD.FTZ R54, -R10, R54 ;  /* 0x000000360a367221 */ /* 0x002fe20000010100 */
[----:B------:R-:W-:Y:S02]  /*37c0*/  FMNMX.FTZ R23, |R46|, R23, !PT ;  /* 0x000000172e177209 */ /* 0x000fe40007810200 */
[----:B------:R-:W-:-:S02]  /*37d0*/  FMNMX.FTZ R52, R45, R52, !PT ;  /* 0x000000342d347209 */ /* 0x000fc40007810000 */
[----:B------:R-:W-:Y:S02]  /*37e0*/  FMNMX.FTZ R25, R25, |R54|, !PT ;  /* 0x4000003619197209 */ /* 0x000fe40007810000 */
[----:B0-----:R-:W-:Y:S02]  /*37f0*/  FMNMX.FTZ R29, R30, R32, !PT ;  /* 0x000000201e1d7209 */ /* 0x001fe40007810000 */
[----:B------:R-:W-:Y:S02]  /*3800*/  FMNMX.FTZ R23, |R46|, R23, !PT ;  /* 0x000000172e177209 */ /* 0x000fe40007810200 */
[----:B------:R-:W-:Y:S02]  /*3810*/  FMNMX.FTZ R52, R45, R52, !PT ;  /* 0x000000342d347209 */ /* 0x000fe40007810000 */
[----:B------:R-:W-:Y:S02]  /*3820*/  IADD3 R26, P5, R26, 0x10, RZ ;  /* 0x000000101a1a7810 */ /* 0x000fe40007fbe0ff */
[----:B------:R-:W-:-:S02]  /*3830*/  FMNMX.FTZ R23, |R46|, R23, !PT ;  /* 0x000000172e177209 */ /* 0x000fc40007810200 */
[----:B------:R-:W-:Y:S02]  /*3840*/  FMNMX.FTZ R52, R45, R52, !PT ;  /* 0x000000342d347209 */ /* 0x000fe40007810000 */
[----:B------:R-:W-:Y:S02]  /*3850*/  IADD3.X R21, RZ, R21, RZ, P5, !PT ;  /* 0x00000015ff157210 */ /* 0x000fe40002ffe4ff */
[----:B------:R-:W-:Y:S01]  /*3860*/  FMNMX.FTZ R47, R47, R56, !PT ;  /* 0x000000382f2f7209 */ /* 0x000fe20007810000 */
[----:B---3--:R-:W-:-:S05]  /*3870*/  FADD.FTZ R55, -R16, R55 ;  /* 0x0000003710377221 */ /* 0x008fca0000010100 */
[----:B------:R-:W-:Y:S01]  /*3880*/  FMNMX.FTZ R55, |R55|, R24, !PT ;  /* 0x0000001837377209 */ /* 0x000fe20007810200 */
[----:B-----5:R-:W-:Y:S02]  /*3890*/  FADD.FTZ R24, -R16, R37 ;  /* 0x0000002510187221 */ /* 0x020fe40000010100 */
[----:B------:R-:W-:-:S03]  /*38a0*/  FADD.FTZ R37, -R19, R22 ;  /* 0x0000001613257221 */ /* 0x000fc60000010100 */
[----:B------:R-:W-:Y:S01]  /*38b0*/  FMNMX.FTZ R24, R55, |R24|, !PT ;  /* 0x4000001837187209 */ /* 0x000fe20007810000 */
[C---:B--2---:R-:W-:Y:S02]  /*38c0*/  FADD.FTZ R61, -R12.reuse, |R61| ;  /* 0x4000003d0c3d7221 */ /* 0x044fe40000010100 */
[----:B------:R-:W-:-:S03]  /*38d0*/  FADD.FTZ R22, -R12, |R53| ;  /* 0x400000350c167221 */ /* 0x000fc60000010100 */
[----:B------:R-:W-:Y:S01]  /*38e0*/  FMNMX.FTZ R61, |R61|, R36, !PT ;  /* 0x000000243d3d7209 */ /* 0x000fe20007810200 */
[----:B------:R-:W-:-:S03]  /*38f0*/  FADD.FTZ R51, -R12, |R51| ;  /* 0x400000330c337221 */ /* 0x000fc60000010100 */
[----:B------:R-:W-:Y:S01]  /*3900*/  FMNMX.FTZ R22, R61, |R22|, !PT ;  /* 0x400000163d167209 */ /* 0x000fe20007810000 */
[----:B------:R-:W-:-:S03]  /*3910*/  FFMA.FTZ R60, R37, R37, R60 ;  /* 0x00000025253c7223 */ /* 0x000fc6000001003c */
[----:B------:R-:W-:Y:S01]  /*3920*/  FMNMX.FTZ R51, R22, |R51|, !PT ;  /* 0x4000003316337209 */ /* 0x000fe20007810000 */
[----:B----4-:R-:W-:Y:S01]  /*3930*/  FADD.FTZ R22, -R10, R33 ;  /* 0x000000210a167221 */ /* 0x010fe20000010100 */
[----:B------:R-:W-:Y:S01]  /*3940*/  FMNMX.FTZ R24, R24, |R31|, !PT ;  /* 0x4000001f18187209 */ /* 0x000fe20007810000 */
[----:B------:R-:W-:Y:S02]  /*3950*/  FADD.FTZ R28, -R12, |R57| ;  /* 0x400000390c1c7221 */ /* 0x000fe40000010100 */
[----:B------:R-:W-:Y:S01]  /*3960*/  FADD.FTZ R59, -R16, R59 ;  /* 0x0000003b103b7221 */ /* 0x000fe20000010100 */
        /* <DEDUP_REMOVED lines=9> */
.L_x_292:
[----:B-1----:R-:W-:Y:S05]  /*3a00*/  BSYNC B2 ;  /* 0x0000000000027941 */ /* 0x002fea0003800000 */
.L_x_291:
[----:B------:R0:W-:Y:S01]  /*3a10*/  STS [R43+0x4], R48 ;  /* 0x000004302b007388 */ /* 0x0001e20000000800 */
[----:B------:R-:W-:Y:S01]  /*3a20*/  IADD3 R28, R7, -R50, RZ ;  /* 0x80000032071c7210 */ /* 0x000fe20007ffe0ff */
[----:B------:R-:W-:Y:S01]  /*3a30*/  BMOV.32.CLEAR RZ, B2 ;  /* 0x0000000002ff7355 */ /* 0x000fe20000100000 */
[----:B------:R-:W-:Y:S02]  /*3a40*/  BSSY B2, `(.L_x_294) ;  /* 0x0000055000027945 */ /* 0x000fe40003800000 */
        /* <DEDUP_REMOVED lines=8> */
[----:B------:R0:W4:Y:S04]  /*3ad0*/  LDG.E.CONSTANT.SYS R60, [R54+0x4] ;  /* 0x00000400363c7381 */ /* 0x00012800001e6900 */
[----:B------:R1:W5:Y:S01]  /*3ae0*/  LDG.E.CONSTANT.SYS R53, [R48] ;  /* 0x0000000030357381 */ /* 0x00036200001e6900 */
[----:B------:R-:W-:-:S03]  /*3af0*/  IMAD.WIDE R32, R59, 0x4, R48 ;  /* 0x000000043b207825 */ /* 0x000fc600078e0230 */
[----:B--2---:R1:W2:Y:S05]  /*3b00*/  LDG.E.CONSTANT.SYS R51, [R48+0x4] ;  /* 0x0000040030337381 */ /* 0x0042aa00001e6900 */
[C---:B------:R-:W-:Y:S01]  /*3b10*/  IMAD.WIDE R30, R59.reuse, 0x4, R32 ;  /* 0x000000043b1e7825 */ /* 0x040fe200078e0220 */
[----:B------:R1:W2:Y:S07]  /*3b20*/  LDG.E.CONSTANT.SYS R61, [R32] ;  /* 0x00000000203d7381 */ /* 0x0002ae00001e6900 */
[C---:B------:R-:W-:Y:S01]  /*3b30*/  IMAD.WIDE R28, R59.reuse, 0x4, R30 ;  /* 0x000000043b1c7825 */ /* 0x040fe200078e021e */
[----:B0-----:R0:W2:Y:S04]  /*3b40*/  LDG.E.CONSTANT.SYS R55, [R30] ;  /* 0x000000001e377381 */ /* 0x0010a800001e6900 */
[----:B-1----:R1:W2:Y:S03]  /*3b50*/  LDG.E.CONSTANT.SYS R32, [R32+0x4] ;  /* 0x0000040020207381 */ /* 0x0022a600001e6900 */
[C---:B------:R-:W-:Y:S01]  /*3b60*/  IMAD.WIDE R56, R59.reuse, 0x4, R28 ;  /* 0x000000043b387825 */ /* 0x040fe200078e021c */
[----:B------:R0:W2:Y:S04]  /*3b70*/  LDG.E.CONSTANT.SYS R48, [R28] ;  /* 0x000000001c307381 */ /* 0x0000a800001e6900 */
[----:B------:R1:W4:Y:S03]  /*3b80*/  LDG.E.CONSTANT.SYS R54, [R28+0x4] ;  /* 0x000004001c367381 */ /* 0x00032600001e6900 */
[----:B------:R-:W-:Y:S01]  /*3b90*/  IMAD.WIDE R58, R59, 0x4, R56 ;  /* 0x000000043b3a7825 */ /* 0x000fe200078e0238 */
[----:B------:R1:W4:Y:S04]  /*3ba0*/  LDG.E.CONSTANT.SYS R49, [R56] ;  /* 0x0000000038317381 */ /* 0x00032800001e6900 */
[----:B0-----:R0:W4:Y:S01]  /*3bb0*/  LDG.E.CONSTANT.SYS R31, [R30+0x4] ;  /* 0x000004001e1f7381 */ /* 0x00112200001e6900 */
[----:B-1----:R-:W-:-:S03]  /*3bc0*/  MOV R29, R21 ;  /* 0x00000015001d7202 */ /* 0x002fc60000000f00 */
[----:B------:R1:W4:Y:S04]  /*3bd0*/  LDG.E.CONSTANT.SYS R57, [R56+0x4] ;  /* 0x0000040038397381 */ /* 0x00032800001e6900 */
[----:B0-----:R-:W4:Y:S01]  /*3be0*/  LDG.E.CONSTANT.SYS R30, [R58] ;  /* 0x000000003a1e7381 */ /* 0x001f2200001e6900 */
[----:B-----5:R-:W-:-:S04]  /*3bf0*/  FADD.FTZ R28, -R14, R53 ;  /* 0x000000350e1c7221 */ /* 0x020fc80000010100 */
[----:B------:R-:W-:Y:S01]  /*3c00*/  FMUL.FTZ R33, R28, R28 ;  /* 0x0000001c1c217220 */ /* 0x000fe20000410000 */
[----:B------:R-:W-:Y:S01]  /*3c10*/  MOV R28, R26 ;  /* 0x0000001a001c7202 */ /* 0x000fe20000000f00 */
[----:B---3--:R-:W-:Y:S02]  /*3c20*/  FADD.FTZ R53, -R13, R22 ;  /* 0x000000160d357221 */ /* 0x008fe40000010100 */
[----:B------:R0:W3:Y:S02]  /*3c30*/  LDG.E.CONSTANT.SYS R22, [R58+0x4] ;  /* 0x000004003a167381 */ /* 0x0000e400001e6900 */
[----:B-1----:R-:W-:-:S03]  /*3c40*/  FFMA.FTZ R56, R53, R53, R33 ;  /* 0x0000003535387223 */ /* 0x002fc60000010021 */
[----:B------:R1:W5:Y:S04]  /*3c50*/  LDG.E.CONSTANT.SYS R33, [R28] ;  /* 0x000000001c217381 */ /* 0x00036800001e6900 */
[----:B------:R1:W5:Y:S02]  /*3c60*/  LDG.E.CONSTANT.SYS R53, [R28+0x4] ;  /* 0x000004001c357381 */ /* 0x00036400001e6900 */
[----:B-1----:R-:W1:Y:S01]  /*3c70*/  I2F R29, R50 ;  /* 0x00000032001d7306 */ /* 0x002e620000201400 */
[----:B--2---:R-:W-:Y:S02]  /*3c80*/  FADD.FTZ R51, -R14, R51 ;  /* 0x000000330e337221 */ /* 0x004fe40000010100 */
[----:B------:R-:W-:Y:S02]  /*3c90*/  FADD.FTZ R48, -R17, R48 ;  /* 0x0000003011307221 */ /* 0x000fe40000010100 */
[----:B----4-:R-:W-:-:S02]  /*3ca0*/  FADD.FTZ R49, -R18, R49 ;  /* 0x0000003112317221 */ /* 0x010fc40000010100 */
[----:B-1----:R-:W-:Y:S01]  /*3cb0*/  FADD.FTZ R28, -R10, R29 ;  /* 0x0000001d0a1c7221 */ /* 0x002fe20000010100 */
[----:B------:R-:W-:Y:S01]  /*3cc0*/  IADD3 R29, R50, 0x1, RZ ;  /* 0x00000001321d7810 */ /* 0x000fe20007ffe0ff */
[----:B------:R-:W-:-:S05]  /*3cd0*/  FADD.FTZ R57, -R18, R57 ;  /* 0x0000003912397221 */ /* 0x000fca0000010100 */
[----:B------:R-:W1:Y:S01]  /*3ce0*/  I2F R29, R29 ;  /* 0x0000001d001d7306 */ /* 0x000e620000201400 */
[----:B------:R-:W-:Y:S02]  /*3cf0*/  FMUL.FTZ R49, R49, R49 ;  /* 0x0000003131317220 */ /* 0x000fe40000410000 */
[----:B------:R-:W-:Y:S02]  /*3d00*/  FADD.FTZ R61, -R15, R61 ;  /* 0x0000003d0f3d7221 */ /* 0x000fe40000010100 */
[----:B------:R-:W-:Y:S02]  /*3d10*/  FADD.FTZ R54, -R17, R54 ;  /* 0x0000003611367221 */ /* 0x000fe40000010100 */
[----:B------:R-:W-:Y:S02]  /*3d20*/  FMUL.FTZ R57, R57, R57 ;  /* 0x0000003939397220 */ /* 0x000fe40000410000 */
[----:B------:R-:W-:Y:S02]  /*3d30*/  FADD.FTZ R60, -R13, R60 ;  /* 0x0000003c0d3c7221 */ /* 0x000fe40000010100 */
[----:B------:R-:W-:-:S02]  /*3d40*/  FMUL.FTZ R51, R51, R51 ;  /* 0x0000003333337220 */ /* 0x000fc40000410000 */
[----:B------:R-:W-:Y:S02]  /*3d50*/  FFMA.FTZ R49, R48, R48, R49 ;  /* 0x0000003030317223 */ /* 0x000fe40000010031 */
[----:B------:R-:W-:Y:S02]  /*3d60*/  FADD.FTZ R30, -R19, R30 ;  /* 0x0000001e131e7221 */ /* 0x000fe40000010100 */
[----:B------:R-:W-:Y:S02]  /*3d70*/  FFMA.FTZ R56, R61, R61, R56 ;  /* 0x0000003d3d387223 */ /* 0x000fe40000010038 */
[----:B------:R-:W-:Y:S02]  /*3d80*/  FFMA.FTZ R57, R54, R54, R57 ;  /* 0x0000003636397223 */ /* 0x000fe40000010039 */
[----:B------:R-:W-:Y:S02]  /*3d90*/  FFMA.FTZ R51, R60, R60, R51 ;  /* 0x0000003c3c337223 */ /* 0x000fe40000010033 */
[----:B------:R-:W-:-:S02]  /*3da0*/  FFMA.FTZ R30, R30, R30, R49 ;  /* 0x0000001e1e1e7223 */ /* 0x000fc40000010031 */
[----:B------:R-:W-:Y:S02]  /*3db0*/  FADD.FTZ R32, -R15, R32 ;  /* 0x000000200f207221 */ /* 0x000fe40000010100 */
[----:B------:R-:W-:Y:S01]  /*3dc0*/  FADD.FTZ R55, -R16, R55 ;  /* 0x0000003710377221 */ /* 0x000fe20000010100 */
[----:B------:R-:W-:Y:S01]  /*3dd0*/  FMNMX.FTZ R47, R47, R56, !PT ;  /* 0x000000382f2f7209 */ /* 0x000fe20007810000 */
[----:B------:R-:W-:Y:S01]  /*3de0*/  FFMA.FTZ R56, R32, R32, R51 ;  /* 0x0000002020387223 */ /* 0x000fe20000010033 */
[----:B------:R-:W-:Y:S01]  /*3df0*/  FMNMX.FTZ R25, R25, |R28|, !PT ;  /* 0x4000001c19197209 */ /* 0x000fe20007810000 */
[----:B------:R-:W-:Y:S01]  /*3e00*/  FADD.FTZ R31, -R16, R31 ;  /* 0x0000001f101f7221 */ /* 0x000fe20000010100 */
[----:B------:R-:W-:Y:S02]  /*3e10*/  FMNMX.FTZ R37, R37, R30, !PT ;  /* 0x0000001e25257209 */ /* 0x000fe40007810000 */
[----:B------:R-:W-:Y:S02]  /*3e20*/  FMNMX.FTZ R24, R24, |R55|, !PT ;  /* 0x4000003718187209 */ /* 0x000fe40007810000 */
[----:B------:R-:W-:-:S02]  /*3e30*/  FMNMX.FTZ R23, R23, |R46|, !PT ;  /* 0x4000002e17177209 */ /* 0x000fc40007810000 */
[----:B------:R-:W-:Y:S02]  /*3e40*/  FMNMX.FTZ R52, R52, R45, !PT ;  /* 0x0000002d34347209 */ /* 0x000fe40007810000 */
[----:B------:R-:W-:Y:S01]  /*3e50*/  IADD3 R26, P4, R26, 0x8, RZ ;  /* 0x000000081a1a7810 */ /* 0x000fe20007f9e0ff */
[----:B0-----:R-:W-:Y:S01]  /*3e60*/  FADD.FTZ R58, |R31|, -RZ ;  /* 0x800000ff1f3a7221 */ /* 0x001fe20000010200 */
[----:B------:R-:W-:Y:S02]  /*3e70*/  PLOP3.LUT P0, PT, PT, PT, PT, 0x8, 0x0 ;  /* 0x000000000000781c */ /* 0x000fe40003f0e170 */
[----:B------:R-:W-:Y:S02]  /*3e80*/  FMNMX.FTZ R23, |R46|, R23, !PT ;  /* 0x000000172e177209 */ /* 0x000fe40007810200 */
[----:B------:R-:W-:Y:S02]  /*3e90*/  FMNMX.FTZ R52, R45, R52, !PT ;  /* 0x000000342d347209 */ /* 0x000fe40007810000 */
[----:B------:R-:W-:-:S02]  /*3ea0*/  IADD3 R50, R50, 0x2, RZ ;  /* 0x0000000232327810 */ /* 0x000fc40007ffe0ff */
[----:B------:R-:W-:Y:S02]  /*3eb0*/  IADD3.X R21, RZ, R21, RZ, P4, !PT ;  /* 0x00000015ff157210 */ /* 0x000fe400027fe4ff */
[----:B------:R-:W-:Y:S02]  /*3ec0*/  FMNMX.FTZ R24, R24, |R31|, !PT ;  /* 0x4000001f18187209 */ /* 0x000fe40007810000 */
[----:B------:R-:W-:Y:S01]  /*3ed0*/  FMNMX.FTZ R47, R47, R56, !PT ;  /* 0x000000382f2f7209 */ /* 0x000fe20007810000 */
[----:B---3--:R-:W-:Y:S02]  /*3ee0*/  FADD.FTZ R22, -R19, R22 ;  /* 0x0000001613167221 */ /* 0x008fe40000010100 */
[----:B-----5:R-:W-:Y:S02]  /*3ef0*/  FADD.FTZ R33, -R12, |R33| ;  /* 0x400000210c217221 */ /* 0x020fe40000010100 */
[----:B------:R-:W-:Y:S02]  /*3f00*/  FFMA.FTZ R60, R22, R22, R57 ;  /* 0x00000016163c7223 */ /* 0x000fe40000010039 */
[----:B-1----:R-:W-:Y:S01]  /*3f10*/  FADD.FTZ R22, -R10, R29 ;  /* 0x0000001d0a167221 */ /* 0x002fe20000010100 */
[----:B------:R-:W-:Y:S01]  /*3f20*/  FMNMX.FTZ R33, R36, |R33|, !PT ;  /* 0x4000002124217209 */ /* 0x000fe20007810000 */
[----:B------:R-:W-:Y:S01]  /*3f30*/  FADD.FTZ R54, -R12, |R53| ;  /* 0x400000350c367221 */ /* 0x000fe20000010100 */
[----:B------:R-:W-:-:S02]  /*3f40*/  FMNMX.FTZ R37, R37, R60, !PT ;  /* 0x0000003c25257209 */ /* 0x000fc40007810000 */
[----:B------:R-:W-:Y:S01]  /*3f50*/  FMNMX.FTZ R25, R25, |R22|, !PT ;  /* 0x4000001619197209 */ /* 0x000fe20007810000 */
[----:B------:R-:W-:Y:S01]  /*3f60*/  FADD.FTZ R22, |R22|, -RZ ;  /* 0x800000ff16167221 */ /* 0x000fe20000010200 */
[----:B------:R-:W-:Y:S01]  /*3f70*/  FMNMX.FTZ R36, R33, |R54|, !PT ;  /* 0x4000003621247209 */ /* 0x000fe20007810000 */
[----:B------:R-:W-:-:S03]  /*3f80*/  FADD.FTZ R54, |R54|, -RZ ;  /* 0x800000ff36367221 */ /* 0x000fc60000010200 */
.L_x_295:
[----:B0-----:R-:W-:Y:S05]  /*3f90*/  BSYNC B2 ;  /* 0x0000000000027941 */ /* 0x001fea0003800000 */
.L_x_294:
        /* <DEDUP_REMOVED lines=18> */
[----:B------:R0:W2:Y:S01]  /*40c0*/  LDG.E.CONSTANT.SYS R51, [R28] ;  /* 0x000000001c337381 */ /* 0x0000a200001e6900 */
[----:B------:R-:W-:Y:S01]  /*40d0*/  IMAD.WIDE R58, R59, 0x4, R28 ;  /* 0x000000043b3a7825 */ /* 0x000fe200078e021c */
[----:B0-----:R-:W-:-:S07]  /*40e0*/  MOV R28, R26 ;  /* 0x0000001a001c7202 */ /* 0x001fce0000000f00 */
[----:B------:R-:W2:Y:S01]  /*40f0*/  LDG.E.CONSTANT.SYS R58, [R58] ;  /* 0x000000003a3a7381 */ /* 0x000ea200001e6900 */
[----:B------:R-:W-:-:S08]  /*4100*/  MOV R29, R21 ;  /* 0x00000015001d7202 */ /* 0x000fd00000000f00 */
[----:B------:R-:W2:Y:S01]  /*4110*/  LDG.E.CONSTANT.SYS R53, [R28] ;  /* 0x000000001c357381 */ /* 0x000ea200001e6900 */
[----:B------:R-:W0:Y:S01]  /*4120*/  I2F R61, R50 ;  /* 0x00000032003d7306 */ /* 0x000e220000201400 */
[----:B------:R-:W-:Y:S02]  /*4130*/  IADD3 R26, P0, R26, 0x4, RZ ;  /* 0x000000041a1a7810 */ /* 0x000fe40007f1e0ff */
[----:B------:R-:W-:Y:S02]  /*4140*/  FMNMX.FTZ R23, R23, |R46|, !PT ;  /* 0x4000002e17177209 */ /* 0x000fe40007810000 */
[----:B------:R-:W-:Y:S02]  /*4150*/  FMNMX.FTZ R52, R52, R45, !PT ;  /* 0x0000002d34347209 */ /* 0x000fe40007810000 */
[----:B------:R-:W-:Y:S01]  /*4160*/  IADD3.X R21, RZ, R21, RZ, P0, !PT ;  /* 0x00000015ff157210 */ /* 0x000fe200007fe4ff */
[----:B0-----:R-:W-:-:S05]  /*4170*/  FADD.FTZ R22, -R10, R61 ;  /* 0x0000003d0a167221 */ /* 0x001fca0000010100 */
[----:B------:R-:W-:Y:S01]  /*4180*/  FMNMX.FTZ R25, R25, |R22|, !PT ;  /* 0x4000001619197209 */ /* 0x000fe20007810000 */
[----:B------:R-:W-:Y:S02]  /*4190*/  FADD.FTZ R22, |R22|, -RZ ;  /* 0x800000ff16167221 */ /* 0x000fe40000010200 */
[----:B---3--:R-:W-:Y:S02]  /*41a0*/  FADD.FTZ R56, -R13, R56 ;  /* 0x000000380d387221 */ /* 0x008fe40000010100 */
[----:B----4-:R-:W-:-:S04]  /*41b0*/  FADD.FTZ R55, -R14, R55 ;  /* 0x000000370e377221 */ /* 0x010fc80000010100 */
[----:B------:R-:W-:-:S04]  /*41c0*/  FMUL.FTZ R55, R55, R55 ;  /* 0x0000003737377220 */ /* 0x000fc80000410000 */
[----:B------:R-:W-:Y:S02]  /*41d0*/  FFMA.FTZ R55, R56, R56, R55 ;  /* 0x0000003838377223 */ /* 0x000fe40000010037 */
[----:B-----5:R-:W-:-:S04]  /*41e0*/  FADD.FTZ R48, -R15, R48 ;  /* 0x000000300f307221 */ /* 0x020fc80000010100 */
[----:B------:R-:W-:Y:S02]  /*41f0*/  FFMA.FTZ R56, R48, R48, R55 ;  /* 0x0000003030387223 */ /* 0x000fe40000010037 */
[----:B--2---:R-:W-:Y:S02]  /*4200*/  FADD.FTZ R33, -R16, R33 ;  /* 0x0000002110217221 */ /* 0x004fe40000010100 */
[----:B------:R-:W-:Y:S02]  /*4210*/  FADD.FTZ R30, -R17, R30 ;  /* 0x0000001e111e7221 */ /* 0x000fe40000010100 */
[----:B------:R-:W-:-:S04]  /*4220*/  FADD.FTZ R51, -R18, R51 ;  /* 0x0000003312337221 */ /* 0x000fc80000010100 */
[----:B------:R-:W-:-:S04]  /*4230*/  FMUL.FTZ R51, R51, R51 ;  /* 0x0000003333337220 */ /* 0x000fc80000410000 */
[----:B------:R-:W-:Y:S02]  /*4240*/  FFMA.FTZ R51, R30, R30, R51 ;  /* 0x0000001e1e337223 */ /* 0x000fe40000010033 */
[----:B------:R-:W-:-:S04]  /*4250*/  FADD.FTZ R58, -R19, R58 ;  /* 0x0000003a133a7221 */ /* 0x000fc80000010100 */
[----:B------:R-:W-:Y:S02]  /*4260*/  FFMA.FTZ R60, R58, R58, R51 ;  /* 0x0000003a3a3c7223 */ /* 0x000fe40000010033 */
[----:B------:R-:W-:Y:S01]  /*4270*/  FADD.FTZ R53, -R12, |R53| ;  /* 0x400000350c357221 */ /* 0x000fe20000010100 */
[----:B------:R-:W-:Y:S01]  /*4280*/  FMNMX.FTZ R24, R24, |R33|, !PT ;  /* 0x4000002118187209 */ /* 0x000fe20007810000 */
[----:B------:R-:W-:Y:S01]  /*4290*/  FADD.FTZ R58, |R33|, -RZ ;  /* 0x800000ff213a7221 */ /* 0x000fe20000010200 */
[----:B------:R-:W-:Y:S01]  /*42a0*/  FMNMX.FTZ R47, R47, R56, !PT ;  /* 0x000000382f2f7209 */ /* 0x000fe20007810000 */
[----:B------:R-:W-:Y:S01]  /*42b0*/  FADD.FTZ R54, |R53|, -RZ ;  /* 0x800000ff35367221 */ /* 0x000fe20000010200 */
[----:B------:R-:W-:Y:S02]  /*42c0*/  FMNMX.FTZ R36, R36, |R53|, !PT ;  /* 0x4000003524247209 */ /* 0x000fe40007810000 */
[----:B------:R-:W-:-:S03]  /*42d0*/  FMNMX.FTZ R37, R37, R60, !PT ;  /* 0x0000003c25257209 */ /* 0x000fc60007810000 */
.L_x_297:
[----:B------:R-:W-:Y:S05]  /*42e0*/  BSYNC B2 ;  /* 0x0000000000027941 */ /* 0x000fea0003800000 */
.L_x_296:
[----:B------:R0:W-:Y:S04]  /*42f0*/  STS [R43], R22 ;  /* 0x000000162b007388 */ /* 0x0001e80000000800 */
[----:B------:R0:W-:Y:S04]  /*4300*/  STS [R43+0x8], R54 ;  /* 0x000008362b007388 */ /* 0x0001e80000000800 */
[----:B------:R0:W-:Y:S04]  /*4310*/  STS [R43+0xc], R56 ;  /* 0x00000c382b007388 */ /* 0x0001e80000000800 */
[----:B------:R0:W-:Y:S04]  /*4320*/  STS [R43+0x10], R58 ;  /* 0x0000103a2b007388 */ /* 0x0001e80000000800 */
[----:B------:R0:W-:Y:S02]  /*4330*/  STS [R43+0x14], R60 ;  /* 0x0000143c2b007388 */ /* 0x0001e40000000800 */
.L_x_290:
[----:B------:R-:W-:Y:S05]  /*4340*/  BSYNC B1 ;  /* 0x0000000000017941 */ /* 0x000fea0003800000 */
.L_x_289:
[----:B------:R-:W-:Y:S02]  /*4350*/  IADD3 R44, R44, 0x1, RZ ;  /* 0x000000012c2c7810 */ /* 0x000fe40007ffe0ff */
[----:B------:R-:W-:-:S02]  /*4360*/  LEA R26, P4, R34, R26, 0x2 ;  /* 0x0000001a221a7211 */ /* 0x000fc400078810ff */
[----:B------:R-:W-:Y:S02]  /*4370*/  ISETP.GE.AND P0, PT, R44, R5, PT ;  /* 0x000000052c00720c */ /* 0x000fe40003f06270 */
[----:B------:R-:W-:-:S10]  /*4380*/  LEA.HI.X R21, R34, R21, R35, 0x2, P4 ;  /* 0x0000001522157211 */ /* 0x000fd400020f1423 */
[----:B------:R-:W-:Y:S05]  /*4390*/  @!P0 BRA `(.L_x_298) ;  /* 0xffffebe000008947 */ /* 0x000fea000383ffff */
.L_x_276:
[----:B------:R-:W-:Y:S05]  /*43a0*/  BSYNC B0 ;  /* 0x0000000000007941 */ /* 0x000fea0003800000 */
.L_x_275:
[----:B------:R-:W-:-:S04]  /*43b0*/  UIADD3 UR4, UR4, 0x1, URZ ;  /* 0x0000000104047890 */ /* 0x000fc8000fffe03f */
[----:B------:R-:W-:-:S06]  /*43c0*/  UISETP.GE.AND UP0, UPT, UR4, UR12, UPT ;  /* 0x0000000c0400728c */ /* 0x000fcc000bf06270 */
[----:B------:R-:W-:-:S12]  /*43d0*/  PLOP3.LUT P0, PT, PT, PT, UP0, 0x80, 0x0 ;  /* 0x000000000000781c */ /* 0x000fd80003f0f008 */
[----:B------:R-:W-:Y:S05]  /*43e0*/  @!P0 BRA `(.L_x_299) ;  /* 0xffffd5a000008947 */ /* 0x000fea000383ffff */
.L_x_274:
[----:B------:R-:W-:Y:S01]  /*43f0*/  ULDC.U8 UR4, c[0x0][0x1b0] ;  /* 0x00006c0000047ab9 */ /* 0x000fe20000000000 */
[----:B------:R-:W1:Y:S01]  /*4400*/  MUFU.SQRT R37, R37 ;  /* 0x0000002500257308 */ /* 0x000e620000002000 */
[----:B------:R-:W-:Y:S01]  /*4410*/  UPRMT UR4, UR4, 0x8880, URZ ;  /* 0x0000888004047896 */ /* 0x000fe2000800003f */
[----:B------:R3:W-:Y:S01]  /*4420*/  STL [R1], RZ ;  /* 0x000000ff01007387 */ /* 0x0007e20000100800 */
[----:B------:R-:W-:Y:S01]  /*4430*/  UMOV UR6, 0xa ;  /* 0x0000000a00067882 */ /* 0x000fe20000000000 */
[----:B------:R-:W-:Y:S01]  /*4440*/  MOV R21, R20 ;  /* 0x0000001400157202 */ /* 0x000fe20000000f00 */
[----:B------:R-:W-:Y:S01]  /*4450*/  UISETP.NE.AND UP0, UPT, UR4, URZ, UPT ;  /* 0x0000003f0400728c */ /* 0x000fe2000bf05270 */
[----:B0-----:R-:W-:Y:S01]  /*4460*/  FMNMX.FTZ R22, R25, 0.0099999997764825820923, !PT ;  /* 0x3c23d70a19167809 */ /* 0x001fe20007810000 */
[----:B------:R-:W-:Y:S01]  /*4470*/  UMOV UR7, 0x14 ;  /* 0x0000001400077882 */ /* 0x000fe20000000000 */
[----:B------:R-:W0:Y:S01]  /*4480*/  MUFU.SQRT R47, R47 ;  /* 0x0000002f002f7308 */ /* 0x000e220000002000 */
[----:B------:R-:W-:Y:S01]  /*4490*/  USEL UR6, UR6, 0xb, !UP0 ;  /* 0x0000000b06067887 */ /* 0x000fe2000c000000 */
[----:B------:R-:W-:Y:S01]  /*44a0*/  FMNMX.FTZ R26, R24, 0.0099999997764825820923, !PT ;  /* 0x3c23d70a181a7809 */ /* 0x000fe20007810000 */
[----:B------:R-:W-:Y:S01]  /*44b0*/  USEL UR7, UR7, 0x16, !UP0 ;  /* 0x0000001607077887 */ /* 0x000fe2000c000000 */
[----:B------:R-:W-:Y:S01]  /*44c0*/  PLOP3.LUT P0, PT, PT, PT, UP0, 0x80, 0x0 ;  /* 0x000000000000781c */ /* 0x000fe20003f0f008 */
[----:B------:R-:W-:Y:S01]  /*44d0*/  UIMAD UR26, UR6, 0x4, UR13 ;  /* 0x00000004061a78a4 */ /* 0x000fe2000f8e020d */
[----:B------:R-:W-:Y:S01]  /*44e0*/  FMNMX.FTZ R23, R23, 0.0099999997764825820923, !PT ;  /* 0x3c23d70a17177809 */ /* 0x000fe20007810000 */
[----:B------:R-:W-:Y:S01]  /*44f0*/  ULEA UR18, UR7, UR13, 0x2 ;  /* 0x0000000d07127291 */ /* 0x000fe2000f8e103f */
[----:B------:R-:W-:Y:S01]  /*4500*/  FMNMX.FTZ R25, R36, 0.0099999997764825820923, !PT ;  /* 0x3c23d70a24197809 */ /* 0x000fe20007810000 */
[----:B------:R-:W-:Y:S01]  /*4510*/  UIMAD UR9, UR6, 0x4, UR26 ;  /* 0x00000004060978a4 */ /* 0x000fe2000f8e021a */
[----:B-1----:R-:W-:Y:S01]  /*4520*/  FMNMX.FTZ R20, R37, 0.0099999997764825820923, !PT ;  /* 0x3c23d70a25147809 */ /* 0x002fe20007810000 */
[----:B------:R-:W-:Y:S01]  /*4530*/  UIMAD UR17, UR6, 0xa, URZ ;  /* 0x0000000a061178a4 */ /* 0x000fe2000f8e023f */
[----:B------:R-:W1:Y:S01]  /*4540*/  MUFU.RCP R22, R22 ;  /* 0x0000001600167308 */ /* 0x000e620000001000 */
[----:B------:R-:W-:Y:S01]  /*4550*/  UIMAD UR9, UR6, 0x4, UR9 ;  /* 0x00000004060978a4 */ /* 0x000fe2000f8e0209 */
[----:B------:R-:W-:Y:S01]  /*4560*/  STL [UR26], RZ ;  /* 0x000000ffff007987 */ /* 0x000fe2000810081a */
[----:B------:R-:W-:Y:S01]  /*4570*/  ULEA UR24, UR17, UR13, 0x2 ;  /* 0x0000000d11187291 */ /* 0x000fe2000f8e103f */
[----:B------:R-:W-:Y:S01]  /*4580*/  @P0 FMNMX.FTZ R52, R52, 0.0099999997764825820923, !PT ;  /* 0x3c23d70a34340809 */ /* 0x000fe20007810000 */
[----:B------:R-:W-:Y:S01]  /*4590*/  UIMAD UR25, UR6, 0x4, UR9 ;  /* 0x00000004061978a4 */ /* 0x000fe2000f8e0209 */
[----:B------:R-:W-:Y:S01]  /*45a0*/  STL [UR26+0x4], RZ ;  /* 0x000004ffff007987 */ /* 0x000fe2000810081a */
[----:B------:R-:W-:Y:S01]  /*45b0*/  UISETP.GE.AND UP0, UPT, UR12, 0x1, UPT ;  /* 0x000000010c00788c */ /* 0x000fe2000bf06270 */
[----:B0-----:R-:W-:Y:S01]  /*45c0*/  FMNMX.FTZ R24, R47, 0.0099999997764825820923, !PT ;  /* 0x3c23d70a2f187809 */ /* 0x001fe20007810000 */
[----:B------:R-:W-:Y:S01]  /*45d0*/  UIMAD UR23, UR6, 0x4, UR25 ;  /* 0x00000004061778a4 */ /* 0x000fe2000f8e0219 */
[----:B------:R-:W-:Y:S01]  /*45e0*/  STL.64 [UR18], RZ ;  /* 0x000000ffff007987 */ /* 0x000fe20008100a12 */
[----:B------:R3:W0:Y:S01]  /*45f0*/  @P0 MUFU.RCP R21, R52 ;  /* 0x0000003400150308 */ /* 0x0006220000001000 */
[----:B------:R-:W-:Y:S01]  /*4600*/  ULDC.64 UR10, c[0x0][0x188] ;  /* 0x00006200000a7ab9 */ /* 0x000fe20000000a00 */
[----:B------:R-:W-:Y:S01]  /*4610*/  PLOP3.LUT P1, PT, PT, PT, UP0, 0x80, 0x0 ;  /* 0x000000000000781c */ /* 0x000fe20003f2f008 */
[----:B------:R-:W-:Y:S01]  /*4620*/  UIMAD UR22, UR6, 0x4, UR23 ;  /* 0x00000004061678a4 */ /* 0x000fe2000f8e0217 */
[----:B------:R-:W-:Y:S01]  /*4630*/  STL [UR18+0x8], RZ ;  /* 0x000008ffff007987 */ /* 0x000fe20008100812 */
[----:B------:R-:W-:-:S02]  /*4640*/  UIMAD UR8, UR10, UR11, URZ ;  /* 0x0000000b0a0872a4 */ /* 0x000fc4000f8e023f */
[----:B------:R-:W-:Y:S01]  /*4650*/  UIMAD UR21, UR6, 0x4, UR22 ;  /* 0x00000004061578a4 */ /* 0x000fe2000f8e0216 */
[----:B------:R-:W-:Y:S01]  /*4660*/  STL [UR9], RZ ;  /* 0x000000ffff007987 */ /* 0x000fe20008100809 */
[----:B------:R-:W4:Y:S02]  /*4670*/  MUFU.RCP R23, R23 ;  /* 0x0000001700177308 */ /* 0x000f240000001000 */
[----:B------:R-:W-:Y:S01]  /*4680*/  UIMAD UR20, UR6, 0x4, UR21 ;  /* 0x00000004061478a4 */ /* 0x000fe2000f8e0215 */
[----:B------:R-:W-:Y:S03]  /*4690*/  STL [UR9+0x4], RZ ;  /* 0x000004ffff007987 */ /* 0x000fe60008100809 */
[----:B------:R-:W-:Y:S01]  /*46a0*/  ULEA UR19, UR6, UR20, 0x2 ;  /* 0x0000001406137291 */ /* 0x000fe2000f8e103f */
[----:B------:R-:W-:Y:S01]  /*46b0*/  STL [UR9+0x8], RZ ;  /* 0x000008ffff007987 */ /* 0x000fe20008100809 */
[----:B------:R-:W2:Y:S03]  /*46c0*/  MUFU.RCP R25, R25 ;  /* 0x0000001900197308 */ /* 0x000ea60000001000 */
[----:B------:R-:W-:Y:S04]  /*46d0*/  STL [UR9+0xc], RZ ;  /* 0x00000cffff007987 */ /* 0x000fe80008100809 */
[----:B------:R-:W-:Y:S01]  /*46e0*/  STL [UR25], RZ ;  /* 0x000000ffff007987 */ /* 0x000fe20008100819 */
[----:B------:R-:W0:Y:S03]  /*46f0*/  MUFU.RCP R26, R26 ;  /* 0x0000001a001a7308 */ /* 0x000e260000001000 */
[----:B------:R-:W-:Y:S04]  /*4700*/  STL [UR25+0x4], RZ ;  /* 0x000004ffff007987 */ /* 0x000fe80008100819 */
[----:B------:R-:W-:Y:S01]  /*4710*/  STL [UR25+0x8], RZ ;  /* 0x000008ffff007987 */ /* 0x000fe20008100819 */
[----:B------:R-:W0:Y:S03]  /*4720*/  MUFU.RCP R20, R20 ;  /* 0x0000001400147308 */ /* 0x000e260000001000 */
[----:B------:R-:W-:Y:S04]  /*4730*/  STL [UR25+0xc], RZ ;  /* 0x00000cffff007987 */ /* 0x000fe80008100819 */
[----:B------:R-:W-:Y:S01]  /*4740*/  STL [UR25+0x10], RZ ;  /* 0x000010ffff007987 */ /* 0x000fe20008100819 */
[----:B------:R-:W0:Y:S03]  /*4750*/  MUFU.RCP R24, R24 ;  /* 0x0000001800187308 */ /* 0x000e260000001000 */
[----:B------:R-:W-:Y:S04]  /*4760*/  STL [UR23], RZ ;  /* 0x000000ffff007987 */ /* 0x000fe80008100817 */
[----:B------:R-:W-:Y:S04]  /*4770*/  STL [UR23+0x4], RZ ;  /* 0x000004ffff007987 */ /* 0x000fe80008100817 */
[----:B------:R-:W-:Y:S04]  /*4780*/  STL [UR23+0x8], RZ ;  /* 0x000008ffff007987 */ /* 0x000fe80008100817 */
[----:B------:R-:W-:Y:S04]  /*4790*/  STL [UR23+0xc], RZ ;  /* 0x00000cffff007987 */ /* 0x000fe80008100817 */
[----:B------:R-:W-:Y:S04]  /*47a0*/  STL [UR23+0x10], RZ ;  /* 0x000010ffff007987 */ /* 0x000fe80008100817 */
[----:B------:R-:W-:Y:S04]  /*47b0*/  STL [UR23+0x14], RZ ;  /* 0x000014ffff007987 */ /* 0x000fe80008100817 */
[----:B------:R-:W-:Y:S04]  /*47c0*/  STL [UR22], RZ ;  /* 0x000000ffff007987 */ /* 0x000fe80008100816 */
[----:B------:R-:W-:Y:S04]  /*47d0*/  STL [UR22+0x4], RZ ;  /* 0x000004ffff007987 */ /* 0x000fe80008100816 */
        /* <DEDUP_REMOVED lines=32> */
[----:B------:R-:W-:Y:S04]  /*49e0*/  @P0 STL.64 [UR24], RZ ;  /* 0x000000ffff000987 */ /* 0x000fe80008100a18 */
[----:B------:R-:W-:Y:S04]  /*49f0*/  @P0 STL.64 [UR24+0x8], RZ ;  /* 0x000008ffff000987 */ /* 0x000fe80008100a18 */
[----:B------:R-:W-:Y:S04]  /*4a00*/  @P0 STL.64 [UR24+0x10], RZ ;  /* 0x000010ffff000987 */ /* 0x000fe80008100a18 */
[----:B------:R-:W-:Y:S04]  /*4a10*/  @P0 STL.64 [UR24+0x18], RZ ;  /* 0x000018ffff000987 */ /* 0x000fe80008100a18 */
[----:B------:R-:W-:Y:S04]  /*4a20*/  @P0 STL.64 [UR24+0x20], RZ ;  /* 0x000020ffff000987 */ /* 0x000fe80008100a18 */
[----:B------:R-:W-:Y:S01]  /*4a30*/  @P0 STL [UR24+0x28], RZ ;  /* 0x000028ffff000987 */ /* 0x000fe20008100818 */
[----:B------:R-:W-:Y:S05]  /*4a40*/  @!P1 BRA `(.L_x_300) ;  /* 0x000020d000009947 */ /* 0x000fea0003800000 */
[----:B01234-:R-:W-:Y:S02]  /*4a50*/  IADD3 R27, -R7, UR5, R2 ;  /* 0x00000005071b7c10 */ /* 0x01ffe4000fffe102 */
[----:B------:R-:W-:-:S02]  /*4a60*/  IADD3 R28, R4, -c[0x0][0x194], RZ ;  /* 0x80006500041c7a10 */ /* 0x000fc40007ffe0ff */
[----:B------:R-:W-:Y:S02]  /*4a70*/  IADD3 R29, R2, -c[0x0][0x190], RZ ;  /* 0x80006400021d7a10 */ /* 0x000fe40007ffe0ff */
[----:B------:R-:W-:Y:S02]  /*4a80*/  MOV R34, c[0x0][0x1a8] ;  /* 0x00006a0000227a02 */ /* 0x000fe40000000f00 */
[----:B------:R-:W-:Y:S01]  /*4a90*/  SHF.R.S32.HI R30, RZ, 0x1f, R27 ;  /* 0x0000001fff1e7819 */ /* 0x000fe2000001141b */
[----:B------:R-:W-:Y:S01]  /*4aa0*/  IMAD R28, R28, UR5, R29 ;  /* 0x000000051c1c7c24 */ /* 0x000fe2000f8e021d */
[----:B------:R-:W-:Y:S02]  /*4ab0*/  ISETP.GT.AND P1, PT, R5, R4, PT ;  /* 0x000000040500720c */ /* 0x000fe40003f24270 */
[----:B------:R-:W-:Y:S02]  /*4ac0*/  ISETP.GT.AND P2, PT, R7, R2, PT ;  /* 0x000000020700720c */ /* 0x000fe40003f44270 */
[----:B------:R-:W-:-:S02]  /*4ad0*/  MOV R29, RZ ;  /* 0x000000ff001d7202 */ /* 0x000fc40000000f00 */
[----:B------:R-:W-:Y:S02]  /*4ae0*/  SHF.R.S32.HI R34, RZ, 0x1f, R34 ;  /* 0x0000001fff227819 */ /* 0x000fe40000011422 */
[----:B------:R-:W-:-:S02]  /*4af0*/  SHF.L.U64.HI R35, R27, 0x2, R30 ;  /* 0x000000021b237819 */ /* 0x000fc4000001021e */
.L_x_311:
[----:B------:R-:W-:Y:S01]  /*4b00*/  BMOV.32.CLEAR RZ, B0 ;  /* 0x0000000000ff7355 */ /* 0x000fe20000100000 */
[----:B------:R-:W-:Y:S01]  /*4b10*/  BSSY B0, `(.L_x_301) ;  /* 0x00001fd000007945 */ /* 0x000fe20003800000 */
[----:B01----:R-:W-:Y:S05]  /*4b20*/  @!P1 BRA `(.L_x_302) ;  /* 0x00001fb000009947 */ /* 0x003fea0003800000 */
[----:B------:R-:W-:-:S05]  /*4b30*/  MOV R37, 0x4 ;  /* 0x0000000400257802 */ /* 0x000fca0000000f00 */
[----:B------:R-:W-:-:S08]  /*4b40*/  IMAD.WIDE R30, R29, R37, c[0x0][0x168] ;  /* 0x00005a001d1e7625 */ /* 0x000fd000078e0225 */
[----:B------:R-:W2:Y:S01]  /*4b50*/  LDG.E.SYS R30, [R30+0x6c] ;  /* 0x00006c001e1e7381 */ /* 0x000ea200001ee900 */
[----:B------:R-:W-:-:S04]  /*4b60*/  IMAD R36, R29, c[0x0][0x1ac], R28 ;  /* 0x00006b001d247a24 */ /* 0x000fc800078e021c */
[----:B------:R-:W-:-:S07]  /*4b70*/  IMAD.WIDE R36, R36, R37, c[0x0][0x160] ;  /* 0x0000580024247625 */ /* 0x000fce00078e0225 */
[----:B------:R-:W-:Y:S02]  /*4b80*/  MOV R42, R36 ;  /* 0x00000024002a7202 */ /* 0x000fe40000000f00 */
[----:B------:R-:W-:Y:S01]  /*4b90*/  MOV R36, R4 ;  /* 0x0000000400247202 */ /* 0x000fe20000000f00 */
[----:B--2---:R-:W0:Y:S02]  /*4ba0*/  I2F R38, R30 ;  /* 0x0000001e00267306 */ /* 0x004e240000201400 */
[----:B0-----:R-:W-:-:S06]  /*4bb0*/  FADD.FTZ R38, -R9, R38 ;  /* 0x0000002609267221 */ /* 0x001fcc0000010100 */
.L_x_310:
[----:B------:R-:W-:Y:S01]  /*4bc0*/  BMOV.32.CLEAR RZ, B1 ;  /* 0x0000000001ff7355 */ /* 0x000fe20000100000 */
[----:B------:R-:W-:Y:S01]  /*4bd0*/  BSSY B1, `(.L_x_303) ;  /* 0x00001eb000017945 */ /* 0x000fe20003800000 */
[----:B01----:R-:W-:Y:S05]  /*4be0*/  @!P2 BRA `(.L_x_304) ;  /* 0x00001e900000a947 */ /* 0x003fea0003800000 */
[----:B------:R-:W0:Y:S02]  /*4bf0*/  I2F R30, R36 ;  /* 0x00000024001e7306 */ /* 0x000e240000201400 */
[----:B0-----:R-:W-:-:S04]  /*4c00*/  FADD.FTZ R30, -R11, R30 ;  /* 0x0000001e0b1e7221 */ /* 0x001fc80000010100 */
[----:B------:R-:W-:-:S04]  /*4c10*/  FMUL.FTZ R39, R23, R30 ;  /* 0x0000001e17277220 */ /* 0x000fc80000410000 */
[----:B------:R-:W-:Y:S01]  /*4c20*/  FMUL.FTZ R40, R39, R39 ;  /* 0x0000002727287220 */ /* 0x000fe20000410000 */
[----:B------:R-:W-:Y:S05]  /*4c30*/  @!P0 BRA `(.L_x_305) ;  /* 0x0000104000008947 */ /* 0x000fea0003800000 */
[----:B------:R-:W-:Y:S01]  /*4c40*/  BMOV.32.CLEAR RZ, B2 ;  /* 0x0000000002ff7355 */ /* 0x000fe20000100000 */
[----:B------:R-:W-:Y:S01]  /*4c50*/  BSSY B2, `(.L_x_306) ;  /* 0x00000f4000027945 */ /* 0x000fe20003800000 */
[----:B------:R-:W-:-:S05]  /*4c60*/  MOV R46, R2 ;  /* 0x00000002002e7202 */ /* 0x000fca0000000f00 */
.L_x_307:
[----:B------:R-:W2:Y:S01]  /*4c70*/  LDL R33, [R1] ;  /* 0x0000000001217983 */ /* 0x000ea20000100800 */
[----:B0-----:R-:W0:Y:S02]  /*4c80*/  I2F R31, R46 ;  /* 0x0000002e001f7306 */ /* 0x001e240000201400 */
[----:B0-----:R-:W-:-:S04]  /*4c90*/  FADD.FTZ R31, -R10, R31 ;  /* 0x0000001f0a1f7221 */ /* 0x001fc80000010100 */
[----:B------:R-:W-:-:S04]  /*4ca0*/  FMUL.FTZ R44, R22, R31 ;  /* 0x0000001f162c7220 */ /* 0x000fc80000410000 */
[----:B--2---:R-:W-:-:S08]  /*4cb0*/  FFMA.FTZ R30, R44, R44, R33 ;  /* 0x0000002c2c1e7223 */ /* 0x004fd00000010021 */
[----:B------:R0:W-:Y:S04]  /*4cc0*/  STL [R1], R30 ;  /* 0x0000001e01007387 */ /* 0x0001e80000100800 */
[----:B------:R-:W2:Y:S04]  /*4cd0*/  LDL R32, [UR26] ;  /* 0x0000001aff207983 */ /* 0x000ea80008100800 */
[----:B------:R-:W3:Y:S01]  /*4ce0*/  LDL R33, [UR26+0x4] ;  /* 0x0000041aff217983 */ /* 0x000ee20008100800 */
[----:B0-----:R-:W-:Y:S02]  /*4cf0*/  MOV R30, R42 ;  /* 0x0000002a001e7202 */ /* 0x001fe40000000f00 */
[----:B------:R-:W-:-:S08]  /*4d00*/  MOV R31, R37 ;  /* 0x00000025001f7202 */ /* 0x000fd00000000f00 */
[----:B------:R-:W4:Y:S01]  /*4d10*/  LDG.E.CONSTANT.SYS R31, [R30] ;  /* 0x000000001e1f7381 */ /* 0x000f2200001e6900 */
[----:B--2---:R-:W-:Y:S02]  /*4d20*/  FFMA.FTZ R41, R39, R44, R32 ;  /* 0x0000002c27297223 */ /* 0x004fe40000010020 */
[----:B---3--:R-:W-:-:S06]  /*4d30*/  FADD.FTZ R43, R40, R33 ;  /* 0x00000021282b7221 */ /* 0x008fcc0000010000 */
[----:B------:R-:W-:Y:S04]  /*4d40*/  STL [UR26], R41 ;  /* 0x00000029ff007987 */ /* 0x000fe8000810081a */
[----:B------:R0:W-:Y:S04]  /*4d50*/  STL [UR26+0x4], R43 ;  /* 0x0000042bff007987 */ /* 0x0001e8000810081a */
[----:B------:R-:W2:Y:S04]  /*4d60*/  LDL R45, [UR18] ;  /* 0x00000012ff2d7983 */ /* 0x000ea80008100800 */
[----:B------:R-:W3:Y:S04]  /*4d70*/  LDL R48, [UR18+0x4] ;  /* 0x00000412ff307983 */ /* 0x000ee80008100800 */
[----:B------:R-:W5:Y:S01]  /*4d80*/  LDL R52, [UR18+0x8] ;  /* 0x00000812ff347983 */ /* 0x000f620008100800 */
[----:B------:R-:W-:Y:S01]  /*4d90*/  MOV R49, c[0x0][0x1a8] ;  /* 0x00006a0000317a02 */ /* 0x000fe20000000f00 */
[----:B----4-:R-:W-:-:S03]  /*4da0*/  FADD.FTZ R50, -R12, |R31| ;  /* 0x4000001f0c327221 */ /* 0x010fc60000010100 */
[----:B------:R-:W-:Y:S01]  /*4db0*/  LEA R32, P3, R49, R42, 0x2 ;  /* 0x0000002a31207211 */ /* 0x000fe200078610ff */
[----:B------:R-:W-:-:S03]  /*4dc0*/  FMUL.FTZ R47, R25, R50 ;  /* 0x00000032192f7220 */ /* 0x000fc60000410000 */
[----:B------:R-:W-:-:S08]  /*4dd0*/  LEA.HI.X R33, R49, R37, R34, 0x2, P3 ;  /* 0x0000002531217211 */ /* 0x000fd000018f1422 */
[----:B------:R-:W4:Y:S01]  /*4de0*/  LDG.E.CONSTANT.SYS R30, [R32] ;  /* 0x00000000201e7381 */ /* 0x000f2200001e6900 */
[-C--:B--2---:R-:W-:Y:S02]  /*4df0*/  FFMA.FTZ R45, R44, R47.reuse, R45 ;  /* 0x0000002f2c2d7223 */ /* 0x084fe4000001002d */
[-C--:B---3--:R-:W-:Y:S02]  /*4e00*/  FFMA.FTZ R50, R39, R47.reuse, R48 ;  /* 0x0000002f27327223 */ /* 0x088fe40000010030 */
[----:B-----5:R-:W-:-:S04]  /*4e10*/  FFMA.FTZ R52, R47, R47, R52 ;  /* 0x0000002f2f347223 */ /* 0x020fc80000010034 */
[----:B------:R1:W-:Y:S04]  /*4e20*/  STL [UR18], R45 ;  /* 0x0000002dff007987 */ /* 0x0003e80008100812 */
[----:B------:R2:W-:Y:S04]  /*4e30*/  STL [UR18+0x4], R50 ;  /* 0x00000432ff007987 */ /* 0x0005e80008100812 */
[----:B------:R-:W-:Y:S04]  /*4e40*/  STL [UR18+0x8], R52 ;  /* 0x00000834ff007987 */ /* 0x000fe80008100812 */
[----:B0-----:R-:W3:Y:S04]  /*4e50*/  LDL R43, [UR9] ;  /* 0x00000009ff2b7983 */ /* 0x001ee80008100800 */
[----:B------:R-:W5:Y:S04]  /*4e60*/  LDL R51, [UR9+0x4] ;  /* 0x00000409ff337983 */ /* 0x000f680008100800 */
[----:B------:R-:W2:Y:S04]  /*4e70*/  LDL R53, [UR9+0x8] ;  /* 0x00000809ff357983 */ /* 0x000ea80008100800 */
[----:B------:R-:W2:Y:S01]  /*4e80*/  LDL R55, [UR9+0xc] ;  /* 0x00000c09ff377983 */ /* 0x000ea20008100800 */
[----:B----4-:R-:W-:-:S02]  /*4e90*/  FADD.FTZ R41, -R13, R30 ;  /* 0x0000001e0d297221 */ /* 0x010fc40000010100 */
[----:B------:R-:W-:-:S04]  /*4ea0*/  IMAD.WIDE R30, R49, 0x4, R32 ;  /* 0x00000004311e7825 */ /* 0x000fc800078e0220 */
[----:B------:R-:W-:-:S04]  /*4eb0*/  FMUL.FTZ R48, R24, R41 ;  /* 0x0000002918307220 */ /* 0x000fc80000410000 */
[----:B------:R-:W4:Y:S01]  /*4ec0*/  LDG.E.CONSTANT.SYS R33, [R30] ;  /* 0x000000001e217381 */ /* 0x000f2200001e6900 */
[-C--:B---3--:R-:W-:Y:S02]  /*4ed0*/  FFMA.FTZ R43, R44, R48.reuse, R43 ;  /* 0x000000302c2b7223 */ /* 0x088fe4000001002b */
[-C--:B-----5:R-:W-:Y:S02]  /*4ee0*/  FFMA.FTZ R51, R39, R48.reuse, R51 ;  /* 0x0000003027337223 */ /* 0x0a0fe40000010033 */
[-C--:B--2---:R-:W-:Y:S02]  /*4ef0*/  FFMA.FTZ R53, R47, R48.reuse, R53 ;  /* 0x000000302f357223 */ /* 0x084fe40000010035 */
[----:B------:R-:W-:Y:S02]  /*4f00*/  FFMA.FTZ R55, R48, R48, R55 ;  /* 0x0000003030377223 */ /* 0x000fe40000010037 */
[----:B------:R0:W-:Y:S04]  /*4f10*/  STL [UR9], R43 ;  /* 0x0000002bff007987 */ /* 0x0001e80008100809 */
[----:B------:R2:W-:Y:S04]  /*4f20*/  STL [UR9+0x4], R51 ;  /* 0x00000433ff007987 */ /* 0x0005e80008100809 */
[----:B------:R3:W-:Y:S04]  /*4f30*/  STL [UR9+0x8], R53 ;  /* 0x00000835ff007987 */ /* 0x0007e80008100809 */
[----:B------:R5:W-:Y:S04]  /*4f40*/  STL [UR9+0xc], R55 ;  /* 0x00000c37ff007987 */ /* 0x000be80008100809 */
[----:B------:R-:W2:Y:S04]  /*4f50*/  LDL R41, [UR25] ;  /* 0x00000019ff297983 */ /* 0x000ea80008100800 */
[----:B-1----:R-:W3:Y:S04]  /*4f60*/  LDL R45, [UR25+0x4] ;  /* 0x00000419ff2d7983 */ /* 0x002ee80008100800 */
[----:B------:R-:W0:Y:S04]  /*4f70*/  LDL R50, [UR25+0x8] ;  /* 0x00000819ff327983 */ /* 0x000e280008100800 */
[----:B------:R-:W5:Y:S04]  /*4f80*/  LDL R57, [UR25+0xc] ;  /* 0x00000c19ff397983 */ /* 0x000f680008100800 */
[----:B------:R-:W5:Y:S01]  /*4f90*/  LDL R59, [UR25+0x10] ;  /* 0x00001019ff3b7983 */ /* 0x000f620008100800 */
[----:B----4-:R-:W-:-:S02]  /*4fa0*/  FADD.FTZ R33, -R14, R33 ;  /* 0x000000210e217221 */ /* 0x010fc40000010100 */
[----:B------:R-:W-:-:S04]  /*4fb0*/  IMAD.WIDE R30, R49, 0x4, R30 ;  /* 0x00000004311e7825 */ /* 0x000fc800078e021e */
[----:B------:R-:W-:-:S04]  /*4fc0*/  FMUL.FTZ R32, R24, R33 ;  /* 0x0000002118207220 */ /* 0x000fc80000410000 */
[-C--:B--2---:R-:W-:Y:S02]  /*4fd0*/  FFMA.FTZ R41, R44, R32.reuse, R41 ;  /* 0x000000202c297223 */ /* 0x084fe40000010029 */
[-C--:B---3--:R-:W-:Y:S02]  /*4fe0*/  FFMA.FTZ R45, R39, R32.reuse, R45 ;  /* 0x00000020272d7223 */ /* 0x088fe4000001002d */
[-C--:B0-----:R-:W-:Y:S02]  /*4ff0*/  FFMA.FTZ R43, R47, R32.reuse, R50 ;  /* 0x000000202f2b7223 */ /* 0x081fe40000010032 */
[----:B------:R0:W2:Y:S01]  /*5000*/  LDG.E.CONSTANT.SYS R50, [R30] ;  /* 0x000000001e327381 */ /* 0x0000a200001e6900 */
[-C--:B-----5:R-:W-:Y:S02]  /*5010*/  FFMA.FTZ R57, R48, R32.reuse, R57 ;  /* 0x0000002030397223 */ /* 0x0a0fe40000010039 */
[----:B------:R-:W-:Y:S01]  /*5020*/  FFMA.FTZ R59, R32, R32, R59 ;  /* 0x00000020203b7223 */ /* 0x000fe2000001003b */
[----:B------:R1:W-:Y:S04]  /*5030*/  STL [UR25], R41 ;  /* 0x00000029ff007987 */ /* 0x0003e80008100819 */
[----:B------:R3:W-:Y:S04]  /*5040*/  STL [UR25+0x4], R45 ;  /* 0x0000042dff007987 */ /* 0x0007e80008100819 */
[----:B------:R-:W-:Y:S04]  /*5050*/  STL [UR25+0x8], R43 ;  /* 0x0000082bff007987 */ /* 0x000fe80008100819 */
[----:B------:R4:W-:Y:S04]  /*5060*/  STL [UR25+0xc], R57 ;  /* 0x00000c39ff007987 */ /* 0x0009e80008100819 */
[----:B------:R5:W-:Y:S04]  /*5070*/  STL [UR25+0x10], R59 ;  /* 0x0000103bff007987 */ /* 0x000be80008100819 */
[----:B------:R-:W3:Y:S04]  /*5080*/  LDL R51, [UR23] ;  /* 0x00000017ff337983 */ /* 0x000ee80008100800 */
[----:B------:R-:W4:Y:S04]  /*5090*/  LDL R52, [UR23+0x4] ;  /* 0x00000417ff347983 */ /* 0x000f280008100800 */
[----:B------:R-:W5:Y:S04]  /*50a0*/  LDL R54, [UR23+0x8] ;  /* 0x00000817ff367983 */ /* 0x000f680008100800 */
[----:B------:R-:W5:Y:S04]  /*50b0*/  LDL R53, [UR23+0xc] ;  /* 0x00000c17ff357983 */ /* 0x000f680008100800 */
[----:B------:R-:W5:Y:S04]  /*50c0*/  LDL R55, [UR23+0x10] ;  /* 0x00001017ff377983 */ /* 0x000f680008100800 */
[----:B------:R-:W5:Y:S01]  /*50d0*/  LDL R56, [UR23+0x14] ;  /* 0x00001417ff387983 */ /* 0x000f620008100800 */
[----:B0-----:R-:W-:-:S08]  /*50e0*/  IMAD.WIDE R30, R49, 0x4, R30 ;  /* 0x00000004311e7825 */ /* 0x001fd000078e021e */
[----:B-1----:R-:W5:Y:S01]  /*50f0*/  LDG.E.CONSTANT.SYS R41, [R30] ;  /* 0x000000001e297381 */ /* 0x002f6200001e6900 */
[----:B--2---:R-:W-:-:S04]  /*5100*/  FADD.FTZ R33, -R15, R50 ;  /* 0x000000320f217221 */ /* 0x004fc80000010100 */
[----:B------:R-:W-:-:S04]  /*5110*/  FMUL.FTZ R33, R24, R33 ;  /* 0x0000002118217220 */ /* 0x000fc80000410000 */
[-C--:B---3--:R-:W-:Y:S02]  /*5120*/  FFMA.FTZ R51, R44, R33.reuse, R51 ;  /* 0x000000212c337223 */ /* 0x088fe40000010033 */
[-C--:B----4-:R-:W-:Y:S02]  /*5130*/  FFMA.FTZ R45, R39, R33.reuse, R52 ;  /* 0x00000021272d7223 */ /* 0x090fe40000010034 */
[-C--:B-----5:R-:W-:Y:S02]  /*5140*/  FFMA.FTZ R54, R47, R33.reuse, R54 ;  /* 0x000000212f367223 */ /* 0x0a0fe40000010036 */
[-C--:B------:R-:W-:Y:S02]  /*5150*/  FFMA.FTZ R53, R48, R33.reuse, R53 ;  /* 0x0000002130357223 */ /* 0x080fe40000010035 */
[-C--:B------:R-:W-:Y:S02]  /*5160*/  FFMA.FTZ R55, R32, R33.reuse, R55 ;  /* 0x0000002120377223 */ /* 0x080fe40000010037 */
[----:B------:R-:W-:Y:S01]  /*5170*/  FFMA.FTZ R56, R33, R33, R56 ;  /* 0x0000002121387223 */ /* 0x000fe20000010038 */
[----:B------:R-:W-:Y:S04]  /*5180*/  STL [UR23], R51 ;  /* 0x00000033ff007987 */ /* 0x000fe80008100817 */
[----:B------:R-:W-:Y:S04]  /*5190*/  STL [UR23+0x4], R45 ;  /* 0x0000042dff007987 */ /* 0x000fe80008100817 */
[----:B------:R-:W-:Y:S04]  /*51a0*/  STL [UR23+0x8], R54 ;  /* 0x00000836ff007987 */ /* 0x000fe80008100817 */
[----:B------:R-:W-:Y:S04]  /*51b0*/  STL [UR23+0xc], R53 ;  /* 0x00000c35ff007987 */ /* 0x000fe80008100817 */
[----:B------:R0:W-:Y:S04]  /*51c0*/  STL [UR23+0x10], R55 ;  /* 0x00001037ff007987 */ /* 0x0001e80008100817 */
[----:B------:R1:W-:Y:S04]  /*51d0*/  STL [UR23+0x14], R56 ;  /* 0x00001438ff007987 */ /* 0x0003e80008100817 */
[----:B------:R-:W2:Y:S04]  /*51e0*/  LDL R57, [UR22] ;  /* 0x00000016ff397983 */ /* 0x000ea80008100800 */
[----:B------:R-:W3:Y:S04]  /*51f0*/  LDL R58, [UR22+0x4] ;  /* 0x00000416ff3a7983 */ /* 0x000ee80008100800 */
[----:B------:R-:W4:Y:S04]  /*5200*/  LDL R60, [UR22+0x8] ;  /* 0x00000816ff3c7983 */ /* 0x000f280008100800 */
[----:B------:R-:W5:Y:S04]  /*5210*/  LDL R59, [UR22+0xc] ;  /* 0x00000c16ff3b7983 */ /* 0x000f680008100800 */
[----:B------:R-:W0:Y:S04]  /*5220*/  LDL R43, [UR22+0x10] ;  /* 0x00001016ff2b7983 */ /* 0x000e280008100800 */
[----:B------:R-:W1:Y:S04]  /*5230*/  LDL R52, [UR22+0x14] ;  /* 0x00001416ff347983 */ /* 0x000e680008100800 */
[----:B------:R-:W5:Y:S01]  /*5240*/  LDL R50, [UR22+0x18] ;  /* 0x00001816ff327983 */ /* 0x000f620008100800 */
[----:B------:R-:W-:-:S02]  /*5250*/  FADD.FTZ R41, -R16, R41 ;  /* 0x0000002910297221 */ /* 0x000fc40000010100 */
[----:B------:R-:W-:-:S04]  /*5260*/  IMAD.WIDE R30, R49, 0x4, R30 ;  /* 0x00000004311e7825 */ /* 0x000fc800078e021e */
[----:B------:R-:W-:-:S04]  /*5270*/  FMUL.FTZ R41, R26, R41 ;  /* 0x000000291a297220 */ /* 0x000fc80000410000 */
[-C--:B--2---:R-:W-:Y:S02]  /*5280*/  FFMA.FTZ R57, R44, R41.reuse, R57 ;  /* 0x000000292c397223 */ /* 0x084fe40000010039 */
[-C--:B---3--:R-:W-:Y:S02]  /*5290*/  FFMA.FTZ R58, R39, R41.reuse, R58 ;  /* 0x00000029273a7223 */ /* 0x088fe4000001003a */
[-C--:B----4-:R-:W-:Y:S02]  /*52a0*/  FFMA.FTZ R60, R47, R41.reuse, R60 ;  /* 0x000000292f3c7223 */ /* 0x090fe4000001003c */
[-C--:B-----5:R-:W-:Y:S02]  /*52b0*/  FFMA.FTZ R59, R48, R41.reuse, R59 ;  /* 0x00000029303b7223 */ /* 0x0a0fe4000001003b */
[-C--:B0-----:R-:W-:Y:S02]  /*52c0*/  FFMA.FTZ R55, R32, R41.reuse, R43 ;  /* 0x0000002920377223 */ /* 0x081fe4000001002b */
[----:B-1----:R-:W-:-:S02]  /*52d0*/  FFMA.FTZ R56, R33, R41, R52 ;  /* 0x0000002921387223 */ /* 0x002fc40000010034 */
[----:B------:R-:W-:Y:S02]  /*52e0*/  FFMA.FTZ R61, R41, R41, R50 ;  /* 0x00000029293d7223 */ /* 0x000fe40000010032 */
[----:B------:R0:W2:Y:S04]  /*52f0*/  LDG.E.CONSTANT.SYS R50, [R30] ;  /* 0x000000001e327381 */ /* 0x0000a800001e6900 */
[----:B------:R1:W-:Y:S04]  /*5300*/  STL [UR22], R57 ;  /* 0x00000039ff007987 */ /* 0x0003e80008100816 */
[----:B------:R-:W-:Y:S04]  /*5310*/  STL [UR22+0x4], R58 ;  /* 0x0000043aff007987 */ /* 0x000fe80008100816 */
[----:B------:R-:W-:Y:S04]  /*5320*/  STL [UR22+0x8], R60 ;  /* 0x0000083cff007987 */ /* 0x000fe80008100816 */
[----:B------:R-:W-:Y:S04]  /*5330*/  STL [UR22+0xc], R59 ;  /* 0x00000c3bff007987 */ /* 0x000fe80008100816 */
[----:B------:R-:W-:Y:S04]  /*5340*/  STL [UR22+0x10], R55 ;  /* 0x00001037ff007987 */ /* 0x000fe80008100816 */
[----:B------:R3:W-:Y:S04]  /*5350*/  STL [UR22+0x14], R56 ;  /* 0x00001438ff007987 */ /* 0x0007e80008100816 */
[----:B------:R4:W-:Y:S04]  /*5360*/  STL [UR22+0x18], R61 ;  /* 0x0000183dff007987 */ /* 0x0009e80008100816 */
[----:B-1----:R-:W5:Y:S04]  /*5370*/  LDL R57, [UR21] ;  /* 0x00000015ff397983 */ /* 0x002f680008100800 */
[----:B---3--:R-:W3:Y:S04]  /*5380*/  LDL R56, [UR21+0x4] ;  /* 0x00000415ff387983 */ /* 0x008ee80008100800 */
[----:B------:R-:W4:Y:S04]  /*5390*/  LDL R43, [UR21+0x8] ;  /* 0x00000815ff2b7983 */ /* 0x000f280008100800 */
[----:B------:R-:W4:Y:S04]  /*53a0*/  LDL R45, [UR21+0xc] ;  /* 0x00000c15ff2d7983 */ /* 0x000f280008100800 */
[----:B------:R-:W4:Y:S04]  /*53b0*/  LDL R51, [UR21+0x10] ;  /* 0x00001015ff337983 */ /* 0x000f280008100800 */
[----:B------:R-:W4:Y:S04]  /*53c0*/  LDL R54, [UR21+0x14] ;  /* 0x00001415ff367983 */ /* 0x000f280008100800 */
[----:B------:R-:W4:Y:S04]  /*53d0*/  LDL R52, [UR21+0x18] ;  /* 0x00001815ff347983 */ /* 0x000f280008100800 */
[----:B------:R-:W4:Y:S01]  /*53e0*/  LDL R53, [UR21+0x1c] ;  /* 0x00001c15ff357983 */ /* 0x000f220008100800 */
[----:B0-----:R-:W-:-:S04]  /*53f0*/  IMAD.WIDE R30, R49, 0x4, R30 ;  /* 0x00000004311e7825 */ /* 0x001fc800078e021e */
[----:B--2---:R-:W-:-:S04]  /*5400*/  FADD.FTZ R55, -R17, R50 ;  /* 0x0000003211377221 */ /* 0x004fc80000010100 */
[----:B------:R-:W-:-:S04]  /*5410*/  FMUL.FTZ R50, R20, R55 ;  /* 0x0000003714327220 */ /* 0x000fc80000410000 */
[-C--:B-----5:R-:W-:Y:S02]  /*5420*/  FFMA.FTZ R57, R44, R50.reuse, R57 ;  /* 0x000000322c397223 */ /* 0x0a0fe40000010039 */
[-C--:B---3--:R-:W-:Y:S02]  /*5430*/  FFMA.FTZ R56, R39, R50.reuse, R56 ;  /* 0x0000003227387223 */ /* 0x088fe40000010038 */
[-C--:B----4-:R-:W-:Y:S02]  /*5440*/  FFMA.FTZ R59, R47, R50.reuse, R43 ;  /* 0x000000322f3b7223 */ /* 0x090fe4000001002b */
[----:B------:R0:W2:Y:S01]  /*5450*/  LDG.E.CONSTANT.SYS R43, [R30] ;  /* 0x000000001e2b7381 */ /* 0x0000a200001e6900 */
[-C--:B------:R-:W-:Y:S02]  /*5460*/  FFMA.FTZ R61, R48, R50.reuse, R45 ;  /* 0x00000032303d7223 */ /* 0x080fe4000001002d */
[-C--:B------:R-:W-:Y:S02]  /*5470*/  FFMA.FTZ R51, R32, R50.reuse, R51 ;  /* 0x0000003220337223 */ /* 0x080fe40000010033 */
[----:B------:R-:W-:-:S02]  /*5480*/  FFMA.FTZ R54, R33, R50, R54 ;  /* 0x0000003221367223 */ /* 0x000fc40000010036 */
[-C--:B------:R-:W-:Y:S02]  /*5490*/  FFMA.FTZ R52, R41, R50.reuse, R52 ;  /* 0x0000003229347223 */ /* 0x080fe40000010034 */
[----:B------:R-:W-:Y:S01]  /*54a0*/  FFMA.FTZ R53, R50, R50, R53 ;  /* 0x0000003232357223 */ /* 0x000fe20000010035 */
[----:B------:R-:W-:Y:S04]  /*54b0*/  STL [UR21], R57 ;  /* 0x00000039ff007987 */ /* 0x000fe80008100815 */
[----:B------:R-:W-:Y:S04]  /*54c0*/  STL [UR21+0x4], R56 ;  /* 0x00000438ff007987 */ /* 0x000fe80008100815 */
[----:B------:R-:W-:Y:S04]  /*54d0*/  STL [UR21+0x8], R59 ;  /* 0x0000083bff007987 */ /* 0x000fe80008100815 */
[----:B------:R-:W-:Y:S04]  /*54e0*/  STL [UR21+0xc], R61 ;  /* 0x00000c3dff007987 */ /* 0x000fe80008100815 */
[----:B------:R-:W-:Y:S04]  /*54f0*/  STL [UR21+0x10], R51 ;  /* 0x00001033ff007987 */ /* 0x000fe80008100815 */
[----:B------:R-:W-:Y:S04]  /*5500*/  STL [UR21+0x14], R54 ;  /* 0x00001436ff007987 */ /* 0x000fe80008100815 */
[----:B------:R-:W-:Y:S04]  /*5510*/  STL [UR21+0x18], R52 ;  /* 0x00001834ff007987 */ /* 0x000fe80008100815 */
[----:B------:R1:W-:Y:S04]  /*5520*/  STL [UR21+0x1c], R53 ;  /* 0x00001c35ff007987 */ /* 0x0003e80008100815 */
[----:B------:R-:W3:Y:S04]  /*5530*/  LDL R55, [UR20] ;  /* 0x00000014ff377983 */ /* 0x000ee80008100800 */
[----:B------:R-:W4:Y:S04]  /*5540*/  LDL R60, [UR20+0x4] ;  /* 0x00000414ff3c7983 */ /* 0x000f280008100800 */
[----:B------:R-:W5:Y:S04]  /*5550*/  LDL R58, [UR20+0x8] ;  /* 0x00000814ff3a7983 */ /* 0x000f680008100800 */
[----:B------:R-:W5:Y:S04]  /*5560*/  LDL R45, [UR20+0xc] ;  /* 0x00000c14ff2d7983 */ /* 0x000f680008100800 */
[----:B-1----:R-:W5:Y:S04]  /*5570*/  LDL R53, [UR20+0x10] ;  /* 0x00001014ff357983 */ /* 0x002f680008100800 */
[----:B------:R-:W5:Y:S04]  /*5580*/  LDL R56, [UR20+0x14] ;  /* 0x00001414ff387983 */ /* 0x000f680008100800 */
[----:B------:R-:W5:Y:S04]  /*5590*/  LDL R54, [UR20+0x18] ;  /* 0x00001814ff367983 */ /* 0x000f680008100800 */
[----:B------:R-:W5:Y:S04]  /*55a0*/  LDL R51, [UR20+0x1c] ;  /* 0x00001c14ff337983 */ /* 0x000f680008100800 */
[----:B------:R-:W5:Y:S01]  /*55b0*/  LDL R52, [UR20+0x20] ;  /* 0x00002014ff347983 */ /* 0x000f620008100800 */
[----:B0-----:R-:W-:-:S08]  /*55c0*/  IMAD.WIDE R30, R49, 0x4, R30 ;  /* 0x00000004311e7825 */ /* 0x001fd000078e021e */
[----:B------:R0:W5:Y:S01]  /*55d0*/  LDG.E.CONSTANT.SYS R30, [R30] ;  /* 0x000000001e1e7381 */ /* 0x00016200001e6900 */
[----:B--2---:R-:W-:-:S04]  /*55e0*/  FADD.FTZ R43, -R18, R43 ;  /* 0x0000002b122b7221 */ /* 0x004fc80000010100 */
[----:B------:R-:W-:-:S04]  /*55f0*/  FMUL.FTZ R43, R20, R43 ;  /* 0x0000002b142b7220 */ /* 0x000fc80000410000 */
[-C--:B---3--:R-:W-:Y:S02]  /*5600*/  FFMA.FTZ R55, R44, R43.reuse, R55 ;  /* 0x0000002b2c377223 */ /* 0x088fe40000010037 */
[-C--:B----4-:R-:W-:Y:S02]  /*5610*/  FFMA.FTZ R60, R39, R43.reuse, R60 ;  /* 0x0000002b273c7223 */ /* 0x090fe4000001003c */
[-C--:B-----5:R-:W-:Y:S02]  /*5620*/  FFMA.FTZ R58, R47, R43.reuse, R58 ;  /* 0x0000002b2f3a7223 */ /* 0x0a0fe4000001003a */
[-C--:B------:R-:W-:Y:S02]  /*5630*/  FFMA.FTZ R45, R48, R43.reuse, R45 ;  /* 0x0000002b302d7223 */ /* 0x080fe4000001002d */
[-C--:B------:R-:W-:Y:S02]  /*5640*/  FFMA.FTZ R49, R32, R43.reuse, R53 ;  /* 0x0000002b20317223 */ /* 0x080fe40000010035 */
[----:B------:R-:W-:-:S02]  /*5650*/  FFMA.FTZ R56, R33, R43, R56 ;  /* 0x0000002b21387223 */ /* 0x000fc40000010038 */
[-C--:B------:R-:W-:Y:S02]  /*5660*/  FFMA.FTZ R54, R41, R43.reuse, R54 ;  /* 0x0000002b29367223 */ /* 0x080fe40000010036 */
[-C--:B------:R-:W-:Y:S02]  /*5670*/  FFMA.FTZ R57, R50, R43.reuse, R51 ;  /* 0x0000002b32397223 */ /* 0x080fe40000010033 */
[----:B------:R-:W-:Y:S01]  /*5680*/  FFMA.FTZ R59, R43, R43, R52 ;  /* 0x0000002b2b3b7223 */ /* 0x000fe20000010034 */
[----:B------:R-:W-:Y:S04]  /*5690*/  STL [UR20], R55 ;  /* 0x00000037ff007987 */ /* 0x000fe80008100814 */
[----:B------:R1:W-:Y:S04]  /*56a0*/  STL [UR20+0x4], R60 ;  /* 0x0000043cff007987 */ /* 0x0003e80008100814 */
[----:B------:R-:W-:Y:S04]  /*56b0*/  STL [UR20+0x8], R58 ;  /* 0x0000083aff007987 */ /* 0x000fe80008100814 */
[----:B------:R-:W-:Y:S04]  /*56c0*/  STL [UR20+0xc], R45 ;  /* 0x00000c2dff007987 */ /* 0x000fe80008100814 */
[----:B------:R-:W-:Y:S04]  /*56d0*/  STL [UR20+0x10], R49 ;  /* 0x00001031ff007987 */ /* 0x000fe80008100814 */
[----:B------:R-:W-:Y:S04]  /*56e0*/  STL [UR20+0x14], R56 ;  /* 0x00001438ff007987 */ /* 0x000fe80008100814 */
[----:B------:R2:W-:Y:S04]  /*56f0*/  STL [UR20+0x18], R54 ;  /* 0x00001836ff007987 */ /* 0x0005e80008100814 */
[----:B------:R3:W-:Y:S04]  /*5700*/  STL [UR20+0x1c], R57 ;  /* 0x00001c39ff007987 */ /* 0x0007e80008100814 */
[----:B------:R-:W-:Y:S04]  /*5710*/  STL [UR20+0x20], R59 ;  /* 0x0000203bff007987 */ /* 0x000fe80008100814 */
[----:B------:R-:W4:Y:S04]  /*5720*/  LDL R61, [UR19] ;  /* 0x00000013ff3d7983 */ /* 0x000f280008100800 */
[----:B-1----:R-:W5:Y:S04]  /*5730*/  LDL R60, [UR19+0x4] ;  /* 0x00000413ff3c7983 */ /* 0x002f680008100800 */
[----:B--2---:R-:W2:Y:S04]  /*5740*/  LDL R54, [UR19+0x8] ;  /* 0x00000813ff367983 */ /* 0x004ea80008100800 */
[----:B------:R-:W2:Y:S04]  /*5750*/  LDL R55, [UR19+0xc] ;  /* 0x00000c13ff377983 */ /* 0x000ea80008100800 */
[----:B0-----:R-:W2:Y:S04]  /*5760*/  LDL R31, [UR19+0x10] ;  /* 0x00001013ff1f7983 */ /* 0x001ea80008100800 */
[----:B------:R-:W2:Y:S04]  /*5770*/  LDL R53, [UR19+0x14] ;  /* 0x00001413ff357983 */ /* 0x000ea80008100800 */
[----:B------:R-:W2:Y:S04]  /*5780*/  LDL R52, [UR19+0x18] ;  /* 0x00001813ff347983 */ /* 0x000ea80008100800 */
[----:B------:R-:W2:Y:S04]  /*5790*/  LDL R51, [UR19+0x1c] ;  /* 0x00001c13ff337983 */ /* 0x000ea80008100800 */
[----:B------:R-:W2:Y:S04]  /*57a0*/  LDL R49, [UR19+0x20] ;  /* 0x00002013ff317983 */ /* 0x000ea80008100800 */
[----:B------:R-:W2:Y:S01]  /*57b0*/  LDL R45, [UR19+0x24] ;  /* 0x00002413ff2d7983 */ /* 0x000ea20008100800 */
[----:B---3--:R-:W-:-:S04]  /*57c0*/  FADD.FTZ R57, -R19, R30 ;  /* 0x0000001e13397221 */ /* 0x008fc80000010100 */
[----:B------:R-:W-:-:S04]  /*57d0*/  FMUL.FTZ R30, R20, R57 ;  /* 0x00000039141e7220 */ /* 0x000fc80000410000 */
[-C--:B----4-:R-:W-:Y:S02]  /*57e0*/  FFMA.FTZ R61, R44, R30.reuse, R61 ;  /* 0x0000001e2c3d7223 */ /* 0x090fe4000001003d */
[-C--:B-----5:R-:W-:Y:S02]  /*57f0*/  FFMA.FTZ R60, R39, R30.reuse, R60 ;  /* 0x0000001e273c7223 */ /* 0x0a0fe4000001003c */
[-C--:B--2---:R-:W-:Y:S02]  /*5800*/  FFMA.FTZ R54, R47, R30.reuse, R54 ;  /* 0x0000001e2f367223 */ /* 0x084fe40000010036 */
[-C--:B------:R-:W-:Y:S02]  /*5810*/  FFMA.FTZ R55, R48, R30.reuse, R55 ;  /* 0x0000001e30377223 */ /* 0x080fe40000010037 */
[-C--:B------:R-:W-:Y:S02]  /*5820*/  FFMA.FTZ R56, R32, R30.reuse, R31 ;  /* 0x0000001e20387223 */ /* 0x080fe4000001001f */
[----:B------:R-:W-:-:S02]  /*5830*/  FFMA.FTZ R53, R33, R30, R53 ;  /* 0x0000001e21357223 */ /* 0x000fc40000010035 */
[-C--:B------:R-:W-:Y:S02]  /*5840*/  FFMA.FTZ R52, R41, R30.reuse, R52 ;  /* 0x0000001e29347223 */ /* 0x080fe40000010034 */
[-C--:B------:R-:W-:Y:S02]  /*5850*/  FFMA.FTZ R57, R50, R30.reuse, R51 ;  /* 0x0000001e32397223 */ /* 0x080fe40000010033 */
[-C--:B------:R-:W-:Y:S02]  /*5860*/  FFMA.FTZ R49, R43, R30.reuse, R49 ;  /* 0x0000001e2b317223 */ /* 0x080fe40000010031 */
[----:B------:R-:W-:Y:S01]  /*5870*/  FFMA.FTZ R45, R30, R30, R45 ;  /* 0x0000001e1e2d7223 */ /* 0x000fe2000001002d */
[----:B------:R-:W-:Y:S04]  /*5880*/  STL [UR19], R61 ;  /* 0x0000003dff007987 */ /* 0x000fe80008100813 */
[----:B------:R-:W-:Y:S04]  /*5890*/  STL [UR19+0x4], R60 ;  /* 0x0000043cff007987 */ /* 0x000fe80008100813 */
[----:B------:R0:W-:Y:S04]  /*58a0*/  STL [UR19+0x8], R54 ;  /* 0x00000836ff007987 */ /* 0x0001e80008100813 */
[----:B------:R-:W-:Y:S04]  /*58b0*/  STL [UR19+0xc], R55 ;  /* 0x00000c37ff007987 */ /* 0x000fe80008100813 */
[----:B------:R1:W-:Y:S04]  /*58c0*/  STL [UR19+0x10], R56 ;  /* 0x00001038ff007987 */ /* 0x0003e80008100813 */
[----:B------:R-:W-:Y:S04]  /*58d0*/  STL [UR19+0x14], R53 ;  /* 0x00001435ff007987 */ /* 0x000fe80008100813 */
[----:B------:R-:W-:Y:S04]  /*58e0*/  STL [UR19+0x18], R52 ;  /* 0x00001834ff007987 */ /* 0x000fe80008100813 */
[----:B------:R-:W-:Y:S04]  /*58f0*/  STL [UR19+0x1c], R57 ;  /* 0x00001c39ff007987 */ /* 0x000fe80008100813 */
[----:B------:R2:W-:Y:S04]  /*5900*/  STL [UR19+0x20], R49 ;  /* 0x00002031ff007987 */ /* 0x0005e80008100813 */
[----:B------:R3:W-:Y:S04]  /*5910*/  STL [UR19+0x24], R45 ;  /* 0x0000242dff007987 */ /* 0x0007e80008100813 */
[----:B0-----:R-:W4:Y:S01]  /*5920*/  LDL R54, [UR24] ;  /* 0x00000018ff367983 */ /* 0x001f220008100800 */
[----:B------:R-:W-:-:S03]  /*5930*/  FMUL.FTZ R31, R38, R21 ;  /* 0x00000015261f7220 */ /* 0x000fc60000410000 */
[----:B------:R-:W5:Y:S04]  /*5940*/  LDL R61, [UR24+0x4] ;  /* 0x00000418ff3d7983 */ /* 0x000f680008100800 */
[----:B------:R-:W5:Y:S04]  /*5950*/  LDL R60, [UR24+0x8] ;  /* 0x00000818ff3c7983 */ /* 0x000f680008100800 */
[----:B------:R-:W5:Y:S04]  /*5960*/  LDL R51, [UR24+0xc] ;  /* 0x00000c18ff337983 */ /* 0x000f680008100800 */
[----:B------:R-:W5:Y:S04]  /*5970*/  LDL R59, [UR24+0x10] ;  /* 0x00001018ff3b7983 */ /* 0x000f680008100800 */
[----:B------:R-:W5:Y:S04]  /*5980*/  LDL R58, [UR24+0x14] ;  /* 0x00001418ff3a7983 */ /* 0x000f680008100800 */
[----:B-1----:R-:W5:Y:S04]  /*5990*/  LDL R56, [UR24+0x18] ;  /* 0x00001818ff387983 */ /* 0x002f680008100800 */
[----:B--2---:R-:W2:Y:S04]  /*59a0*/  LDL R49, [UR24+0x1c] ;  /* 0x00001c18ff317983 */ /* 0x004ea80008100800 */
[----:B---3--:R-:W3:Y:S04]  /*59b0*/  LDL R45, [UR24+0x24] ;  /* 0x00002418ff2d7983 */ /* 0x008ee80008100800 */
[----:B------:R-:W3:Y:S01]  /*59c0*/  LDL R52, [UR24+0x28] ;  /* 0x00002818ff347983 */ /* 0x000ee20008100800 */
[----:B----4-:R-:W-:-:S03]  /*59d0*/  FFMA.FTZ R55, R44, R31, R54 ;  /* 0x0000001f2c377223 */ /* 0x010fc60000010036 */
[----:B------:R-:W4:Y:S01]  /*59e0*/  LDL R54, [UR24+0x20] ;  /* 0x00002018ff367983 */ /* 0x000f220008100800 */
[-C--:B-----5:R-:W-:Y:S02]  /*59f0*/  FFMA.FTZ R53, R39, R31.reuse, R61 ;  /* 0x0000001f27357223 */ /* 0x0a0fe4000001003d */
[-C--:B------:R-:W-:Y:S02]  /*5a00*/  FFMA.FTZ R60, R47, R31.reuse, R60 ;  /* 0x0000001f2f3c7223 */ /* 0x080fe4000001003c */
[-C--:B------:R-:W-:Y:S02]  /*5a10*/  FFMA.FTZ R51, R48, R31.reuse, R51 ;  /* 0x0000001f30337223 */ /* 0x080fe40000010033 */
[-C--:B------:R-:W-:Y:S02]  /*5a20*/  FFMA.FTZ R59, R32, R31.reuse, R59 ;  /* 0x0000001f203b7223 */ /* 0x080fe4000001003b */
[-C--:B------:R-:W-:Y:S02]  /*5a30*/  FFMA.FTZ R58, R33, R31.reuse, R58 ;  /* 0x0000001f213a7223 */ /* 0x080fe4000001003a */
[----:B------:R-:W-:-:S02]  /*5a40*/  FFMA.FTZ R56, R41, R31, R56 ;  /* 0x0000001f29387223 */ /* 0x000fc40000010038 */
[-C--:B--2---:R-:W-:Y:S02]  /*5a50*/  FFMA.FTZ R49, R50, R31.reuse, R49 ;  /* 0x0000001f32317223 */ /* 0x084fe40000010031 */
[-C--:B---3--:R-:W-:Y:S02]  /*5a60*/  FFMA.FTZ R45, R30, R31.reuse, R45 ;  /* 0x0000001f1e2d7223 */ /* 0x088fe4000001002d */
[----:B------:R-:W-:Y:S01]  /*5a70*/  FFMA.FTZ R52, R31, R31, R52 ;  /* 0x0000001f1f347223 */ /* 0x000fe20000010034 */
[----:B------:R0:W-:Y:S01]  /*5a80*/  STL [UR24], R55 ;  /* 0x00000037ff007987 */ /* 0x0001e20008100818 */
[----:B------:R-:W-:-:S03]  /*5a90*/  IADD3 R46, R46, 0x1, RZ ;  /* 0x000000012e2e7810 */ /* 0x000fc60007ffe0ff */
[----:B------:R0:W-:Y:S04]  /*5aa0*/  STL [UR24+0x4], R53 ;  /* 0x00000435ff007987 */ /* 0x0001e80008100818 */
[----:B------:R0:W-:Y:S04]  /*5ab0*/  STL [UR24+0x8], R60 ;  /* 0x0000083cff007987 */ /* 0x0001e80008100818 */
[----:B------:R0:W-:Y:S04]  /*5ac0*/  STL [UR24+0xc], R51 ;  /* 0x00000c33ff007987 */ /* 0x0001e80008100818 */
[----:B------:R0:W-:Y:S04]  /*5ad0*/  STL [UR24+0x10], R59 ;  /* 0x0000103bff007987 */ /* 0x0001e80008100818 */
[----:B------:R0:W-:Y:S04]  /*5ae0*/  STL [UR24+0x14], R58 ;  /* 0x0000143aff007987 */ /* 0x0001e80008100818 */
[----:B------:R0:W-:Y:S04]  /*5af0*/  STL [UR24+0x18], R56 ;  /* 0x00001838ff007987 */ /* 0x0001e80008100818 */
[----:B------:R0:W-:Y:S04]  /*5b00*/  STL [UR24+0x1c], R49 ;  /* 0x00001c31ff007987 */ /* 0x0001e80008100818 */
[----:B------:R0:W-:Y:S04]  /*5b10*/  STL [UR24+0x24], R45 ;  /* 0x0000242dff007987 */ /* 0x0001e80008100818 */
[----:B------:R0:W-:Y:S01]  /*5b20*/  STL [UR24+0x28], R52 ;  /* 0x00002834ff007987 */ /* 0x0001e20008100818 */
[----:B------:R-:W-:-:S02]  /*5b30*/  ISETP.GE.AND P3, PT, R46, R7, PT ;  /* 0x000000072e00720c */ /* 0x000fc40003f66270 */
[----:B------:R-:W-:-:S04]  /*5b40*/  IADD3 R42, P4, R42, 0x4, RZ ;  /* 0x000000042a2a7810 */ /* 0x000fc80007f9e0ff */
[----:B------:R-:W-:Y:S01]  /*5b50*/  IADD3.X R37, RZ, R37, RZ, P4, !PT ;  /* 0x00000025ff257210 */ /* 0x000fe200027fe4ff */
[----:B----4-:R-:W-:-:S08]  /*5b60*/  FFMA.FTZ R54, R43, R31, R54 ;  /* 0x0000001f2b367223 */ /* 0x010fd00000010036 */
[----:B------:R0:W-:Y:S01]  /*5b70*/  STL [UR24+0x20], R54 ;  /* 0x00002036ff007987 */ /* 0x0001e20008100818 */
[----:B------:R-:W-:Y:S05]  /*5b80*/  @!P3 BRA `(.L_x_307) ;  /* 0xfffff0e00000b947 */ /* 0x000fea000383ffff */
[----:B------:R-:W-:Y:S05]  /*5b90*/  BSYNC B2 ;  /* 0x0000000000027941 */ /* 0x000fea0003800000 */
.L_x_306:
        /* <DEDUP_REMOVED lines=12> */
[----:B------:R1:W-:Y:S01]  /*5c60*/  STS [R40+0x28], R31 ;  /* 0x0000281f28007388 */ /* 0x0003e20000000800 */
[----:B------:R-:W-:Y:S05]  /*5c70*/  BRA `(.L_x_304) ;  /* 0x00000e0000007947 */ /* 0x000fea0003800000 */
.L_x_305:
[----:B------:R-:W-:Y:S01]  /*5c80*/  BMOV.32.CLEAR RZ, B2 ;  /* 0x0000000002ff7355 */ /* 0x000fe20000100000 */
[----:B------:R-:W-:Y:S01]  /*5c90*/  BSSY B2, `(.L_x_308) ;  /* 0x00000d2000027945 */ /* 0x000fe20003800000 */
[----:B------:R-:W-:-:S05]  /*5ca0*/  MOV R46, R2 ;  /* 0x00000002002e7202 */ /* 0x000fca0000000f00 */
.L_x_309:
        /* <DEDUP_REMOVED lines=13> */
[----:B------:R0:W-:Y:S04]  /*5d80*/  STL [UR26], R41 ;  /* 0x00000029ff007987 */ /* 0x0001e8000810081a */
[----:B------:R1:W-:Y:S04]  /*5d90*/  STL [UR26+0x4], R43 ;  /* 0x0000042bff007987 */ /* 0x0003e8000810081a */
[----:B------:R-:W2:Y:S04]  /*5da0*/  LDL R45, [UR18] ;  /* 0x00000012ff2d7983 */ /* 0x000ea80008100800 */
[----:B------:R-:W0:Y:S04]  /*5db0*/  LDL R48, [UR18+0x4] ;  /* 0x00000412ff307983 */ /* 0x000e280008100800 */
[----:B------:R-:W3:Y:S01]  /*5dc0*/  LDL R50, [UR18+0x8] ;  /* 0x00000812ff327983 */ /* 0x000ee20008100800 */
[----:B------:R-:W-:Y:S01]  /*5dd0*/  MOV R49, c[0x0][0x1a8] ;  /* 0x00006a0000317a02 */ /* 0x000fe20000000f00 */
[----:B----4-:R-:W-:-:S03]  /*5de0*/  FADD.FTZ R52, -R12, |R31| ;  /* 0x4000001f0c347221 */ /* 0x010fc60000010100 */
[----:B------:R-:W-:Y:S01]  /*5df0*/  LEA R32, P3, R49, R42, 0x2 ;  /* 0x0000002a31207211 */ /* 0x000fe200078610ff */
[----:B------:R-:W-:-:S03]  /*5e00*/  FMUL.FTZ R47, R25, R52 ;  /* 0x00000034192f7220 */ /* 0x000fc60000410000 */
[----:B------:R-:W-:-:S08]  /*5e10*/  LEA.HI.X R33, R49, R37, R34, 0x2, P3 ;  /* 0x0000002531217211 */ /* 0x000fd000018f1422 */
[----:B------:R-:W4:Y:S01]  /*5e20*/  LDG.E.CONSTANT.SYS R30, [R32] ;  /* 0x00000000201e7381 */ /* 0x000f2200001e6900 */
[-C--:B--2---:R-:W-:Y:S02]  /*5e30*/  FFMA.FTZ R45, R44, R47.reuse, R45 ;  /* 0x0000002f2c2d7223 */ /* 0x084fe4000001002d */
[-C--:B0-----:R-:W-:Y:S02]  /*5e40*/  FFMA.FTZ R41, R39, R47.reuse, R48 ;  /* 0x0000002f27297223 */ /* 0x081fe40000010030 */
[----:B---3--:R-:W-:-:S04]  /*5e50*/  FFMA.FTZ R50, R47, R47, R50 ;  /* 0x0000002f2f327223 */ /* 0x008fc80000010032 */
[----:B------:R-:W-:Y:S04]  /*5e60*/  STL [UR18], R45 ;  /* 0x0000002dff007987 */ /* 0x000fe80008100812 */
[----:B------:R0:W-:Y:S04]  /*5e70*/  STL [UR18+0x4], R41 ;  /* 0x00000429ff007987 */ /* 0x0001e80008100812 */
[----:B------:R-:W-:Y:S04]  /*5e80*/  STL [UR18+0x8], R50 ;  /* 0x00000832ff007987 */ /* 0x000fe80008100812 */
[----:B-1----:R-:W2:Y:S04]  /*5e90*/  LDL R43, [UR9] ;  /* 0x00000009ff2b7983 */ /* 0x002ea80008100800 */
[----:B------:R-:W3:Y:S04]  /*5ea0*/  LDL R51, [UR9+0x4] ;  /* 0x00000409ff337983 */ /* 0x000ee80008100800 */
[----:B------:R-:W5:Y:S04]  /*5eb0*/  LDL R52, [UR9+0x8] ;  /* 0x00000809ff347983 */ /* 0x000f680008100800 */
[----:B------:R-:W5:Y:S01]  /*5ec0*/  LDL R53, [UR9+0xc] ;  /* 0x00000c09ff357983 */ /* 0x000f620008100800 */
[----:B----4-:R-:W-:-:S02]  /*5ed0*/  FADD.FTZ R55, -R13, R30 ;  /* 0x0000001e0d377221 */ /* 0x010fc40000010100 */
[----:B------:R-:W-:-:S04]  /*5ee0*/  IMAD.WIDE R30, R49, 0x4, R32 ;  /* 0x00000004311e7825 */ /* 0x000fc800078e0220 */
[----:B------:R-:W-:-:S04]  /*5ef0*/  FMUL.FTZ R48, R24, R55 ;  /* 0x0000003718307220 */ /* 0x000fc80000410000 */
[----:B------:R-:W4:Y:S01]  /*5f00*/  LDG.E.CONSTANT.SYS R59, [R30] ;  /* 0x000000001e3b7381 */ /* 0x000f2200001e6900 */
[-C--:B--2---:R-:W-:Y:S02]  /*5f10*/  FFMA.FTZ R43, R44, R48.reuse, R43 ;  /* 0x000000302c2b7223 */ /* 0x084fe4000001002b */
[-C--:B---3--:R-:W-:Y:S02]  /*5f20*/  FFMA.FTZ R51, R39, R48.reuse, R51 ;  /* 0x0000003027337223 */ /* 0x088fe40000010033 */
[-C--:B-----5:R-:W-:Y:S02]  /*5f30*/  FFMA.FTZ R52, R47, R48.reuse, R52 ;  /* 0x000000302f347223 */ /* 0x0a0fe40000010034 */
[----:B------:R-:W-:Y:S02]  /*5f40*/  FFMA.FTZ R53, R48, R48, R53 ;  /* 0x0000003030357223 */ /* 0x000fe40000010035 */
[----:B------:R1:W-:Y:S04]  /*5f50*/  STL [UR9], R43 ;  /* 0x0000002bff007987 */ /* 0x0003e80008100809 */
[----:B------:R-:W-:Y:S04]  /*5f60*/  STL [UR9+0x4], R51 ;  /* 0x00000433ff007987 */ /* 0x000fe80008100809 */
[----:B------:R2:W-:Y:S04]  /*5f70*/  STL [UR9+0x8], R52 ;  /* 0x00000834ff007987 */ /* 0x0005e80008100809 */
[----:B------:R3:W-:Y:S04]  /*5f80*/  STL [UR9+0xc], R53 ;  /* 0x00000c35ff007987 */ /* 0x0007e80008100809 */
[----:B------:R-:W5:Y:S04]  /*5f90*/  LDL R33, [UR25] ;  /* 0x00000019ff217983 */ /* 0x000f680008100800 */
[----:B0-----:R-:W2:Y:S04]  /*5fa0*/  LDL R41, [UR25+0x4] ;  /* 0x00000419ff297983 */ /* 0x001ea80008100800 */
[----:B------:R-:W3:Y:S04]  /*5fb0*/  LDL R45, [UR25+0x8] ;  /* 0x00000819ff2d7983 */ /* 0x000ee80008100800 */
[----:B------:R-:W3:Y:S04]  /*5fc0*/  LDL R55, [UR25+0xc] ;  /* 0x00000c19ff377983 */ /* 0x000ee80008100800 */
[----:B------:R-:W3:Y:S01]  /*5fd0*/  LDL R57, [UR25+0x10] ;  /* 0x00001019ff397983 */ /* 0x000ee20008100800 */
[----:B----4-:R-:W-:-:S02]  /*5fe0*/  FADD.FTZ R59, -R14, R59 ;  /* 0x0000003b0e3b7221 */ /* 0x010fc40000010100 */
[----:B------:R-:W-:-:S04]  /*5ff0*/  IMAD.WIDE R30, R49, 0x4, R30 ;  /* 0x00000004311e7825 */ /* 0x000fc800078e021e */
[----:B------:R-:W-:-:S04]  /*6000*/  FMUL.FTZ R32, R24, R59 ;  /* 0x0000003b18207220 */ /* 0x000fc80000410000 */
[----:B------:R-:W4:Y:S01]  /*6010*/  LDG.E.CONSTANT.SYS R56, [R30] ;  /* 0x000000001e387381 */ /* 0x000f2200001e6900 */
[-C--:B-----5:R-:W-:Y:S02]  /*6020*/  FFMA.FTZ R33, R44, R32.reuse, R33 ;  /* 0x000000202c217223 */ /* 0x0a0fe40000010021 */
[-C--:B--2---:R-:W-:Y:S02]  /*6030*/  FFMA.FTZ R41, R39, R32.reuse, R41 ;  /* 0x0000002027297223 */ /* 0x084fe40000010029 */
[-C--:B---3--:R-:W-:Y:S02]  /*6040*/  FFMA.FTZ R45, R47, R32.reuse, R45 ;  /* 0x000000202f2d7223 */ /* 0x088fe4000001002d */
[-C--:B------:R-:W-:Y:S02]  /*6050*/  FFMA.FTZ R55, R48, R32.reuse, R55 ;  /* 0x0000002030377223 */ /* 0x080fe40000010037 */
[----:B------:R-:W-:Y:S01]  /*6060*/  FFMA.FTZ R57, R32, R32, R57 ;  /* 0x0000002020397223 */ /* 0x000fe20000010039 */
[----:B------:R4:W-:Y:S04]  /*6070*/  STL [UR25], R33 ;  /* 0x00000021ff007987 */ /* 0x0009e80008100819 */
[----:B------:R0:W-:Y:S04]  /*6080*/  STL [UR25+0x4], R41 ;  /* 0x00000429ff007987 */ /* 0x0001e80008100819 */
[----:B------:R2:W-:Y:S04]  /*6090*/  STL [UR25+0x8], R45 ;  /* 0x0000082dff007987 */ /* 0x0005e80008100819 */
[----:B------:R3:W-:Y:S04]  /*60a0*/  STL [UR25+0xc], R55 ;  /* 0x00000c37ff007987 */ /* 0x0007e80008100819 */
[----:B------:R5:W-:Y:S04]  /*60b0*/  STL [UR25+0x10], R57 ;  /* 0x00001039ff007987 */ /* 0x000be80008100819 */
[----:B-1----:R-:W0:Y:S04]  /*60c0*/  LDL R43, [UR23] ;  /* 0x00000017ff2b7983 */ /* 0x002e280008100800 */
[----:B------:R-:W2:Y:S04]  /*60d0*/  LDL R50, [UR23+0x4] ;  /* 0x00000417ff327983 */ /* 0x000ea80008100800 */
[----:B------:R-:W3:Y:S04]  /*60e0*/  LDL R52, [UR23+0x8] ;  /* 0x00000817ff347983 */ /* 0x000ee80008100800 */
[----:B------:R-:W5:Y:S04]  /*60f0*/  LDL R51, [UR23+0xc] ;  /* 0x00000c17ff337983 */ /* 0x000f680008100800 */
[----:B------:R-:W5:Y:S04]  /*6100*/  LDL R53, [UR23+0x10] ;  /* 0x00001017ff357983 */ /* 0x000f680008100800 */
[----:B------:R-:W5:Y:S01]  /*6110*/  LDL R54, [UR23+0x14] ;  /* 0x00001417ff367983 */ /* 0x000f620008100800 */
[----:B----4-:R-:W-:-:S02]  /*6120*/  FADD.FTZ R33, -R15, R56 ;  /* 0x000000380f217221 */ /* 0x010fc40000010100 */
[----:B------:R-:W-:-:S04]  /*6130*/  IMAD.WIDE R30, R49, 0x4, R30 ;  /* 0x00000004311e7825 */ /* 0x000fc800078e021e */
[----:B------:R-:W-:-:S04]  /*6140*/  FMUL.FTZ R33, R24, R33 ;  /* 0x0000002118217220 */ /* 0x000fc80000410000 */
[----:B------:R-:W4:Y:S01]  /*6150*/  LDG.E.CONSTANT.SYS R59, [R30] ;  /* 0x000000001e3b7381 */ /* 0x000f2200001e6900 */
[-C--:B0-----:R-:W-:Y:S02]  /*6160*/  FFMA.FTZ R41, R44, R33.reuse, R43 ;  /* 0x000000212c297223 */ /* 0x081fe4000001002b */
[-C--:B--2---:R-:W-:Y:S02]  /*6170*/  FFMA.FTZ R50, R39, R33.reuse, R50 ;  /* 0x0000002127327223 */ /* 0x084fe40000010032 */
[-C--:B---3--:R-:W-:Y:S02]  /*6180*/  FFMA.FTZ R45, R47, R33.reuse, R52 ;  /* 0x000000212f2d7223 */ /* 0x088fe40000010034 */
[-C--:B-----5:R-:W-:Y:S02]  /*6190*/  FFMA.FTZ R51, R48, R33.reuse, R51 ;  /* 0x0000002130337223 */ /* 0x0a0fe40000010033 */
        /* <DEDUP_REMOVED lines=8> */
[----:B------:R-:W2:Y:S04]  /*6220*/  LDL R55, [UR22] ;  /* 0x00000016ff377983 */ /* 0x000ea80008100800 */
[----:B------:R-:W3:Y:S04]  /*6230*/  LDL R56, [UR22+0x4] ;  /* 0x00000416ff387983 */ /* 0x000ee80008100800 */
[----:B------:R-:W5:Y:S04]  /*6240*/  LDL R58, [UR22+0x8] ;  /* 0x00000816ff3a7983 */ /* 0x000f680008100800 */
[----:B------:R-:W5:Y:S04]  /*6250*/  LDL R57, [UR22+0xc] ;  /* 0x00000c16ff397983 */ /* 0x000f680008100800 */
[----:B------:R-:W5:Y:S04]  /*6260*/  LDL R43, [UR22+0x10] ;  /* 0x00001016ff2b7983 */ /* 0x000f680008100800 */
[----:B------:R-:W5:Y:S04]  /*6270*/  LDL R52, [UR22+0x14] ;  /* 0x00001416ff347983 */ /* 0x000f680008100800 */
[----:B0-----:R-:W5:Y:S01]  /*6280*/  LDL R50, [UR22+0x18] ;  /* 0x00001816ff327983 */ /* 0x001f620008100800 */
[----:B----4-:R-:W-:-:S02]  /*6290*/  FADD.FTZ R41, -R16, R59 ;  /* 0x0000003b10297221 */ /* 0x010fc40000010100 */
[----:B------:R-:W-:-:S04]  /*62a0*/  IMAD.WIDE R30, R49, 0x4, R30 ;  /* 0x00000004311e7825 */ /* 0x000fc800078e021e */
[----:B------:R-:W-:-:S04]  /*62b0*/  FMUL.FTZ R41, R26, R41 ;  /* 0x000000291a297220 */ /* 0x000fc80000410000 */
[-C--:B--2---:R-:W-:Y:S02]  /*62c0*/  FFMA.FTZ R55, R44, R41.reuse, R55 ;  /* 0x000000292c377223 */ /* 0x084fe40000010037 */
[-C--:B---3--:R-:W-:Y:S02]  /*62d0*/  FFMA.FTZ R56, R39, R41.reuse, R56 ;  /* 0x0000002927387223 */ /* 0x088fe40000010038 */
[-C--:B-----5:R-:W-:Y:S02]  /*62e0*/  FFMA.FTZ R58, R47, R41.reuse, R58 ;  /* 0x000000292f3a7223 */ /* 0x0a0fe4000001003a */
[-C--:B------:R-:W-:Y:S02]  /*62f0*/  FFMA.FTZ R57, R48, R41.reuse, R57 ;  /* 0x0000002930397223 */ /* 0x080fe40000010039 */
[-C--:B------:R-:W-:Y:S02]  /*6300*/  FFMA.FTZ R59, R32, R41.reuse, R43 ;  /* 0x00000029203b7223 */ /* 0x080fe4000001002b */
[----:B------:R-:W-:-:S02]  /*6310*/  FFMA.FTZ R60, R33, R41, R52 ;  /* 0x00000029213c7223 */ /* 0x000fc40000010034 */
[----:B------:R-:W-:Y:S02]  /*6320*/  FFMA.FTZ R61, R41, R41, R50 ;  /* 0x00000029293d7223 */ /* 0x000fe40000010032 */
[----:B------:R0:W2:Y:S04]  /*6330*/  LDG.E.CONSTANT.SYS R50, [R30] ;  /* 0x000000001e327381 */ /* 0x0000a800001e6900 */
[----:B------:R1:W-:Y:S04]  /*6340*/  STL [UR22], R55 ;  /* 0x00000037ff007987 */ /* 0x0003e80008100816 */
[----:B------:R3:W-:Y:S04]  /*6350*/  STL [UR22+0x4], R56 ;  /* 0x00000438ff007987 */ /* 0x0007e80008100816 */
[----:B------:R-:W-:Y:S04]  /*6360*/  STL [UR22+0x8], R58 ;  /* 0x0000083aff007987 */ /* 0x000fe80008100816 */
[----:B------:R2:W-:Y:S04]  /*6370*/  STL [UR22+0xc], R57 ;  /* 0x00000c39ff007987 */ /* 0x0005e80008100816 */
[----:B------:R4:W-:Y:S04]  /*6380*/  STL [UR22+0x10], R59 ;  /* 0x0000103bff007987 */ /* 0x0009e80008100816 */
[----:B------:R-:W-:Y:S04]  /*6390*/  STL [UR22+0x14], R60 ;  /* 0x0000143cff007987 */ /* 0x000fe80008100816 */
[----:B------:R5:W-:Y:S04]  /*63a0*/  STL [UR22+0x18], R61 ;  /* 0x0000183dff007987 */ /* 0x000be80008100816 */
[----:B-1----:R-:W4:Y:S04]  /*63b0*/  LDL R55, [UR21] ;  /* 0x00000015ff377983 */ /* 0x002f280008100800 */
[----:B---3--:R-:W3:Y:S04]  /*63c0*/  LDL R56, [UR21+0x4] ;  /* 0x00000415ff387983 */ /* 0x008ee80008100800 */
[----:B------:R-:W5:Y:S04]  /*63d0*/  LDL R54, [UR21+0x8] ;  /* 0x00000815ff367983 */ /* 0x000f680008100800 */
[----:B------:R-:W5:Y:S04]  /*63e0*/  LDL R53, [UR21+0xc] ;  /* 0x00000c15ff357983 */ /* 0x000f680008100800 */
[----:B------:R-:W5:Y:S04]  /*63f0*/  LDL R43, [UR21+0x10] ;  /* 0x00001015ff2b7983 */ /* 0x000f680008100800 */
[----:B------:R-:W5:Y:S04]  /*6400*/  LDL R52, [UR21+0x14] ;  /* 0x00001415ff347983 */ /* 0x000f680008100800 */
[----:B------:R-:W5:Y:S04]  /*6410*/  LDL R51, [UR21+0x18] ;  /* 0x00001815ff337983 */ /* 0x000f680008100800 */
[----:B------:R-:W5:Y:S01]  /*6420*/  LDL R45, [UR21+0x1c] ;  /* 0x00001c15ff2d7983 */ /* 0x000f620008100800 */
[----:B0-----:R-:W-:-:S04]  /*6430*/  IMAD.WIDE R30, R49, 0x4, R30 ;  /* 0x00000004311e7825 */ /* 0x001fc800078e021e */
[----:B--2---:R-:W-:-:S04]  /*6440*/  FADD.FTZ R57, -R17, R50 ;  /* 0x0000003211397221 */ /* 0x004fc80000010100 */
[----:B------:R-:W-:-:S04]  /*6450*/  FMUL.FTZ R50, R20, R57 ;  /* 0x0000003914327220 */ /* 0x000fc80000410000 */
[-C--:B----4-:R-:W-:Y:S02]  /*6460*/  FFMA.FTZ R55, R44, R50.reuse, R55 ;  /* 0x000000322c377223 */ /* 0x090fe40000010037 */
[-C--:B---3--:R-:W-:Y:S02]  /*6470*/  FFMA.FTZ R56, R39, R50.reuse, R56 ;  /* 0x0000003227387223 */ /* 0x088fe40000010038 */
[-C--:B-----5:R-:W-:Y:S02]  /*6480*/  FFMA.FTZ R54, R47, R50.reuse, R54 ;  /* 0x000000322f367223 */ /* 0x0a0fe40000010036 */
[-C--:B------:R-:W-:Y:S02]  /*6490*/  FFMA.FTZ R53, R48, R50.reuse, R53 ;  /* 0x0000003230357223 */ /* 0x080fe40000010035 */
[-C--:B------:R-:W-:Y:S02]  /*64a0*/  FFMA.FTZ R57, R32, R50.reuse, R43 ;  /* 0x0000003220397223 */ /* 0x080fe4000001002b */
[----:B------:R0:W2:Y:S01]  /*64b0*/  LDG.E.CONSTANT.SYS R43, [R30] ;  /* 0x000000001e2b7381 */ /* 0x0000a200001e6900 */
[----:B------:R-:W-:-:S02]  /*64c0*/  FFMA.FTZ R58, R33, R50, R52 ;  /* 0x00000032213a7223 */ /* 0x000fc40000010034 */
[-C--:B------:R-:W-:Y:S02]  /*64d0*/  FFMA.FTZ R59, R41, R50.reuse, R51 ;  /* 0x00000032293b7223 */ /* 0x080fe40000010033 */
[----:B------:R-:W-:Y:S01]  /*64e0*/  FFMA.FTZ R61, R50, R50, R45 ;  /* 0x00000032323d7223 */ /* 0x000fe2000001002d */
[----:B------:R1:W-:Y:S04]  /*64f0*/  STL [UR21], R55 ;  /* 0x00000037ff007987 */ /* 0x0003e80008100815 */
[----:B------:R-:W-:Y:S04]  /*6500*/  STL [UR21+0x4], R56 ;  /* 0x00000438ff007987 */ /* 0x000fe80008100815 */
[----:B------:R3:W-:Y:S04]  /*6510*/  STL [UR21+0x8], R54 ;  /* 0x00000836ff007987 */ /* 0x0007e80008100815 */
[----:B------:R4:W-:Y:S04]  /*6520*/  STL [UR21+0xc], R53 ;  /* 0x00000c35ff007987 */ /* 0x0009e80008100815 */
[----:B------:R-:W-:Y:S04]  /*6530*/  STL [UR21+0x10], R57 ;  /* 0x00001039ff007987 */ /* 0x000fe80008100815 */
[----:B------:R5:W-:Y:S04]  /*6540*/  STL [UR21+0x14], R58 ;  /* 0x0000143aff007987 */ /* 0x000be80008100815 */
[----:B------:R0:W-:Y:S04]  /*6550*/  STL [UR21+0x18], R59 ;  /* 0x0000183bff007987 */ /* 0x0001e80008100815 */
[----:B------:R0:W-:Y:S04]  /*6560*/  STL [UR21+0x1c], R61 ;  /* 0x00001c3dff007987 */ /* 0x0001e80008100815 */
[----:B-1----:R-:W2:Y:S04]  /*6570*/  LDL R55, [UR20] ;  /* 0x00000014ff377983 */ /* 0x002ea80008100800 */
[----:B------:R-:W2:Y:S04]  /*6580*/  LDL R60, [UR20+0x4] ;  /* 0x00000414ff3c7983 */ /* 0x000ea80008100800 */
[----:B------:R-:W2:Y:S04]  /*6590*/  LDL R52, [UR20+0x8] ;  /* 0x00000814ff347983 */ /* 0x000ea80008100800 */
[----:B------:R-:W2:Y:S04]  /*65a0*/  LDL R45, [UR20+0xc] ;  /* 0x00000c14ff2d7983 */ /* 0x000ea80008100800 */
[----:B------:R-:W2:Y:S04]  /*65b0*/  LDL R51, [UR20+0x10] ;  /* 0x00001014ff337983 */ /* 0x000ea80008100800 */
[----:B---3--:R-:W3:Y:S04]  /*65c0*/  LDL R54, [UR20+0x14] ;  /* 0x00001414ff367983 */ /* 0x008ee80008100800 */
[----:B------:R-:W3:Y:S04]  /*65d0*/  LDL R56, [UR20+0x18] ;  /* 0x00001814ff387983 */ /* 0x000ee80008100800 */
[----:B----4-:R-:W4:Y:S04]  /*65e0*/  LDL R53, [UR20+0x1c] ;  /* 0x00001c14ff357983 */ /* 0x010f280008100800 */
[----:B-----5:R-:W5:Y:S01]  /*65f0*/  LDL R58, [UR20+0x20] ;  /* 0x00002014ff3a7983 */ /* 0x020f620008100800 */
[----:B0-----:R-:W-:-:S08]  /*6600*/  IMAD.WIDE R30, R49, 0x4, R30 ;  /* 0x00000004311e7825 */ /* 0x001fd000078e021e */
[----:B------:R0:W5:Y:S01]  /*6610*/  LDG.E.CONSTANT.SYS R30, [R30] ;  /* 0x000000001e1e7381 */ /* 0x00016200001e6900 */
[----:B--2---:R-:W-:-:S04]  /*6620*/  FADD.FTZ R43, -R18, R43 ;  /* 0x0000002b122b7221 */ /* 0x004fc80000010100 */
[----:B------:R-:W-:-:S04]  /*6630*/  FMUL.FTZ R43, R20, R43 ;  /* 0x0000002b142b7220 */ /* 0x000fc80000410000 */
[-C--:B------:R-:W-:Y:S02]  /*6640*/  FFMA.FTZ R55, R44, R43.reuse, R55 ;  /* 0x0000002b2c377223 */ /* 0x080fe40000010037 */
[-C--:B------:R-:W-:Y:S02]  /*6650*/  FFMA.FTZ R60, R39, R43.reuse, R60 ;  /* 0x0000002b273c7223 */ /* 0x080fe4000001003c */
[-C--:B------:R-:W-:Y:S02]  /*6660*/  FFMA.FTZ R52, R47, R43.reuse, R52 ;  /* 0x0000002b2f347223 */ /* 0x080fe40000010034 */
[-C--:B------:R-:W-:Y:S02]  /*6670*/  FFMA.FTZ R45, R48, R43.reuse, R45 ;  /* 0x0000002b302d7223 */ /* 0x080fe4000001002d */
[-C--:B------:R-:W-:Y:S02]  /*6680*/  FFMA.FTZ R57, R32, R43.reuse, R51 ;  /* 0x0000002b20397223 */ /* 0x080fe40000010033 */
[----:B---3--:R-:W-:-:S02]  /*6690*/  FFMA.FTZ R59, R33, R43, R54 ;  /* 0x0000002b213b7223 */ /* 0x008fc40000010036 */
[-C--:B------:R-:W-:Y:S02]  /*66a0*/  FFMA.FTZ R61, R41, R43.reuse, R56 ;  /* 0x0000002b293d7223 */ /* 0x080fe40000010038 */
[-C--:B----4-:R-:W-:Y:S02]  /*66b0*/  FFMA.FTZ R53, R50, R43.reuse, R53 ;  /* 0x0000002b32357223 */ /* 0x090fe40000010035 */
[----:B-----5:R-:W-:Y:S01]  /*66c0*/  FFMA.FTZ R58, R43, R43, R58 ;  /* 0x0000002b2b3a7223 */ /* 0x020fe2000001003a */
[----:B------:R1:W-:Y:S04]  /*66d0*/  STL [UR20], R55 ;  /* 0x00000037ff007987 */ /* 0x0003e80008100814 */
[----:B------:R2:W-:Y:S04]  /*66e0*/  STL [UR20+0x4], R60 ;  /* 0x0000043cff007987 */ /* 0x0005e80008100814 */
[----:B------:R-:W-:Y:S04]  /*66f0*/  STL [UR20+0x8], R52 ;  /* 0x00000834ff007987 */ /* 0x000fe80008100814 */
[----:B------:R-:W-:Y:S04]  /*6700*/  STL [UR20+0xc], R45 ;  /* 0x00000c2dff007987 */ /* 0x000fe80008100814 */
[----:B------:R-:W-:Y:S04]  /*6710*/  STL [UR20+0x10], R57 ;  /* 0x00001039ff007987 */ /* 0x000fe80008100814 */
[----:B------:R-:W-:Y:S04]  /*6720*/  STL [UR20+0x14], R59 ;  /* 0x0000143bff007987 */ /* 0x000fe80008100814 */
[----:B------:R-:W-:Y:S04]  /*6730*/  STL [UR20+0x18], R61 ;  /* 0x0000183dff007987 */ /* 0x000fe80008100814 */
[----:B------:R3:W-:Y:S04]  /*6740*/  STL [UR20+0x1c], R53 ;  /* 0x00001c35ff007987 */ /* 0x0007e80008100814 */
[----:B------:R4:W-:Y:S04]  /*6750*/  STL [UR20+0x20], R58 ;  /* 0x0000203aff007987 */ /* 0x0009e80008100814 */
[----:B-1----:R-:W5:Y:S04]  /*6760*/  LDL R55, [UR19] ;  /* 0x00000013ff377983 */ /* 0x002f680008100800 */
[----:B--2---:R-:W2:Y:S04]  /*6770*/  LDL R60, [UR19+0x4] ;  /* 0x00000413ff3c7983 */ /* 0x004ea80008100800 */
[----:B---3--:R-:W3:Y:S04]  /*6780*/  LDL R53, [UR19+0x8] ;  /* 0x00000813ff357983 */ /* 0x008ee80008100800 */
[----:B------:R-:W4:Y:S04]  /*6790*/  LDL R51, [UR19+0xc] ;  /* 0x00000c13ff337983 */ /* 0x000f280008100800 */
[----:B------:R-:W4:Y:S04]  /*67a0*/  LDL R49, [UR19+0x10] ;  /* 0x00001013ff317983 */ /* 0x000f280008100800 */
[----:B------:R-:W4:Y:S04]  /*67b0*/  LDL R56, [UR19+0x14] ;  /* 0x00001413ff387983 */ /* 0x000f280008100800 */
[----:B------:R-:W4:Y:S04]  /*67c0*/  LDL R54, [UR19+0x18] ;  /* 0x00001813ff367983 */ /* 0x000f280008100800 */
[----:B------:R-:W4:Y:S04]  /*67d0*/  LDL R45, [UR19+0x1c] ;  /* 0x00001c13ff2d7983 */ /* 0x000f280008100800 */
[----:B------:R-:W4:Y:S04]  /*67e0*/  LDL R52, [UR19+0x20] ;  /* 0x00002013ff347983 */ /* 0x000f280008100800 */
[----:B0-----:R-:W4:Y:S01]  /*67f0*/  LDL R31, [UR19+0x24] ;  /* 0x00002413ff1f7983 */ /* 0x001f220008100800 */
[----:B------:R-:W-:-:S04]  /*6800*/  FADD.FTZ R57, -R19, R30 ;  /* 0x0000001e13397221 */ /* 0x000fc80000010100 */
[----:B------:R-:W-:Y:S01]  /*6810*/  FMUL.FTZ R30, R20, R57 ;  /* 0x00000039141e7220 */ /* 0x000fe20000410000 */
[----:B------:R-:W-:-:S04]  /*6820*/  IADD3 R46, R46, 0x1, RZ ;  /* 0x000000012e2e7810 */ /* 0x000fc80007ffe0ff */
[----:B------:R-:W-:Y:S02]  /*6830*/  ISETP.GE.AND P3, PT, R46, R7, PT ;  /* 0x000000072e00720c */ /* 0x000fe40003f66270 */
[----:B------:R-:W-:-:S04]  /*6840*/  IADD3 R42, P4, R42, 0x4, RZ ;  /* 0x000000042a2a7810 */ /* 0x000fc80007f9e0ff */
[----:B------:R-:W-:Y:S01]  /*6850*/  IADD3.X R37, RZ, R37, RZ, P4, !PT ;  /* 0x00000025ff257210 */ /* 0x000fe200027fe4ff */
[-C--:B-----5:R-:W-:Y:S02]  /*6860*/  FFMA.FTZ R55, R44, R30.reuse, R55 ;  /* 0x0000001e2c377223 */ /* 0x0a0fe40000010037 */
[-C--:B--2---:R-:W-:Y:S02]  /*6870*/  FFMA.FTZ R60, R39, R30.reuse, R60 ;  /* 0x0000001e273c7223 */ /* 0x084fe4000001003c */
[-C--:B---3--:R-:W-:Y:S02]  /*6880*/  FFMA.FTZ R53, R47, R30.reuse, R53 ;  /* 0x0000001e2f357223 */ /* 0x088fe40000010035 */
[-C--:B----4-:R-:W-:Y:S02]  /*6890*/  FFMA.FTZ R51, R48, R30.reuse, R51 ;  /* 0x0000001e30337223 */ /* 0x090fe40000010033 */
[-C--:B------:R-:W-:Y:S02]  /*68a0*/  FFMA.FTZ R49, R32, R30.reuse, R49 ;  /* 0x0000001e20317223 */ /* 0x080fe40000010031 */
[----:B------:R-:W-:-:S02]  /*68b0*/  FFMA.FTZ R56, R33, R30, R56 ;  /* 0x0000001e21387223 */ /* 0x000fc40000010038 */
[-C--:B------:R-:W-:Y:S02]  /*68c0*/  FFMA.FTZ R54, R41, R30.reuse, R54 ;  /* 0x0000001e29367223 */ /* 0x080fe40000010036 */
[-C--:B------:R-:W-:Y:S02]  /*68d0*/  FFMA.FTZ R45, R50, R30.reuse, R45 ;  /* 0x0000001e322d7223 */ /* 0x080fe4000001002d */
[-C--:B------:R-:W-:Y:S02]  /*68e0*/  FFMA.FTZ R52, R43, R30.reuse, R52 ;  /* 0x0000001e2b347223 */ /* 0x080fe40000010034 */
[----:B------:R-:W-:Y:S01]  /*68f0*/  FFMA.FTZ R31, R30, R30, R31 ;  /* 0x0000001e1e1f7223 */ /* 0x000fe2000001001f */
[----:B------:R0:W-:Y:S04]  /*6900*/  STL [UR19], R55 ;  /* 0x00000037ff007987 */ /* 0x0001e80008100813 */
        /* <DEDUP_REMOVED lines=9> */
[----:B------:R-:W-:Y:S05]  /*69a0*/  @!P3 BRA `(.L_x_309) ;  /* 0xfffff3000000b947 */ /* 0x000fea000383ffff */
[----:B------:R-:W-:Y:S05]  /*69b0*/  BSYNC B2 ;  /* 0x0000000000027941 */ /* 0x000fea0003800000 */
.L_x_308:
[----:B0-----:R-:W-:-:S04]  /*69c0*/  IMAD R31, R0, c[0x0][0x0], R3 ;  /* 0x00000000001f7a24 */ /* 0x001fc800078e0203 */
        /* <DEDUP_REMOVED lines=11> */
.L_x_304:
[----:B------:R-:W-:Y:S05]  /*6a80*/  BSYNC B1 ;  /* 0x0000000000017941 */ /* 0x000fea0003800000 */
.L_x_303:
[----:B------:R-:W-:Y:S02]  /*6a90*/  IADD3 R36, R36, 0x1, RZ ;  /* 0x0000000124247810 */ /* 0x000fe40007ffe0ff */
[----:B------:R-:W-:-:S02]  /*6aa0*/  LEA R42, P4, R27, R42, 0x2 ;  /* 0x0000002a1b2a7211 */ /* 0x000fc400078810ff */
[----:B------:R-:W-:Y:S02]  /*6ab0*/  ISETP.GE.AND P3, PT, R36, R5, PT ;  /* 0x000000052400720c */ /* 0x000fe40003f66270 */
[----:B------:R-:W-:-:S10]  /*6ac0*/  IADD3.X R37, R37, R35, RZ, P4, !PT ;  /* 0x0000002325257210 */ /* 0x000fd400027fe4ff */
[----:B------:R-:W-:Y:S05]  /*6ad0*/  @!P3 BRA `(.L_x_310) ;  /* 0xffffe0e00000b947 */ /* 0x000fea000383ffff */
.L_x_302:
[----:B------:R-:W-:Y:S05]  /*6ae0*/  BSYNC B0 ;  /* 0x0000000000007941 */ /* 0x000fea0003800000 */
.L_x_301:
[----:B------:R-:W-:-:S04]  /*6af0*/  IADD3 R29, R29, 0x1, RZ ;  /* 0x000000011d1d7810 */ /* 0x000fc80007ffe0ff */
[----:B------:R-:W-:-:S12]  /*6b00*/  ISETP.GE.AND P3, PT, R29, UR12, PT ;  /* 0x0000000c1d007c0c */ /* 0x000fd8000bf66270 */
[----:B------:R-:W-:Y:S05]  /*6b10*/  @!P3 BRA `(.L_x_311) ;  /* 0xffffdfe00000b947 */ /* 0x000fea000383ffff */
.L_x_300:
[----:B01234-:R-:W-:Y:S02]  /*6b20*/  ULOP3.LUT UR4, UR6, 0x3, URZ, 0xc0, !UPT ;  /* 0x0000000306047892 */ /* 0x01ffe4000f8ec03f */
[----:B------:R-:W-:Y:S02]  /*6b30*/  USHF.L.U32 UR10, UR8, 0x2, URZ ;  /* 0x00000002080a7899 */ /* 0x000fe4000800063f */
[----:B------:R-:W-:Y:S02]  /*6b40*/  UIADD3 UR14, -UR4, UR6, URZ ;  /* 0x00000006040e7290 */ /* 0x000fe4000fffe13f */
[----:B------:R-:W-:Y:S02]  /*6b50*/  UISETP.NE.AND UP1, UPT, UR4, 0x2, UPT ;  /* 0x000000020400788c */ /* 0x000fe4000bf25270 */
[----:B------:R-:W-:Y:S02]  /*6b60*/  USHF.R.S32.HI UR11, URZ, 0x1f, UR10 ;  /* 0x0000001f3f0b7899 */ /* 0x000fe4000801140a */
[----:B------:R-:W-:-:S02]  /*6b70*/  UMOV UR4, URZ ;  /* 0x0000003f00047c82 */ /* 0x000fc40008000000 */
.L_x_313:
[----:B------:R-:W-:Y:S02]  /*6b80*/  UIMAD UR15, UR4, UR6, URZ ;  /* 0x00000006040f72a4 */ /* 0x000fe4000f8e023f */
[----:B------:R-:W-:-:S02]  /*6b90*/  UMOV UR5, URZ ;  /* 0x0000003f00057c82 */ /* 0x000fc40008000000 */
[----:B0-----:R-:W-:-:S04]  /*6ba0*/  UMOV UR12, UR14 ;  /* 0x0000000e000c7c82 */ /* 0x001fc80008000000 */
.L_x_312:
[----:B------:R-:W-:Y:S01]  /*6bb0*/  UIADD3 UR16, UR15, UR5, URZ ;  /* 0x000000050f107290 */ /* 0x000fe2000fffe03f */
[----:B------:R-:W-:Y:S01]  /*6bc0*/  MOV R19, UR8 ;  /* 0x0000000800137c02 */ /* 0x000fe20008000f00 */
[----:B------:R-:W-:Y:S01]  /*6bd0*/  UIADD3 UR27, UR5, 0x1, URZ ;  /* 0x00000001051b7890 */ /* 0x000fe2000fffe03f */
[----:B------:R-:W-:Y:S01]  /*6be0*/  MOV R17, 0x4 ;  /* 0x0000000400117802 */ /* 0x000fe20000000f00 */
[----:B------:R-:W-:Y:S01]  /*6bf0*/  UIADD3 UR28, UR5, 0x3, URZ ;  /* 0x00000003051c7890 */ /* 0x000fe2000fffe03f */
[----:B------:R-:W-:Y:S01]  /*6c00*/  MOV R0, UR4 ;  /* 0x0000000400007c02 */ /* 0x000fe20008000f00 */
[----:B0-----:R-:W-:Y:S01]  /*6c10*/  IMAD R2, R19, UR16, R6 ;  /* 0x0000001013027c24 */ /* 0x001fe2000f8e0206 */
[----:B------:R-:W-:Y:S02]  /*6c20*/  UIADD3 UR16, UR5, 0x2, URZ ;  /* 0x0000000205107890 */ /* 0x000fe4000fffe03f */
[----:B------:R-:W-:Y:S01]  /*6c30*/  UIADD3 UR12, UR12, -0x4, URZ ;  /* 0xfffffffc0c0c7890 */ /* 0x000fe2000fffe03f */
[----:B------:R-:W-:Y:S01]  /*6c40*/  IMAD.WIDE R2, R2, R17, c[0x0][0x170] ;  /* 0x00005c0002027625 */ /* 0x000fe200078e0211 */
[----:B------:R-:W-:-:S02]  /*6c50*/  ISETP.EQ.AND P4, PT, R0, UR5, PT ;  /* 0x0000000500007c0c */ /* 0x000fc4000bf82270 */
[C---:B------:R-:W-:Y:S01]  /*6c60*/  ISETP.EQ.AND P1, PT, R0.reuse, UR16, PT ;  /* 0x0000001000007c0c */ /* 0x040fe2000bf22270 */
[----:B------:R-:W-:Y:S01]  /*6c70*/  UMOV UR16, UR5 ;  /* 0x0000000500107c82 */ /* 0x000fe20008000000 */
[----:B------:R-:W-:Y:S01]  /*6c80*/  ISETP.EQ.AND P5, PT, R0, UR27, PT ;  /* 0x0000001b00007c0c */ /* 0x000fe2000bfa2270 */
[----:B------:R-:W-:Y:S01]  /*6c90*/  UIADD3 UR5, UR5, 0x4, URZ ;  /* 0x0000000405057890 */ /* 0x000fe2000fffe03f */
[----:B------:R-:W-:Y:S02]  /*6ca0*/  IADD3 R4, P3, R2, UR10, RZ ;  /* 0x0000000a02047c10 */ /* 0x000fe4000ff7e0ff */
[----:B------:R-:W-:Y:S02]  /*6cb0*/  ISETP.EQ.AND P2, PT, R0, UR28, PT ;  /* 0x0000001c00007c0c */ /* 0x000fe4000bf42270 */
[----:B------:R-:W-:Y:S02]  /*6cc0*/  IADD3.X R5, R3, UR11, RZ, P3, !PT ;  /* 0x0000000b03057c10 */ /* 0x000fe40009ffe4ff */
[----:B------:R-:W-:-:S02]  /*6cd0*/  IADD3 R10, P3, R4, UR10, RZ ;  /* 0x0000000a040a7c10 */ /* 0x000fc4000ff7e0ff */
[----:B------:R-:W-:Y:S02]  /*6ce0*/  SEL R13, RZ, 0x3f800000, !P1 ;  /* 0x3f800000ff0d7807 */ /* 0x000fe40004800000 */
[----:B------:R-:W-:Y:S02]  /*6cf0*/  SEL R7, RZ, 0x3f800000, !P4 ;  /* 0x3f800000ff077807 */ /* 0x000fe40006000000 */
[----:B------:R-:W-:Y:S02]  /*6d00*/  ISETP.NE.AND P1, PT, RZ, UR12, PT ;  /* 0x0000000cff007c0c */ /* 0x000fe4000bf25270 */
[----:B------:R-:W-:Y:S02]  /*6d10*/  SEL R9, RZ, 0x3f800000, !P5 ;  /* 0x3f800000ff097807 */ /* 0x000fe40006800000 */
[----:B------:R-:W-:Y:S02]  /*6d20*/  IADD3.X R11, R5, UR11, RZ, P3, !PT ;  /* 0x0000000b050b7c10 */ /* 0x000fe40009ffe4ff */
[----:B------:R-:W-:Y:S01]  /*6d30*/  SEL R15, RZ, 0x3f800000, !P2 ;  /* 0x3f800000ff0f7807 */ /* 0x000fe20005000000 */
[----:B------:R0:W-:Y:S04]  /*6d40*/  STG.E.SYS [R2], R7 ;  /* 0x0000000702007386 */ /* 0x0001e8000010e900 */
[----:B------:R0:W-:Y:S04]  /*6d50*/  STG.E.SYS [R4], R9 ;  /* 0x0000000904007386 */ /* 0x0001e8000010e900 */
[----:B------:R0:W-:Y:S04]  /*6d60*/  STG.E.SYS [R10], R13 ;  /* 0x0000000d0a007386 */ /* 0x0001e8000010e900 */
[----:B------:R0:W-:Y:S01]  /*6d70*/  STG.E.SYS [R10.64+UR10], R15 ;  /* 0x0000000f0a007986 */ /* 0x0001e2000c10e90a */
[----:B------:R-:W-:Y:S05]  /*6d80*/  @P1 BRA `(.L_x_312) ;  /* 0xfffffe2000001947 */ /* 0x000fea000383ffff */
[----:B------:R-:W-:Y:S01]  /*6d90*/  PLOP3.LUT P2, PT, PT, PT, UP1, 0x80, 0x0 ;  /* 0x000000000000781c */ /* 0x000fe20003f4f018 */
[----:B------:R-:W-:Y:S01]  /*6da0*/  UIADD3 UR27, UR16, 0x5, URZ ;  /* 0x00000005101b7890 */ /* 0x000fe2000fffe03f */
[----:B------:R-:W-:Y:S01]  /*6db0*/  MOV R0, UR4 ;  /* 0x0000000400007c02 */ /* 0x000fe20008000f00 */
[----:B------:R-:W-:-:S02]  /*6dc0*/  @UP1 UIADD3 UR29, UR16, 0x6, URZ ;  /* 0x00000006101d1890 */ /* 0x000fc4000fffe03f */
[----:B------:R-:W-:Y:S01]  /*6dd0*/  UIADD3 UR16, UR15, UR5, URZ ;  /* 0x000000050f107290 */ /* 0x000fe2000fffe03f */
[C---:B------:R-:W-:Y:S01]  /*6de0*/  ISETP.EQ.AND P1, PT, R0.reuse, UR5, PT ;  /* 0x0000000500007c0c */ /* 0x040fe2000bf22270 */
[----:B------:R-:W-:Y:S01]  /*6df0*/  UIADD3 UR28, UR15, UR27, URZ ;  /* 0x0000001b0f1c7290 */ /* 0x000fe2000fffe03f */
[C---:B------:R-:W-:Y:S01]  /*6e00*/  ISETP.EQ.AND P3, PT, R0.reuse, UR27, PT ;  /* 0x0000001b00007c0c */ /* 0x040fe2000bf62270 */
[----:B------:R-:W-:Y:S01]  /*6e10*/  @UP1 UIADD3 UR12, UR15, UR29, URZ ;  /* 0x0000001d0f0c1290 */ /* 0x000fe2000fffe03f */
[----:B0-----:R-:W-:Y:S01]  /*6e20*/  SEL R7, RZ, 0x3f800000, !P1 ;  /* 0x3f800000ff077807 */ /* 0x001fe20004800000 */
[C-C-:B------:R-:W-:Y:S01]  /*6e30*/  IMAD R2, R19.reuse, UR16, R6.reuse ;  /* 0x0000001013027c24 */ /* 0x140fe2000f8e0206 */
[----:B------:R-:W-:Y:S01]  /*6e40*/  @P2 ISETP.EQ.AND P4, PT, R0, UR29, PT ;  /* 0x0000001d00002c0c */ /* 0x000fe2000bf82270 */
[C-C-:B------:R-:W-:Y:S01]  /*6e50*/  IMAD R4, R19.reuse, UR28, R6.reuse ;  /* 0x0000001c13047c24 */ /* 0x140fe2000f8e0206 */
[----:B------:R-:W-:Y:S01]  /*6e60*/  SEL R9, RZ, 0x3f800000, !P3 ;  /* 0x3f800000ff097807 */ /* 0x000fe20005800000 */
[----:B------:R-:W-:Y:S01]  /*6e70*/  @P2 IMAD R10, R19, UR12, R6 ;  /* 0x0000000c130a2c24 */ /* 0x000fe2000f8e0206 */
[----:B------:R-:W-:Y:S01]  /*6e80*/  @P2 SEL R13, RZ, 0x3f800000, !P4 ;  /* 0x3f800000ff0d2807 */ /* 0x000fe20006000000 */
[----:B------:R-:W-:Y:S01]  /*6e90*/  IMAD.WIDE R2, R2, R17, c[0x0][0x170] ;  /* 0x00005c0002027625 */ /* 0x000fe200078e0211 */
[----:B------:R-:W-:-:S03]  /*6ea0*/  UIADD3 UR4, UR4, 0x1, URZ ;  /* 0x0000000104047890 */ /* 0x000fc6000fffe03f */
[----:B------:R-:W-:Y:S01]  /*6eb0*/  IMAD.WIDE R4, R4, R17, c[0x0][0x170] ;  /* 0x00005c0004047625 */ /* 0x000fe200078e0211 */
[----:B------:R-:W-:-:S03]  /*6ec0*/  UISETP.GE.U32.AND UP0, UPT, UR4, UR6, UPT ;  /* 0x000000060400728c */ /* 0x000fc6000bf06070 */
[----:B------:R-:W-:Y:S01]  /*6ed0*/  @P2 IMAD.WIDE R10, R10, R17, c[0x0][0x170] ;  /* 0x00005c000a0a2625 */ /* 0x000fe200078e0211 */
[----:B------:R0:W-:Y:S02]  /*6ee0*/  STG.E.SYS [R2], R7 ;  /* 0x0000000702007386 */ /* 0x0001e4000010e900 */
[----:B------:R-:W-:Y:S02]  /*6ef0*/  PLOP3.LUT P1, PT, PT, PT, UP0, 0x80, 0x0 ;  /* 0x000000000000781c */ /* 0x000fe40003f2f008 */
[----:B------:R0:W-:Y:S04]  /*6f00*/  STG.E.SYS [R4], R9 ;  /* 0x0000000904007386 */ /* 0x0001e8000010e900 */
[----:B------:R0:W-:Y:S06]  /*6f10*/  @P2 STG.E.SYS [R10], R13 ;  /* 0x0000000d0a002386 */ /* 0x0001ec000010e900 */
[----:B------:R-:W-:Y:S05]  /*6f20*/  @!P1 BRA `(.L_x_313) ;  /* 0xfffffc5000009947 */ /* 0x000fea000383ffff */
[----:B------:R-:W-:Y:S01]  /*6f30*/  ULDC.U8 UR4, c[0x0][0x1b0] ;  /* 0x00006c0000047ab9 */ /* 0x000fe20000000000 */
[----:B------:R-:W-:Y:S01]  /*6f40*/  MOV R0, 0x42c80000 ;  /* 0x42c8000000007802 */ /* 0x000fe20000000f00 */
[----:B------:R-:W-:Y:S01]  /*6f50*/  UPRMT UR4, UR4, 0x8880, URZ ;  /* 0x0000888004047896 */ /* 0x000fe2000800003f */
[----:B------:R-:W-:Y:S01]  /*6f60*/  BMOV.32.CLEAR RZ, B0 ;  /* 0x0000000000ff7355 */ /* 0x000fe20000100000 */
[----:B------:R-:W-:Y:S01]  /*6f70*/  BSSY B0, `(.L_x_314) ;  /* 0x0000295000007945 */ /* 0x000fe20003800000 */
[----:B------:R-:W-:Y:S01]  /*6f80*/  FSEL R0, R0, 121, !P0 ;  /* 0x42f2000000007808 */ /* 0x000fe20004000000 */
[----:B------:R-:W-:Y:S01]  /*6f90*/  UISETP.NE.AND UP0, UPT, UR4, URZ, UPT ;  /* 0x0000003f0400728c */ /* 0x000fe2000bf05270 */
[----:B0-----:R-:W-:Y:S01]  /*6fa0*/  MOV R2, RZ ;  /* 0x000000ff00027202 */ /* 0x001fe20000000f00 */
[----:B------:R-:W-:-:S02]  /*6fb0*/  UMOV UR12, 0x28 ;  /* 0x00000028000c7882 */ /* 0x000fc40000000000 */
[----:B------:R-:W-:Y:S01]  /*6fc0*/  UMOV UR5, 0x50 ;  /* 0x0000005000057882 */ /* 0x000fe20000000000 */
[----:B------:R-:W0:Y:S01]  /*6fd0*/  MUFU.RCP R0, R0 ;  /* 0x0000000000007308 */ /* 0x000e220000001000 */
[----:B------:R-:W-:-:S12]  /*6fe0*/  PLOP3.LUT P1, PT, PT, PT, UP0, 0x80, 0x0 ;  /* 0x000000000000781c */ /* 0x000fd80003f2f008 */
[----:B------:R-:W-:Y:S02]  /*6ff0*/  VOTEU.ALL UP0, P1 ;  /* 0x00000000003f7886 */ /* 0x000fe40000800000 */
[----:B------:R-:W-:Y:S02]  /*7000*/  VOTEU.ALL UP1, P1 ;  /* 0x00000000003f7886 */ /* 0x000fe40000820000 */
[----:B------:R-:W-:Y:S02]  /*7010*/  USEL UR12, UR12, 0x2c, !UP0 ;  /* 0x0000002c0c0c7887 */ /* 0x000fe4000c000000 */
[----:B0-----:R-:W-:-:S02]  /*7020*/  USEL UR5, UR5, 0x58, !UP1 ;  /* 0x0000005805057887 */ /* 0x001fc4000c800000 */
.L_x_327:
[----:B------:R-:W2:Y:S04]  /*7030*/  LDL R11, [UR26] ;  /* 0x0000001aff0b7983 */ /* 0x000ea80008100800 */
[----:B------:R-:W3:Y:S04]  /*7040*/  LDL.64 R4, [UR18] ;  /* 0x00000012ff047983 */ /* 0x000ee80008100a00 */
[----:B------:R-:W4:Y:S04]  /*7050*/  LDL R58, [UR9] ;  /* 0x00000009ff3a7983 */ /* 0x000f280008100800 */
[----:B------:R-:W5:Y:S04]  /*7060*/  LDL R10, [UR9+0x4] ;  /* 0x00000409ff0a7983 */ /* 0x000f680008100800 */
[----:B------:R-:W5:Y:S04]  /*7070*/  LDL R13, [UR9+0x8] ;  /* 0x00000809ff0d7983 */ /* 0x000f680008100800 */
[----:B------:R-:W5:Y:S04]  /*7080*/  LDL R12, [UR25] ;  /* 0x00000019ff0c7983 */ /* 0x000f680008100800 */
[----:B------:R-:W5:Y:S04]  /*7090*/  LDL R14, [UR25+0x4] ;  /* 0x00000419ff0e7983 */ /* 0x000f680008100800 */
[----:B------:R-:W5:Y:S04]  /*70a0*/  LDL R16, [UR25+0x8] ;  /* 0x00000819ff107983 */ /* 0x000f680008100800 */
[----:B------:R-:W5:Y:S04]  /*70b0*/  LDL R3, [UR25+0xc] ;  /* 0x00000c19ff037983 */ /* 0x000f680008100800 */
[----:B------:R-:W5:Y:S04]  /*70c0*/  LDL R7, [UR23] ;  /* 0x00000017ff077983 */ /* 0x000f680008100800 */
[----:B------:R-:W5:Y:S04]  /*70d0*/  LDL R9, [UR23+0x4] ;  /* 0x00000417ff097983 */ /* 0x000f680008100800 */
[----:B------:R-:W5:Y:S04]  /*70e0*/  LDL R18, [UR23+0x8] ;  /* 0x00000817ff127983 */ /* 0x000f680008100800 */
[----:B------:R-:W5:Y:S04]  /*70f0*/  LDL R19, [UR23+0xc] ;  /* 0x00000c17ff137983 */ /* 0x000f680008100800 */
[----:B------:R-:W5:Y:S04]  /*7100*/  LDL R27, [UR23+0x10] ;  /* 0x00001017ff1b7983 */ /* 0x000f680008100800 */
[----:B01----:R-:W5:Y:S04]  /*7110*/  LDL R28, [UR22] ;  /* 0x00000016ff1c7983 */ /* 0x003f680008100800 */
[----:B------:R-:W5:Y:S04]  /*7120*/  LDL R29, [UR22+0x4] ;  /* 0x00000416ff1d7983 */ /* 0x000f680008100800 */
[----:B------:R-:W5:Y:S04]  /*7130*/  LDL R30, [UR22+0x8] ;  /* 0x00000816ff1e7983 */ /* 0x000f680008100800 */
        /* <DEDUP_REMOVED lines=26> */
[----:B------:R-:W5:Y:S01]  /*72e0*/  LDL R57, [UR19+0x20] ;  /* 0x00002013ff397983 */ /* 0x000f620008100800 */
[----:B--2---:R-:W-:-:S04]  /*72f0*/  FADD.FTZ R11, RZ, |R11| ;  /* 0x4000000bff0b7221 */ /* 0x004fc80000010000 */
[----:B---3--:R-:W-:-:S04]  /*7300*/  FADD.FTZ R4, R11, |R4| ;  /* 0x400000040b047221 */ /* 0x008fc80000010000 */
[----:B------:R-:W-:-:S04]  /*7310*/  FADD.FTZ R11, R4, |R5| ;  /* 0x40000005040b7221 */ /* 0x000fc80000010000 */
[----:B------:R-:W2:Y:S01]  /*7320*/  @P1 LDL.64 R4, [UR24] ;  /* 0x00000018ff041983 */ /* 0x000ea20008100a00 */
[----:B----4-:R-:W-:-:S04]  /*7330*/  FADD.FTZ R11, R11, |R58| ;  /* 0x4000003a0b0b7221 */ /* 0x010fc80000010000 */
[----:B-----5:R-:W-:-:S04]  /*7340*/  FADD.FTZ R58, R11, |R10| ;  /* 0x4000000a0b3a7221 */ /* 0x020fc80000010000 */
[----:B------:R-:W3:Y:S01]  /*7350*/  @P1 LDL.64 R10, [UR24+0x8] ;  /* 0x00000818ff0a1983 */ /* 0x000ee20008100a00 */
[----:B------:R-:W-:-:S04]  /*7360*/  FADD.FTZ R13, R58, |R13| ;  /* 0x4000000d3a0d7221 */ /* 0x000fc80000010000 */
[----:B------:R-:W-:-:S04]  /*7370*/  FADD.FTZ R15, R13, |R12| ;  /* 0x4000000c0d0f7221 */ /* 0x000fc80000010000 */
[----:B------:R-:W4:Y:S01]  /*7380*/  @P1 LDL.64 R12, [UR24+0x10] ;  /* 0x00001018ff0c1983 */ /* 0x000f220008100a00 */
[----:B------:R-:W-:-:S03]  /*7390*/  FADD.FTZ R17, R15, |R14| ;  /* 0x4000000e0f117221 */ /* 0x000fc60000010000 */
[----:B------:R-:W5:Y:S01]  /*73a0*/  @P1 LDL.64 R14, [UR24+0x18] ;  /* 0x00001818ff0e1983 */ /* 0x000f620008100a00 */
[----:B------:R-:W-:-:S04]  /*73b0*/  FADD.FTZ R58, R17, |R16| ;  /* 0x40000010113a7221 */ /* 0x000fc80000010000 */
[----:B------:R-:W5:Y:S01]  /*73c0*/  @P1 LDL.64 R16, [UR24+0x20] ;  /* 0x00002018ff101983 */ /* 0x000f620008100a00 */
[----:B------:R-:W-:-:S04]  /*73d0*/  FADD.FTZ R58, R58, |R3| ;  /* 0x400000033a3a7221 */ /* 0x000fc80000010000 */
        /* <DEDUP_REMOVED lines=35> */
[----:B--2---:R-:W-:-:S04]  /*7610*/  @P1 FADD.FTZ R4, R57, |R4| ;  /* 0x4000000439041221 */ /* 0x004fc80000010000 */
[----:B------:R-:W-:-:S04]  /*7620*/  @P1 FADD.FTZ R5, R4, |R5| ;  /* 0x4000000504051221 */ /* 0x000fc80000010000 */
[----:B---3--:R-:W-:-:S04]  /*7630*/  @P1 FADD.FTZ R10, R5, |R10| ;  /* 0x4000000a050a1221 */ /* 0x008fc80000010000 */
[----:B------:R-:W-:-:S04]  /*7640*/  @P1 FADD.FTZ R11, R10, |R11| ;  /* 0x4000000b0a0b1221 */ /* 0x000fc80000010000 */
[----:B----4-:R-:W-:-:S04]  /*7650*/  @P1 FADD.FTZ R12, R11, |R12| ;  /* 0x4000000c0b0c1221 */ /* 0x010fc80000010000 */
[----:B------:R-:W-:-:S04]  /*7660*/  @P1 FADD.FTZ R13, R12, |R13| ;  /* 0x4000000d0c0d1221 */ /* 0x000fc80000010000 */
[----:B-----5:R-:W-:-:S04]  /*7670*/  @P1 FADD.FTZ R14, R13, |R14| ;  /* 0x4000000e0d0e1221 */ /* 0x020fc80000010000 */
[----:B------:R-:W-:-:S04]  /*7680*/  @P1 FADD.FTZ R15, R14, |R15| ;  /* 0x4000000f0e0f1221 */ /* 0x000fc80000010000 */
[----:B------:R-:W-:-:S04]  /*7690*/  @P1 FADD.FTZ R16, R15, |R16| ;  /* 0x400000100f101221 */ /* 0x000fc80000010000 */
[----:B------:R-:W-:-:S05]  /*76a0*/  @P1 FADD.FTZ R57, R16, |R17| ;  /* 0x4000001110391221 */ /* 0x000fca0000010000 */
[----:B------:R-:W-:-:S12]  /*76b0*/  FSETP.GEU.FTZ.AND P0, PT, R57, 1.0000000116860974231e-07, PT ;  /* 0x33d6bf953900780b */ /* 0x000fd80003f1e000 */
[----:B------:R-:W-:Y:S05]  /*76c0*/  @!P0 BRA `(.L_x_315) ;  /* 0x000021f000008947 */ /* 0x000fea0003800000 */
[----:B------:R-:W-:Y:S01]  /*76d0*/  FMUL.FTZ R57, R57, 0.20000000298023223877 ;  /* 0x3e4ccccd39397820 */ /* 0x000fe20000410000 */
[----:B------:R-:W-:-:S03]  /*76e0*/  MOV R3, 0x1 ;  /* 0x0000000100037802 */ /* 0x000fc60000000f00 */
[----:B------:R-:W-:-:S02]  /*76f0*/  FMUL.FTZ R4, R57, R0 ;  /* 0x0000000039047220 */ /* 0x000fc40000410000 */
.L_x_326:
[----:B------:R-:W-:Y:S01]  /*7700*/  IMAD R10, R3, UR6, RZ ;  /* 0x00000006030a7c24 */ /* 0x000fe2000f8e02ff */
[----:B01----:R-:W-:Y:S02]  /*7710*/  MOV R28, UR6 ;  /* 0x00000006001c7c02 */ /* 0x003fe40008000f00 */
[----:B------:R-:W-:Y:S02]  /*7720*/  MOV R13, UR13 ;  /* 0x0000000d000d7c02 */ /* 0x000fe40008000f00 */
[C---:B------:R-:W-:Y:S02]  /*7730*/  IADD3 R5, R10.reuse, R3, RZ ;  /* 0x000000030a057210 */ /* 0x040fe40007ffe0ff */
[----:B------:R-:W-:Y:S02]  /*7740*/  IADD3 R16, R10, UR6, RZ ;  /* 0x000000060a107c10 */ /* 0x000fe4000fffe0ff */
[----:B------:R-:W-:Y:S02]  /*7750*/  LEA R5, R5, UR13, 0x2 ;  /* 0x0000000d05057c11 */ /* 0x000fe4000f8e10ff */
[----:B------:R-:W-:-:S02]  /*7760*/  IADD3 R27, R16, UR6, RZ ;  /* 0x00000006101b7c10 */ /* 0x000fc4000fffe0ff */
[----:B------:R-:W-:Y:S02]  /*7770*/  IADD3 R7, R5, UR12, RZ ;  /* 0x0000000c05077c10 */ /* 0x000fe4000fffe0ff */
[--C-:B------:R-:W-:Y:S02]  /*7780*/  IADD3 R41, R27, UR6, R28.reuse ;  /* 0x000000061b297c10 */ /* 0x100fe4000fffe01c */
[----:B------:R-:W-:Y:S02]  /*7790*/  IADD3 R9, R7, UR12, RZ ;  /* 0x0000000c07097c10 */ /* 0x000fe4000fffe0ff */
[----:B------:R-:W-:Y:S02]  /*77a0*/  IADD3 R45, R41, UR6, R28 ;  /* 0x00000006292d7c10 */ /* 0x000fe4000fffe01c */
[----:B------:R-:W-:Y:S02]  /*77b0*/  IADD3 R12, R9, UR12, RZ ;  /* 0x0000000c090c7c10 */ /* 0x000fe4000fffe0ff */
[----:B------:R-:W-:-:S02]  /*77c0*/  IADD3 R11, R3, 0x1, RZ ;  /* 0x00000001030b7810 */ /* 0x000fc40007ffe0ff */
[----:B------:R-:W-:Y:S02]  /*77d0*/  IADD3 R17, R12, UR12, RZ ;  /* 0x0000000c0c117c10 */ /* 0x000fe4000fffe0ff */
[----:B------:R-:W-:Y:S02]  /*77e0*/  IADD3 R14, R3, 0x2, RZ ;  /* 0x00000002030e7810 */ /* 0x000fe40007ffe0ff */
[----:B------:R-:W-:Y:S02]  /*77f0*/  IADD3 R38, R17, UR12, RZ ;  /* 0x0000000c11267c10 */ /* 0x000fe4000fffe0ff */
[C---:B------:R-:W-:Y:S02]  /*7800*/  IADD3 R15, R3.reuse, 0x3, RZ ;  /* 0x00000003030f7810 */ /* 0x040fe40007ffe0ff */
[----:B------:R-:W-:Y:S02]  /*7810*/  IADD3 R42, R38, UR12, RZ ;  /* 0x0000000c262a7c10 */ /* 0x000fe4000fffe0ff */
[----:B------:R-:W-:-:S02]  /*7820*/  IADD3 R18, R3, 0x4, RZ ;  /* 0x0000000403127810 */ /* 0x000fc40007ffe0ff */
[----:B------:R-:W-:Y:S02]  /*7830*/  IADD3 R46, R42, UR12, RZ ;  /* 0x0000000c2a2e7c10 */ /* 0x000fe4000fffe0ff */
[C---:B------:R-:W-:Y:S02]  /*7840*/  IADD3 R19, R3.reuse, 0x5, RZ ;  /* 0x0000000503137810 */ /* 0x040fe40007ffe0ff */
[C---:B------:R-:W-:Y:S02]  /*7850*/  IADD3 R39, R3.reuse, 0x6, RZ ;  /* 0x0000000603277810 */ /* 0x040fe40007ffe0ff */
[C---:B------:R-:W-:Y:S02]  /*7860*/  IADD3 R40, R3.reuse, 0x7, RZ ;  /* 0x0000000703287810 */ /* 0x040fe40007ffe0ff */
[C---:B------:R-:W-:Y:S02]  /*7870*/  IADD3 R43, R3.reuse, 0x8, RZ ;  /* 0x00000008032b7810 */ /* 0x040fe40007ffe0ff */
[----:B------:R-:W-:-:S02]  /*7880*/  IADD3 R44, R3, 0x9, RZ ;  /* 0x00000009032c7810 */ /* 0x000fc40007ffe0ff */
[----:B------:R-:W-:Y:S02]  /*7890*/  MOV R48, RZ ;  /* 0x000000ff00307202 */ /* 0x000fe40000000f00 */
[----:B------:R-:W-:Y:S02]  /*78a0*/  LEA R47, R10, R13, 0x2 ;  /* 0x0000000d0a2f7211 */ /* 0x000fe400078e10ff */
[----:B------:R-:W-:Y:S02]  /*78b0*/  IADD3 R49, R45, UR6, R28 ;  /* 0x000000062d317c10 */ /* 0x000fe4000fffe01c */
[----:B------:R-:W-:-:S02]  /*78c0*/  IADD3 R50, R46, UR12, RZ ;  /* 0x0000000c2e327c10 */ /* 0x000fc4000fffe0ff */
.L_x_325:
[----:B01----:R-:W-:-:S08]  /*78d0*/  LEA R28, R48, R47, 0x2 ;  /* 0x0000002f301c7211 */ /* 0x003fd000078e10ff */
[----:B------:R0:W5:Y:S01]  /*78e0*/  LDL R31, [R28] ;  /* 0x000000001c1f7983 */ /* 0x0001620000100800 */
[----:B------:R-:W-:Y:S01]  /*78f0*/  ISETP.GE.U32.AND P0, PT, R2, 0x4, PT ;  /* 0x000000040200780c */ /* 0x000fe20003f06070 */
[----:B------:R-:W-:Y:S01]  /*7900*/  IMAD R51, R48, UR6, RZ ;  /* 0x0000000630337c24 */ /* 0x000fe2000f8e02ff */
[----:B------:R-:W-:Y:S01]  /*7910*/  BMOV.32.CLEAR RZ, B1 ;  /* 0x0000000001ff7355 */ /* 0x000fe20000100000 */
[----:B------:R-:W-:Y:S01]  /*7920*/  BSSY B1, `(.L_x_316) ;  /* 0x00001f0000017945 */ /* 0x000fe20003800000 */
[----:B------:R-:W-:Y:S01]  /*7930*/  BMOV.32.CLEAR RZ, B2 ;  /* 0x0000000002ff7355 */ /* 0x000fe20000100000 */
[----:B------:R-:W-:Y:S01]  /*7940*/  BSSY B2, `(.L_x_317) ;  /* 0x0000014000027945 */ /* 0x000fe20003800000 */
[----:B------:R-:W-:-:S04]  /*7950*/  IADD3 R30, R51, R48, RZ ;  /* 0x00000030331e7210 */ /* 0x000fc80007ffe0ff */
[----:B------:R-:W-:Y:S02]  /*7960*/  LEA R29, R30, R13, 0x2 ;  /* 0x0000000d1e1d7211 */ /* 0x000fe400078e10ff */
[----:B------:R-:W-:Y:S05]  /*7970*/  @!P0 BRA `(.L_x_318) ;  /* 0x000000a000008947 */ /* 0x000fea0003800000 */
[----:B0-----:R-:W2:Y:S02]  /*7980*/  LDL R30, [R5] ;  /* 0x00000000051e7983 */ /* 0x001ea40000100800 */
[----:B--2---:R-:W-:-:S05]  /*7990*/  FMUL.FTZ R30, |R30|, 9.9999997171806853657e-10 ;  /* 0x3089705f1e1e7820 */ /* 0x004fca0000410200 */
[----:B-----5:R-:W-:-:S12]  /*79a0*/  FSETP.GTU.FTZ.AND P0, PT, |R31|, R30, PT ;  /* 0x0000001e1f00720b */ /* 0x020fd80003f1c200 */
[----:B------:R-:W-:Y:S05]  /*79b0*/  @P0 BRA `(.L_x_318) ;  /* 0x0000006000000947 */ /* 0x000fea0003800000 */
[----:B------:R-:W2:Y:S02]  /*79c0*/  LDL R30, [R29] ;  /* 0x000000001d1e7983 */ /* 0x000ea40000100800 */
[----:B--2---:R-:W-:-:S05]  /*79d0*/  FMUL.FTZ R30, |R30|, 9.9999997171806853657e-10 ;  /* 0x3089705f1e1e7820 */ /* 0x004fca0000410200 */
[----:B------:R-:W-:-:S12]  /*79e0*/  FSETP.GTU.FTZ.AND P0, PT, |R31|, R30, PT ;  /* 0x0000001e1f00720b */ /* 0x000fd80003f1c200 */
[----:B------:R0:W-:Y:S01]  /*79f0*/  @!P0 STL [R28], RZ ;  /* 0x000000ff1c008387 */ /* 0x0001e20000100800 */
[----:B------:R-:W-:Y:S01]  /*7a00*/  @!P0 BREAK B2 ;  /* 0x0000000000028942 */ /* 0x000fe20003800000 */
[----:B------:R-:W-:Y:S05]  /*7a10*/  @!P0 BRA `(.L_x_319) ;  /* 0x00001e0000008947 */ /* 0x000fea0003800000 */
.L_x_318:
[C---:B0----5:R-:W-:Y:S02]  /*7a20*/  FSETP.GEU.FTZ.AND P0, PT, |R31|.reuse, R4, PT ;  /* 0x000000041f00720b */ /* 0x061fe40003f1e200 */
[----:B------:R-:W-:Y:S02]  /*7a30*/  FSETP.NEU.FTZ.AND P3, PT, R31, RZ, PT ;  /* 0x000000ff1f00720b */ /* 0x000fe40003f7d000 */
[----:B------:R-:W-:-:S04]  /*7a40*/  ISETP.LT.U32.AND P0, PT, R2, 0x3, !P0 ;  /* 0x000000030200780c */ /* 0x000fc80004701070 */
[----:B------:R-:W-:-:S12]  /*7a50*/  PLOP3.LUT P0, PT, P3, P0, PT, 0x8a, 0x0 ;  /* 0x000000000000781c */ /* 0x000fd80001f01172 */
[----:B------:R-:W-:Y:S01]  /*7a60*/  @P0 BREAK B2 ;  /* 0x0000000000020942 */ /* 0x000fe20003800000 */
[----:B------:R-:W-:Y:S05]  /*7a70*/  @P0 BRA `(.L_x_319) ;  /* 0x00001da000000947 */ /* 0x000fea0003800000 */
[----:B------:R-:W-:Y:S05]  /*7a80*/  BSYNC B2 ;  /* 0x0000000000027941 */ /* 0x000fea0003800000 */
.L_x_317:
[----:B------:R-:W2:Y:S04]  /*7a90*/  LDL R35, [R5] ;  /* 0x0000000005237983 */ /* 0x000ea80000100800 */
[----:B------:R-:W2:Y:S02]  /*7aa0*/  LDL R30, [R29] ;  /* 0x000000001d1e7983 */ /* 0x000ea40000100800 */
[----:B--2---:R-:W-:-:S04]  /*7ab0*/  FADD.FTZ R37, R35, -R30 ;  /* 0x8000001e23257221 */ /* 0x004fc80000010000 */
[----:B------:R-:W-:-:S05]  /*7ac0*/  FMUL.FTZ R30, |R37|, 9.9999997171806853657e-10 ;  /* 0x3089705f251e7820 */ /* 0x000fca0000410200 */
[----:B------:R-:W-:-:S12]  /*7ad0*/  FSETP.GT.FTZ.AND P0, PT, |R31|, R30, PT ;  /* 0x0000001e1f00720b */ /* 0x000fd80003f14200 */
[----:B------:R-:W0:Y:S01]  /*7ae0*/  @P0 MUFU.RCP R33, R31 ;  /* 0x0000001f00210308 */ /* 0x000e220000001000 */
[----:B------:R-:W-:-:S07]  /*7af0*/  @P0 FMUL.FTZ R30, R37, 0.5 ;  /* 0x3f000000251e0820 */ /* 0x000fce0000410000 */
[----:B------:R-:W1:Y:S01]  /*7b00*/  @!P0 MUFU.RCP R52, R37 ;  /* 0x0000002500348308 */ /* 0x000e620000001000 */
[----:B0-----:R-:W-:-:S04]  /*7b10*/  @P0 FMUL.FTZ R30, R30, R33 ;  /* 0x000000211e1e0220 */ /* 0x001fc80000410000 */
[C---:B------:R-:W-:Y:S01]  /*7b20*/  @P0 FFMA.FTZ R32, R30.reuse, R30, 1 ;  /* 0x3f8000001e200423 */ /* 0x040fe2000001001e */
[----:B------:R-:W-:Y:S01]  /*7b30*/  FSETP.GEU.OR P3, PT, R30, RZ, !P0 ;  /* 0x000000ff1e00720b */ /* 0x000fe2000476e400 */
[----:B-1----:R-:W-:-:S04]  /*7b40*/  @!P0 FMUL.FTZ R52, R31, R52 ;  /* 0x000000341f348220 */ /* 0x002fc80000410000 */
[----:B------:R-:W0:Y:S02]  /*7b50*/  @P0 MUFU.SQRT R33, R32 ;  /* 0x0000002000210308 */ /* 0x000e240000002000 */
[----:B0-----:R-:W-:-:S06]  /*7b60*/  @P0 FADD.FTZ R33, |R30|, R33 ;  /* 0x000000211e210221 */ /* 0x001fcc0000010200 */
[----:B------:R-:W0:Y:S02]  /*7b70*/  @P0 MUFU.RCP R34, R33 ;  /* 0x0000002100220308 */ /* 0x000e240000001000 */
[----:B0-----:R-:W-:-:S05]  /*7b80*/  @!P3 FADD.FTZ R34, -R34, -RZ ;  /* 0x800000ff2222b221 */ /* 0x001fca0000010100 */
[----:B------:R-:W-:-:S05]  /*7b90*/  @P0 MOV R52, R34 ;  /* 0x0000002200340202 */ /* 0x000fca0000000f00 */
[----:B------:R-:W-:-:S08]  /*7ba0*/  FFMA.FTZ R34, R31, R52, R35 ;  /* 0x000000341f227223 */ /* 0x000fd00000010023 */
[----:B------:R0:W-:Y:S04]  /*7bb0*/  STL [R5], R34 ;  /* 0x0000002205007387 */ /* 0x0001e80000100800 */
[----:B------:R-:W2:Y:S01]  /*7bc0*/  LDL R36, [R29] ;  /* 0x000000001d247983 */ /* 0x000ea20000100800 */
[----:B------:R-:W-:Y:S01]  /*7bd0*/  FFMA.FTZ R30, R52, R52, 1 ;  /* 0x3f800000341e7423 */ /* 0x000fe20000010034 */
[----:B------:R-:W-:Y:S02]  /*7be0*/  ISETP.NE.AND P0, PT, R48, RZ, PT ;  /* 0x000000ff3000720c */ /* 0x000fe40003f05270 */
[----:B------:R-:W-:-:S03]  /*7bf0*/  MOV R53, RZ ;  /* 0x000000ff00357202 */ /* 0x000fc60000000f00 */
[----:B------:R-:W1:Y:S01]  /*7c00*/  MUFU.RSQ R35, R30 ;  /* 0x0000001e00237308 */ /* 0x000e620000001400 */
[-C--:B--2---:R-:W-:Y:S02]  /*7c10*/  FFMA.FTZ R36, -R31, R52.reuse, R36 ;  /* 0x000000341f247223 */ /* 0x084fe40000010124 */
[C---:B-1----:R-:W-:Y:S02]  /*7c20*/  FADD.FTZ R31, R35.reuse, 1 ;  /* 0x3f800000231f7421 */ /* 0x042fe40000010000 */
[----:B------:R-:W-:-:S04]  /*7c30*/  FMUL.FTZ R52, R35, R52 ;  /* 0x0000003423347220 */ /* 0x000fc80000410000 */
[----:B------:R0:W-:Y:S01]  /*7c40*/  STL [R29], R36 ;  /* 0x000000241d007387 */ /* 0x0001e20000100800 */
[----:B------:R-:W1:Y:S03]  /*7c50*/  MUFU.RCP R31, R31 ;  /* 0x0000001f001f7308 */ /* 0x000e660000001000 */
[----:B------:R0:W-:Y:S01]  /*7c60*/  STL [R28], RZ ;  /* 0x000000ff1c007387 */ /* 0x0001e20000100800 */
[----:B-1----:R-:W-:Y:S01]  /*7c70*/  FMUL.FTZ R54, R52, R31 ;  /* 0x0000001f34367220 */ /* 0x002fe20000410000 */
[----:B------:R-:W-:Y:S05]  /*7c80*/  @!P0 BRA `(.L_x_320) ;  /* 0x0000062000008947 */ /* 0x000fea0003800000 */
[----:B0-----:R-:W-:Y:S01]  /*7c90*/  LEA R30, R51, UR13, 0x2 ;  /* 0x0000000d331e7c11 */ /* 0x001fe2000f8e10ff */
[----:B------:R-:W2:Y:S07]  /*7ca0*/  LDL R32, [R47] ;  /* 0x000000002f207983 */ /* 0x000eae0000100800 */
[----:B------:R-:W2:Y:S02]  /*7cb0*/  LDL R31, [R30] ;  /* 0x000000001e1f7983 */ /* 0x000ea40000100800 */
[----:B--2---:R-:W-:-:S04]  /*7cc0*/  FFMA.FTZ R33, R54, R31, R32 ;  /* 0x0000001f36217223 */ /* 0x004fc80000010020 */
[----:B------:R-:W-:-:S08]  /*7cd0*/  FFMA.FTZ R33, -R52, R33, R31 ;  /* 0x0000002134217223 */ /* 0x000fd0000001011f */
[----:B------:R0:W-:Y:S04]  /*7ce0*/  STL [R30], R33 ;  /* 0x000000211e007387 */ /* 0x0001e80000100800 */
[----:B------:R-:W2:Y:S01]  /*7cf0*/  LDL R34, [R47] ;  /* 0x000000002f227983 */ /* 0x000ea20000100800 */
[----:B------:R-:W-:Y:S01]  /*7d00*/  FFMA.FTZ R31, -R54, R32, R31 ;  /* 0x00000020361f7223 */ /* 0x000fe2000001011f */
[----:B------:R-:W-:-:S03]  /*7d10*/  ISETP.NE.AND P0, PT, R48, 0x1, PT ;  /* 0x000000013000780c */ /* 0x000fc60003f05270 */
[----:B--2---:R-:W-:-:S08]  /*7d20*/  FFMA.FTZ R34, R52, R31, R34 ;  /* 0x0000001f34227223 */ /* 0x004fd00000010022 */
[----:B------:R0:W-:Y:S01]  /*7d30*/  STL [R47], R34 ;  /* 0x000000222f007387 */ /* 0x0001e20000100800 */
[----:B------:R-:W-:Y:S05]  /*7d40*/  @!P0 BRA `(.L_x_320) ;  /* 0x0000056000008947 */ /* 0x000fea0003800000 */
[----:B------:R-:W2:Y:S04]  /*7d50*/  LDL R31, [R30+0x4] ;  /* 0x000004001e1f7983 */ /* 0x000ea80000100800 */
[----:B------:R-:W2:Y:S02]  /*7d60*/  LDL R32, [R47+0x4] ;  /* 0x000004002f207983 */ /* 0x000ea40000100800 */
[----:B0-2---:R-:W-:-:S04]  /*7d70*/  FFMA.FTZ R33, R54, R31, R32 ;  /* 0x0000001f36217223 */ /* 0x005fc80000010020 */
[----:B------:R-:W-:-:S08]  /*7d80*/  FFMA.FTZ R33, -R52, R33, R31 ;  /* 0x0000002134217223 */ /* 0x000fd0000001011f */
[----:B------:R0:W-:Y:S04]  /*7d90*/  STL [R30+0x4], R33 ;  /* 0x000004211e007387 */ /* 0x0001e80000100800 */
[----:B------:R-:W2:Y:S01]  /*7da0*/  LDL R34, [R47+0x4] ;  /* 0x000004002f227983 */ /* 0x000ea20000100800 */
[----:B------:R-:W-:Y:S01]  /*7db0*/  FFMA.FTZ R31, -R54, R32, R31 ;  /* 0x00000020361f7223 */ /* 0x000fe2000001011f */
[----:B------:R-:W-:-:S03]  /*7dc0*/  ISETP.NE.AND P0, PT, R48, 0x2, PT ;  /* 0x000000023000780c */ /* 0x000fc60003f05270 */
[----:B--2---:R-:W-:-:S08]  /*7dd0*/  FFMA.FTZ R34, R52, R31, R34 ;  /* 0x0000001f34227223 */ /* 0x004fd00000010022 */
[----:B------:R0:W-:Y:S01]  /*7de0*/  STL [R47+0x4], R34 ;  /* 0x000004222f007387 */ /* 0x0001e20000100800 */
        /* <DEDUP_REMOVED lines=8> */
[----:B------:R-:W-:-:S03]  /*7e70*/  ISETP.GE.U32.AND P0, PT, R48, 0x4, PT ;  /* 0x000000043000780c */ /* 0x000fc60003f06070 */
        /* <DEDUP_REMOVED lines=64> */
[----:B------:R-:W-:-:S04]  /*8280*/  FFMA.FTZ R31, -R54, R32, R31 ;  /* 0x00000020361f7223 */ /* 0x000fc8000001011f */
[----:B--2---:R-:W-:-:S08]  /*8290*/  FFMA.FTZ R34, R52, R31, R34 ;  /* 0x0000001f34227223 */ /* 0x004fd00000010022 */
[----:B------:R0:W-:Y:S02]  /*82a0*/  STL [R47+0x20], R34 ;  /* 0x000020222f007387 */ /* 0x0001e40000100800 */
.L_x_320:
[----:B0-----:R-:W-:-:S04]  /*82b0*/  IADD3 R30, R48, 0x1, RZ ;  /* 0x00000001301e7810 */ /* 0x001fc80007ffe0ff */
[----:B------:R-:W-:-:S12]  /*82c0*/  ISETP.GE.U32.AND P0, PT, R30, R3, PT ;  /* 0x000000031e00720c */ /* 0x000fd80003f06070 */
[----:B------:R-:W-:Y:S05]  /*82d0*/  @P0 BRA `(.L_x_321) ;  /* 0x0000071000000947 */ /* 0x000fea0003800000 */
[----:B------:R-:W2:Y:S04]  /*82e0*/  LDL R31, [R29+UR12] ;  /* 0x0000000c1d1f7983 */ /* 0x000ea80008100800 */
[----:B------:R-:W2:Y:S02]  /*82f0*/  LDL R30, [R28+0x4] ;  /* 0x000004001c1e7983 */ /* 0x000ea40000100800 */
[----:B--2---:R-:W-:-:S04]  /*8300*/  FFMA.FTZ R32, R54, R31, R30 ;  /* 0x0000001f36207223 */ /* 0x004fc8000001001e */
[----:B------:R-:W-:-:S08]  /*8310*/  FFMA.FTZ R32, -R52, R32, R31 ;  /* 0x0000002034207223 */ /* 0x000fd0000001011f */
[----:B------:R0:W-:Y:S04]  /*8320*/  STL [R29+UR12], R32 ;  /* 0x000000201d007987 */ /* 0x0001e8000810080c */
[----:B------:R-:W2:Y:S01]  /*8330*/  LDL R33, [R28+0x4] ;  /* 0x000004001c217983 */ /* 0x000ea20000100800 */
[----:B------:R-:W-:Y:S01]  /*8340*/  FFMA.FTZ R31, -R54, R30, R31 ;  /* 0x0000001e361f7223 */ /* 0x000fe2000001011f */
[----:B------:R-:W-:Y:S02]  /*8350*/  IADD3 R30, R48, 0x2, RZ ;  /* 0x00000002301e7810 */ /* 0x000fe40007ffe0ff */
[----:B------:R-:W-:Y:S02]  /*8360*/  IADD3 R34, R29, UR12, RZ ;  /* 0x0000000c1d227c10 */ /* 0x000fe4000fffe0ff */
[----:B------:R-:W-:Y:S01]  /*8370*/  ISETP.GE.U32.AND P0, PT, R30, R3, PT ;  /* 0x000000031e00720c */ /* 0x000fe20003f06070 */
[----:B--2---:R-:W-:-:S08]  /*8380*/  FFMA.FTZ R31, R52, R31, R33 ;  /* 0x0000001f341f7223 */ /* 0x004fd00000010021 */
[----:B------:R0:W-:Y:S03]  /*8390*/  STL [R28+0x4], R31 ;  /* 0x0000041f1c007387 */ /* 0x0001e60000100800 */
[----:B------:R-:W-:Y:S05]  /*83a0*/  @P0 BRA `(.L_x_321) ;  /* 0x0000064000000947 */ /* 0x000fea0003800000 */
[----:B0-----:R-:W2:Y:S04]  /*83b0*/  LDL R29, [R34+UR12] ;  /* 0x0000000c221d7983 */ /* 0x001ea80008100800 */
        /* <DEDUP_REMOVED lines=96> */
[----:B------:R-:W-:-:S04]  /*89c0*/  FFMA.FTZ R29, -R54, R30, R29 ;  /* 0x0000001e361d7223 */ /* 0x000fc8000001011d */
[----:B--2---:R-:W-:-:S08]  /*89d0*/  FFMA.FTZ R29, R52, R29, R32 ;  /* 0x0000001d341d7223 */ /* 0x004fd00000010020 */
[----:B------:R0:W-:Y:S02]  /*89e0*/  STL [R28+0x24], R29 ;  /* 0x0000241d1c007387 */ /* 0x0001e40000100800 */
.L_x_321:
[----:B------:R-:W-:-:S12]  /*89f0*/  ISETP.GE.U32.AND P0, PT, R11, UR6, PT ;  /* 0x000000060b007c0c */ /* 0x000fd8000bf06070 */
[----:B------:R-:W-:Y:S05]  /*8a00*/  @P0 BRA `(.L_x_322) ;  /* 0x0000073000000947 */ /* 0x000fea0003800000 */
[----:B0-----:R-:W-:Y:S01]  /*8a10*/  IADD3 R32, R16, R48, RZ ;  /* 0x0000003010207210 */ /* 0x001fe20007ffe0ff */
[----:B------:R-:W2:Y:S07]  /*8a20*/  LDL R28, [R5+UR12] ;  /* 0x0000000c051c7983 */ /* 0x000eae0008100800 */
[----:B------:R-:W0:Y:S02]  /*8a30*/  R2UR UR4, R32 ;  /* 0x00000000200473c2 */ /* 0x000e2400000e0000 */
[----:B0-----:R-:W-:-:S09]  /*8a40*/  UIMAD UR4, UR4, 0x4, UR13 ;  /* 0x00000004040478a4 */ /* 0x001fd2000f8e020d */
[----:B------:R-:W2:Y:S02]  /*8a50*/  LDL R29, [UR4] ;  /* 0x00000004ff1d7983 */ /* 0x000ea40008100800 */
[----:B--2---:R-:W-:-:S04]  /*8a60*/  FFMA.FTZ R30, R54, R29, R28 ;  /* 0x0000001d361e7223 */ /* 0x004fc8000001001c */
[----:B------:R-:W-:-:S08]  /*8a70*/  FFMA.FTZ R30, -R52, R30, R29 ;  /* 0x0000001e341e7223 */ /* 0x000fd0000001011d */
[----:B------:R0:W-:Y:S04]  /*8a80*/  STL [UR4], R30 ;  /* 0x0000001eff007987 */ /* 0x0001e80008100804 */
[----:B------:R-:W2:Y:S01]  /*8a90*/  LDL R31, [R5+UR12] ;  /* 0x0000000c051f7983 */ /* 0x000ea20008100800 */
[----:B------:R-:W-:Y:S01]  /*8aa0*/  FFMA.FTZ R29, -R54, R28, R29 ;  /* 0x0000001c361d7223 */ /* 0x000fe2000001011d */
[----:B------:R-:W-:-:S03]  /*8ab0*/  ISETP.GE.U32.AND P0, PT, R14, UR6, PT ;  /* 0x000000060e007c0c */ /* 0x000fc6000bf06070 */
[----:B--2---:R-:W-:-:S08]  /*8ac0*/  FFMA.FTZ R28, R52, R29, R31 ;  /* 0x0000001d341c7223 */ /* 0x004fd0000001001f */
[----:B------:R0:W-:Y:S01]  /*8ad0*/  STL [R5+UR12], R28 ;  /* 0x0000001c05007987 */ /* 0x0001e2000810080c */
[----:B------:R-:W-:Y:S05]  /*8ae0*/  @P0 BRA `(.L_x_322) ;  /* 0x0000065000000947 */ /* 0x000fea0003800000 */
[----:B0-----:R-:W-:Y:S01]  /*8af0*/  IADD3 R28, R27, R48, RZ ;  /* 0x000000301b1c7210 */ /* 0x001fe20007ffe0ff */
[----:B------:R-:W2:Y:S03]  /*8b00*/  LDL R30, [R7+UR12] ;  /* 0x0000000c071e7983 */ /* 0x000ea60008100800 */
[----:B------:R-:W-:-:S08]  /*8b10*/  LEA R28, R28, UR13, 0x2 ;  /* 0x0000000d1c1c7c11 */ /* 0x000fd0000f8e10ff */
[----:B------:R-:W2:Y:S02]  /*8b20*/  LDL R29, [R28] ;  /* 0x000000001c1d7983 */ /* 0x000ea40000100800 */
[----:B--2---:R-:W-:-:S04]  /*8b30*/  FFMA.FTZ R31, R54, R29, R30 ;  /* 0x0000001d361f7223 */ /* 0x004fc8000001001e */
[----:B------:R-:W-:-:S08]  /*8b40*/  FFMA.FTZ R31, -R52, R31, R29 ;  /* 0x0000001f341f7223 */ /* 0x000fd0000001011d */
[----:B------:R0:W-:Y:S04]  /*8b50*/  STL [R28], R31 ;  /* 0x0000001f1c007387 */ /* 0x0001e80000100800 */
[----:B------:R-:W2:Y:S01]  /*8b60*/  LDL R32, [R7+UR12] ;  /* 0x0000000c07207983 */ /* 0x000ea20008100800 */
[----:B------:R-:W-:Y:S01]  /*8b70*/  FFMA.FTZ R29, -R54, R30, R29 ;  /* 0x0000001e361d7223 */ /* 0x000fe2000001011d */
[----:B------:R-:W-:-:S03]  /*8b80*/  ISETP.GE.U32.AND P0, PT, R15, UR6, PT ;  /* 0x000000060f007c0c */ /* 0x000fc6000bf06070 */
[----:B--2---:R-:W-:-:S08]  /*8b90*/  FFMA.FTZ R32, R52, R29, R32 ;  /* 0x0000001d34207223 */ /* 0x004fd00000010020 */
[----:B------:R0:W-:Y:S01]  /*8ba0*/  STL [R7+UR12], R32 ;  /* 0x0000002007007987 */ /* 0x0001e2000810080c */
[----:B------:R-:W-:Y:S05]  /*8bb0*/  @P0 BRA `(.L_x_322) ;  /* 0x0000058000000947 */ /* 0x000fea0003800000 */
[----:B------:R-:W-:Y:S01]  /*8bc0*/  MOV R33, UR4 ;  /* 0x0000000400217c02 */ /* 0x000fe20008000f00 */
[----:B0-----:R-:W2:Y:S07]  /*8bd0*/  LDL R28, [R9+UR12] ;  /* 0x0000000c091c7983 */ /* 0x001eae0008100800 */
[----:B------:R-:W2:Y:S02]  /*8be0*/  LDL R29, [R33+UR5] ;  /* 0x00000005211d7983 */ /* 0x000ea40008100800 */
[----:B--2---:R-:W-:-:S04]  /*8bf0*/  FFMA.FTZ R30, R54, R29, R28 ;  /* 0x0000001d361e7223 */ /* 0x004fc8000001001c */
[----:B------:R-:W-:-:S08]  /*8c00*/  FFMA.FTZ R30, -R52, R30, R29 ;  /* 0x0000001e341e7223 */ /* 0x000fd0000001011d */
[----:B------:R0:W-:Y:S04]  /*8c10*/  STL [R33+UR5], R30 ;  /* 0x0000001e21007987 */ /* 0x0001e80008100805 */
[----:B------:R-:W2:Y:S01]  /*8c20*/  LDL R31, [R9+UR12] ;  /* 0x0000000c091f7983 */ /* 0x000ea20008100800 */
[----:B------:R-:W-:Y:S01]  /*8c30*/  FFMA.FTZ R29, -R54, R28, R29 ;  /* 0x0000001c361d7223 */ /* 0x000fe2000001011d */
[----:B------:R-:W-:Y:S01]  /*8c40*/  ISETP.GE.U32.AND P0, PT, R18, UR6, PT ;  /* 0x0000000612007c0c */ /* 0x000fe2000bf06070 */
[----:B------:R-:W-:Y:S02]  /*8c50*/  UIADD3 UR4, UR5, UR4, URZ ;  /* 0x0000000405047290 */ /* 0x000fe4000fffe03f */
        /* <DEDUP_REMOVED lines=55> */
[----:B------:R-:W-:Y:S01]  /*8fd0*/  IADD3 R28, R49, R48, RZ ;  /* 0x00000030311c7210 */ /* 0x000fe20007ffe0ff */
[----:B0-----:R-:W2:Y:S03]  /*8fe0*/  LDL R30, [R46+UR12] ;  /* 0x0000000c2e1e7983 */ /* 0x001ea60008100800 */
        /* <DEDUP_REMOVED lines=18> */
[----:B------:R-:W-:-:S04]  /*9110*/  FFMA.FTZ R29, -R54, R28, R29 ;  /* 0x0000001c361d7223 */ /* 0x000fc8000001011d */
[----:B--2---:R-:W-:-:S08]  /*9120*/  FFMA.FTZ R29, R52, R29, R31 ;  /* 0x0000001d341d7223 */ /* 0x004fd0000001001f */
[----:B------:R0:W-:Y:S02]  /*9130*/  STL [R50+UR12], R29 ;  /* 0x0000001d32007987 */ /* 0x0001e4000810080c */
.L_x_322:
[----:B------:R-:W-:Y:S01]  /*9140*/  BMOV.32.CLEAR RZ, B2 ;  /* 0x0000000002ff7355 */ /* 0x000fe20000100000 */
[----:B------:R-:W-:Y:S01]  /*9150*/  BSSY B2, `(.L_x_323) ;  /* 0x000003c000027945 */ /* 0x000fe20003800000 */
[----:B------:R-:W-:-:S02]  /*9160*/  MOV R56, UR14 ;  /* 0x0000000e00387c02 */ /* 0x000fc40008000f00 */
.L_x_324:
[-C--:B01----:R-:W-:Y:S02]  /*9170*/  IADD3 R29, R51, R53.reuse, RZ ;  /* 0x00000035331d7210 */ /* 0x083fe40007ffe0ff */
[----:B------:R-:W-:Y:S02]  /*9180*/  IADD3 R31, R10, R53, RZ ;  /* 0x000000350a1f7210 */ /* 0x000fe40007ffe0ff */
[----:B------:R-:W-:Y:S01]  /*9190*/  MOV R55, 0x4 ;  /* 0x0000000400377802 */ /* 0x000fe20000000f00 */
[--C-:B------:R-:W-:Y:S02]  /*91a0*/  IMAD R34, R29, UR8, R6.reuse ;  /* 0x000000081d227c24 */ /* 0x100fe4000f8e0206 */
[----:B------:R-:W-:Y:S02]  /*91b0*/  IMAD R32, R31, UR8, R6 ;  /* 0x000000081f207c24 */ /* 0x000fe4000f8e0206 */
[----:B------:R-:W-:-:S04]  /*91c0*/  IMAD.WIDE R34, R34, R55, c[0x0][0x170] ;  /* 0x00005c0022227625 */ /* 0x000fc800078e0237 */
[----:B------:R-:W-:-:S04]  /*91d0*/  IMAD.WIDE R32, R32, R55, c[0x0][0x170] ;  /* 0x00005c0020207625 */ /* 0x000fc800078e0237 */
[----:B------:R-:W2:Y:S04]  /*91e0*/  LDG.E.SYS R29, [R34] ;  /* 0x00000000221d7381 */ /* 0x000ea800001ee900 */
[----:B------:R-:W2:Y:S02]  /*91f0*/  LDG.E.SYS R28, [R32] ;  /* 0x00000000201c7381 */ /* 0x000ea400001ee900 */
[----:B--2---:R-:W-:-:S04]  /*9200*/  FFMA.FTZ R30, R54, R29, R28 ;  /* 0x0000001d361e7223 */ /* 0x004fc8000001001c */
[----:B------:R-:W-:-:S08]  /*9210*/  FFMA.FTZ R37, -R52, R30, R29 ;  /* 0x0000001e34257223 */ /* 0x000fd0000001011d */
[----:B------:R0:W-:Y:S04]  /*9220*/  STG.E.SYS [R34], R37 ;  /* 0x0000002522007386 */ /* 0x0001e8000010e900 */
[----:B------:R-:W2:Y:S01]  /*9230*/  LDG.E.SYS R30, [R32] ;  /* 0x00000000201e7381 */ /* 0x000ea200001ee900 */
[----:B------:R-:W-:Y:S01]  /*9240*/  FFMA.FTZ R29, -R54, R28, R29 ;  /* 0x0000001c361d7223 */ /* 0x000fe2000001011d */
[----:B------:R-:W-:-:S03]  /*9250*/  IADD3 R28, P3, R32, UR10, RZ ;  /* 0x0000000a201c7c10 */ /* 0x000fc6000ff7e0ff */
[----:B--2---:R-:W-:Y:S01]  /*9260*/  FFMA.FTZ R57, R52, R29, R30 ;  /* 0x0000001d34397223 */ /* 0x004fe2000001001e */
[----:B------:R-:W-:Y:S02]  /*9270*/  IADD3 R30, P0, R34, UR10, RZ ;  /* 0x0000000a221e7c10 */ /* 0x000fe4000ff1e0ff */
[----:B------:R-:W-:Y:S02]  /*9280*/  IADD3.X R29, R33, UR11, RZ, P3, !PT ;  /* 0x0000000b211d7c10 */ /* 0x000fe40009ffe4ff */
[----:B------:R-:W-:-:S03]  /*9290*/  IADD3.X R31, R35, UR11, RZ, P0, !PT ;  /* 0x0000000b231f7c10 */ /* 0x000fc600087fe4ff */
[----:B------:R1:W-:Y:S04]  /*92a0*/  STG.E.SYS [R32], R57 ;  /* 0x0000003920007386 */ /* 0x0003e8000010e900 */
[----:B------:R-:W0:Y:S04]  /*92b0*/  LDG.E.SYS R36, [R28] ;  /* 0x000000001c247381 */ /* 0x000e2800001ee900 */
[----:B------:R-:W0:Y:S02]  /*92c0*/  LDG.E.SYS R59, [R30] ;  /* 0x000000001e3b7381 */ /* 0x000e2400001ee900 */
[----:B0-----:R-:W-:-:S04]  /*92d0*/  FFMA.FTZ R34, R54, R59, R36 ;  /* 0x0000003b36227223 */ /* 0x001fc80000010024 */
[----:B------:R-:W-:-:S08]  /*92e0*/  FFMA.FTZ R61, -R52, R34, R59 ;  /* 0x00000022343d7223 */ /* 0x000fd0000001013b */
[----:B------:R0:W-:Y:S04]  /*92f0*/  STG.E.SYS [R30], R61 ;  /* 0x0000003d1e007386 */ /* 0x0001e8000010e900 */
[----:B------:R-:W2:Y:S01]  /*9300*/  LDG.E.SYS R35, [R28] ;  /* 0x000000001c237381 */ /* 0x000ea200001ee900 */
[----:B------:R-:W-:Y:S01]  /*9310*/  FFMA.FTZ R59, -R54, R36, R59 ;  /* 0x00000024363b7223 */ /* 0x000fe2000001013b */
[----:B------:R-:W-:Y:S02]  /*9320*/  IADD3 R34, P3, R28, UR10, RZ ;  /* 0x0000000a1c227c10 */ /* 0x000fe4000ff7e0ff */
[----:B------:R-:W-:-:S04]  /*9330*/  IADD3 R36, P0, R30, UR10, RZ ;  /* 0x0000000a1e247c10 */ /* 0x000fc8000ff1e0ff */
[----:B------:R-:W-:Y:S01]  /*9340*/  IADD3.X R37, R31, UR11, RZ, P0, !PT ;  /* 0x0000000b1f257c10 */ /* 0x000fe200087fe4ff */
[----:B--2---:R-:W-:Y:S01]  /*9350*/  FFMA.FTZ R59, R52, R59, R35 ;  /* 0x0000003b343b7223 */ /* 0x004fe20000010023 */
[----:B------:R-:W-:-:S07]  /*9360*/  IADD3.X R35, R29, UR11, RZ, P3, !PT ;  /* 0x0000000b1d237c10 */ /* 0x000fce0009ffe4ff */
[----:B------:R2:W-:Y:S04]  /*9370*/  STG.E.SYS [R28], R59 ;  /* 0x0000003b1c007386 */ /* 0x0005e8000010e900 */
[----:B-1----:R-:W0:Y:S04]  /*9380*/  LDG.E.SYS R33, [R36] ;  /* 0x0000000024217381 */ /* 0x002e2800001ee900 */
[----:B------:R-:W0:Y:S02]  /*9390*/  LDG.E.SYS R32, [R34] ;  /* 0x0000000022207381 */ /* 0x000e2400001ee900 */
[----:B0-----:R-:W-:-:S04]  /*93a0*/  FFMA.FTZ R30, R54, R33, R32 ;  /* 0x00000021361e7223 */ /* 0x001fc80000010020 */
[----:B------:R-:W-:-:S08]  /*93b0*/  FFMA.FTZ R31, -R52, R30, R33 ;  /* 0x0000001e341f7223 */ /* 0x000fd00000010121 */
[----:B------:R0:W-:Y:S04]  /*93c0*/  STG.E.SYS [R36], R31 ;  /* 0x0000001f24007386 */ /* 0x0001e8000010e900 */
[----:B------:R-:W3:Y:S01]  /*93d0*/  LDG.E.SYS R30, [R34] ;  /* 0x00000000221e7381 */ /* 0x000ee200001ee900 */
[----:B------:R-:W-:Y:S01]  /*93e0*/  FFMA.FTZ R33, -R54, R32, R33 ;  /* 0x0000002036217223 */ /* 0x000fe20000010121 */
[----:B--2---:R-:W-:Y:S02]  /*93f0*/  MOV R28, R34 ;  /* 0x00000022001c7202 */ /* 0x004fe40000000f00 */
[----:B------:R-:W-:Y:S01]  /*9400*/  MOV R29, R35 ;  /* 0x00000023001d7202 */ /* 0x000fe20000000f00 */
[----:B---3--:R-:W-:-:S08]  /*9410*/  FFMA.FTZ R33, R52, R33, R30 ;  /* 0x0000002134217223 */ /* 0x008fd0000001001e */
[----:B------:R1:W-:Y:S04]  /*9420*/  STG.E.SYS [R34], R33 ;  /* 0x0000002122007386 */ /* 0x0003e8000010e900 */
[----:B------:R-:W2:Y:S04]  /*9430*/  LDG.E.SYS R57, [R36.64+UR10] ;  /* 0x0000000a24397981 */ /* 0x000ea8000c1ee900 */
[----:B------:R-:W2:Y:S02]  /*9440*/  LDG.E.SYS R30, [R28.64+UR10] ;  /* 0x0000000a1c1e7981 */ /* 0x000ea4000c1ee900 */
[----:B--2---:R-:W-:-:S04]  /*9450*/  FFMA.FTZ R32, R54, R57, R30 ;  /* 0x0000003936207223 */ /* 0x004fc8000001001e */
[----:B0-----:R-:W-:-:S08]  /*9460*/  FFMA.FTZ R31, -R52, R32, R57 ;  /* 0x00000020341f7223 */ /* 0x001fd00000010139 */
[----:B------:R1:W-:Y:S04]  /*9470*/  STG.E.SYS [R36.64+UR10], R31 ;  /* 0x0000001f24007986 */ /* 0x0003e8000c10e90a */
[----:B------:R-:W2:Y:S01]  /*9480*/  LDG.E.SYS R32, [R28.64+UR10] ;  /* 0x0000000a1c207981 */ /* 0x000ea2000c1ee900 */
[----:B------:R-:W-:Y:S01]  /*9490*/  IADD3 R56, R56, -0x4, RZ ;  /* 0xfffffffc38387810 */ /* 0x000fe20007ffe0ff */
[----:B------:R-:W-:-:S03]  /*94a0*/  FFMA.FTZ R57, -R54, R30, R57 ;  /* 0x0000001e36397223 */ /* 0x000fc60000010139 */
[----:B------:R-:W-:Y:S01]  /*94b0*/  ISETP.NE.AND P0, PT, R56, RZ, PT ;  /* 0x000000ff3800720c */ /* 0x000fe20003f05270 */
[----:B--2---:R-:W-:Y:S01]  /*94c0*/  FFMA.FTZ R59, R52, R57, R32 ;  /* 0x00000039343b7223 */ /* 0x004fe20000010020 */
[----:B------:R-:W-:Y:S02]  /*94d0*/  MOV R57, R53 ;  /* 0x0000003500397202 */ /* 0x000fe40000000f00 */
[----:B------:R-:W-:-:S05]  /*94e0*/  IADD3 R53, R53, 0x4, RZ ;  /* 0x0000000435357810 */ /* 0x000fca0007ffe0ff */
[----:B------:R1:W-:Y:S03]  /*94f0*/  STG.E.SYS [R28.64+UR10], R59 ;  /* 0x0000003b1c007986 */ /* 0x0003e6000c10e90a */
[----:B------:R-:W-:Y:S05]  /*9500*/  @P0 BRA `(.L_x_324) ;  /* 0xfffffc6000000947 */ /* 0x000fea000383ffff */
[----:B------:R-:W-:Y:S05]  /*9510*/  BSYNC B2 ;  /* 0x0000000000027941 */ /* 0x000fea0003800000 */
.L_x_323:
[-C--:B-1----:R-:W-:Y:S02]  /*9520*/  IADD3 R29, R51, R53.reuse, RZ ;  /* 0x00000035331d7210 */ /* 0x082fe40007ffe0ff */
[----:B------:R-:W-:-:S03]  /*9530*/  IADD3 R31, R10, R53, RZ ;  /* 0x000000350a1f7210 */ /* 0x000fc60007ffe0ff */
        /* <DEDUP_REMOVED lines=10> */
[----:B------:R-:W-:Y:S01]  /*95e0*/  IADD3 R31, R57, 0x5, RZ ;  /* 0x00000005391f7810 */ /* 0x000fe20007ffe0ff */
[----:B------:R-:W-:-:S03]  /*95f0*/  FFMA.FTZ R29, -R54, R28, R29 ;  /* 0x0000001c361d7223 */ /* 0x000fc6000001011d */
[-C--:B------:R-:W-:Y:S02]  /*9600*/  IADD3 R53, R51, R31.reuse, RZ ;  /* 0x0000001f33357210 */ /* 0x080fe40007ffe0ff */
[----:B------:R-:W-:-:S03]  /*9610*/  IADD3 R31, R10, R31, RZ ;  /* 0x0000001f0a1f7210 */ /* 0x000fc60007ffe0ff */
[--C-:B------:R-:W-:Y:S02]  /*9620*/  IMAD R28, R53, UR8, R6.reuse ;  /* 0x00000008351c7c24 */ /* 0x100fe4000f8e0206 */
[----:B------:R-:W-:Y:S02]  /*9630*/  IMAD R36, R31, UR8, R6 ;  /* 0x000000081f247c24 */ /* 0x000fe4000f8e0206 */
[----:B--2---:R-:W-:Y:S02]  /*9640*/  FFMA.FTZ R53, R52, R29, R30 ;  /* 0x0000001d34357223 */ /* 0x004fe4000001001e */
[----:B------:R-:W-:-:S04]  /*9650*/  IMAD.WIDE R30, R28, R55, c[0x0][0x170] ;  /* 0x00005c001c1e7625 */ /* 0x000fc800078e0237 */
[----:B------:R-:W-:Y:S02]  /*9660*/  IMAD.WIDE R28, R36, R55, c[0x0][0x170] ;  /* 0x00005c00241c7625 */ /* 0x000fe400078e0237 */
[----:B------:R1:W-:Y:S04]  /*9670*/  STG.E.SYS [R32], R53 ;  /* 0x0000003520007386 */ /* 0x0003e8000010e900 */
[----:B0-----:R-:W2:Y:S04]  /*9680*/  LDG.E.SYS R35, [R30] ;  /* 0x000000001e237381 */ /* 0x001ea800001ee900 */
[----:B------:R-:W2:Y:S02]  /*9690*/  LDG.E.SYS R34, [R28] ;  /* 0x000000001c227381 */ /* 0x000ea400001ee900 */
[----:B--2---:R-:W-:-:S04]  /*96a0*/  FFMA.FTZ R36, R54, R35, R34 ;  /* 0x0000002336247223 */ /* 0x004fc80000010022 */
[----:B------:R-:W-:-:S08]  /*96b0*/  FFMA.FTZ R37, -R52, R36, R35 ;  /* 0x0000002434257223 */ /* 0x000fd00000010123 */
[----:B------:R1:W-:Y:S04]  /*96c0*/  STG.E.SYS [R30], R37 ;  /* 0x000000251e007386 */ /* 0x0003e8000010e900 */
[----:B------:R-:W2:Y:S01]  /*96d0*/  LDG.E.SYS R36, [R28] ;  /* 0x000000001c247381 */ /* 0x000ea200001ee900 */
[----:B------:R-:W-:-:S04]  /*96e0*/  FFMA.FTZ R35, -R54, R34, R35 ;  /* 0x0000002236237223 */ /* 0x000fc80000010123 */
[----:B--2---:R-:W-:-:S08]  /*96f0*/  FFMA.FTZ R35, R52, R35, R36 ;  /* 0x0000002334237223 */ /* 0x004fd00000010024 */
[----:B------:R1:W-:Y:S01]  /*9700*/  STG.E.SYS [R28], R35 ;  /* 0x000000231c007386 */ /* 0x0003e2000010e900 */
[----:B------:R-:W-:Y:S05]  /*9710*/  @!P2 BRA `(.L_x_319) ;  /* 0x000001000000a947 */ /* 0x000fea0003800000 */
[----:B------:R-:W-:-:S04]  /*9720*/  IADD3 R57, R57, 0x6, RZ ;  /* 0x0000000639397810 */ /* 0x000fc80007ffe0ff */
[-C--:B------:R-:W-:Y:S02]  /*9730*/  IADD3 R51, R51, R57.reuse, RZ ;  /* 0x0000003933337210 */ /* 0x080fe40007ffe0ff */
[----:B------:R-:W-:-:S03]  /*9740*/  IADD3 R57, R10, R57, RZ ;  /* 0x000000390a397210 */ /* 0x000fc60007ffe0ff */
[--C-:B-1----:R-:W-:Y:S02]  /*9750*/  IMAD R28, R51, UR8, R6.reuse ;  /* 0x00000008331c7c24 */ /* 0x102fe4000f8e0206 */
        /* <DEDUP_REMOVED lines=9> */
[----:B------:R-:W-:-:S04]  /*97f0*/  FFMA.FTZ R33, -R54, R32, R33 ;  /* 0x0000002036217223 */ /* 0x000fc80000010121 */
[----:B--2---:R-:W-:-:S08]  /*9800*/  FFMA.FTZ R33, R52, R33, R34 ;  /* 0x0000002134217223 */ /* 0x004fd00000010022 */
[----:B------:R0:W-:Y:S02]  /*9810*/  STG.E.SYS [R30], R33 ;  /* 0x000000211e007386 */ /* 0x0001e4000010e900 */
.L_x_319:
[----:B------:R-:W-:Y:S05]  /*9820*/  BSYNC B1 ;  /* 0x0000000000017941 */ /* 0x000fea0003800000 */
.L_x_316:
[----:B------:R-:W-:-:S04]  /*9830*/  IADD3 R48, R48, 0x1, RZ ;  /* 0x0000000130307810 */ /* 0x000fc80007ffe0ff */
[----:B------:R-:W-:-:S12]  /*9840*/  ISETP.GE.U32.AND P0, PT, R48, R3, PT ;  /* 0x000000033000720c */ /* 0x000fd80003f06070 */
[----:B------:R-:W-:Y:S05]  /*9850*/  @!P0 BRA `(.L_x_325) ;  /* 0xffffe07000008947 */ /* 0x000fea000383ffff */
[----:B------:R-:W-:Y:S02]  /*9860*/  ISETP.GE.U32.AND P0, PT, R11, UR6, PT ;  /* 0x000000060b007c0c */ /* 0x000fe4000bf06070 */
[----:B------:R-:W-:-:S10]  /*9870*/  MOV R3, R11 ;  /* 0x0000000b00037202 */ /* 0x000fd40000000f00 */
[----:B------:R-:W-:Y:S05]  /*9880*/  @!P0 BRA `(.L_x_326) ;  /* 0xffffde7000008947 */ /* 0x000fea000383ffff */
[----:B------:R-:W-:-:S04]  /*9890*/  IADD3 R2, R2, 0x1, RZ ;  /* 0x0000000102027810 */ /* 0x000fc80007ffe0ff */
[----:B------:R-:W-:-:S12]  /*98a0*/  ISETP.GE.U32.AND P0, PT, R2, 0x8, PT ;  /* 0x000000080200780c */ /* 0x000fd80003f06070 */
[----:B------:R-:W-:Y:S05]  /*98b0*/  @!P0 BRA `(.L_x_327) ;  /* 0xffffd77000008947 */ /* 0x000fea000383ffff */
.L_x_315:
[----:B------:R-:W-:Y:S05]  /*98c0*/  BSYNC B0 ;  /* 0x0000000000007941 */ /* 0x000fea0003800000 */
.L_x_314:
[----:B------:R-:W-:Y:S02]  /*98d0*/  UIADD3 UR28, UR6, -0x1, URZ ;  /* 0xffffffff061c7890 */ /* 0x000fe4000fffe03f */
[----:B------:R-:W-:Y:S02]  /*98e0*/  UIADD3 UR27, UR12, 0x4, URZ ;  /* 0x000000040c1b7890 */ /* 0x000fe4000fffe03f */
[----:B------:R-:W-:-:S02]  /*98f0*/  UMOV UR4, URZ ;  /* 0x0000003f00047c82 */ /* 0x000fc40008000000 */
.L_x_336:
[----:B------:R-:W-:-:S04]  /*9900*/  UIMAD UR29, UR4, UR6, URZ ;  /* 0x00000006041d72a4 */ /* 0x000fc8000f8e023f */
[----:B------:R-:W-:-:S04]  /*9910*/  UIADD3 UR15, UR29, UR4, URZ ;  /* 0x000000041d0f7290 */ /* 0x000fc8000fffe03f */
[----:B------:R-:W-:-:S09]  /*9920*/  UIMAD UR15, UR15, 0x4, UR13 ;  /* 0x000000040f0f78a4 */ /* 0x000fd2000f8e020d */
[----:B-1----:R-:W2:Y:S01]  /*9930*/  LDL R9, [UR15] ;  /* 0x0000000fff097983 */ /* 0x002ea20008100800 */
[----:B------:R-:W-:Y:S01]  /*9940*/  UISETP.GE.U32.AND UP0, UPT, UR4, UR6, UPT ;  /* 0x000000060400728c */ /* 0x000fe2000bf06070 */
[----:B------:R-:W-:-:S05]  /*9950*/  MOV R3, UR4 ;  /* 0x0000000400037c02 */ /* 0x000fca0008000f00 */
[----:B------:R-:W-:Y:S02]  /*9960*/  PLOP3.LUT P0, PT, PT, PT, UP0, 0x80, 0x0 ;  /* 0x000000000000781c */ /* 0x000fe40003f0f008 */
[----:B--2---:R-:W-:-:S10]  /*9970*/  MOV R4, R9 ;  /* 0x0000000900047202 */ /* 0x004fd40000000f00 */
[----:B0-----:R-:W-:Y:S05]  /*9980*/  @P0 BRA `(.L_x_328) ;  /* 0x000005e000000947 */ /* 0x001fea0003800000 */
[----:B------:R-:W-:Y:S01]  /*9990*/  UIADD3 UR30, UR4, 0x1, URZ ;  /* 0x00000001041e7890 */ /* 0x000fe2000fffe03f */
[----:B------:R-:W-:Y:S02]  /*99a0*/  MOV R4, R9 ;  /* 0x0000000900047202 */ /* 0x000fe40000000f00 */
[----:B------:R-:W-:Y:S01]  /*99b0*/  MOV R3, UR4 ;  /* 0x0000000400037c02 */ /* 0x000fe20008000f00 */
[----:B------:R-:W-:-:S06]  /*99c0*/  UISETP.GE.U32.AND UP0, UPT, UR30, UR6, UPT ;  /* 0x000000061e00728c */ /* 0x000fcc000bf06070 */
[----:B------:R-:W-:-:S12]  /*99d0*/  PLOP3.LUT P0, PT, PT, PT, UP0, 0x80, 0x0 ;  /* 0x000000000000781c */ /* 0x000fd80003f0f008 */
[----:B------:R-:W-:Y:S05]  /*99e0*/  @P0 BRA `(.L_x_328) ;  /* 0x0000058000000947 */ /* 0x000fea0003800000 */
[----:B------:R-:W-:-:S08]  /*99f0*/  MOV R0, UR15 ;  /* 0x0000000f00007c02 */ /* 0x000fd00008000f00 */
[----:B------:R-:W2:Y:S01]  /*9a00*/  LDL R4, [R0+UR12+0x4] ;  /* 0x0000040c00047983 */ /* 0x000ea20008100800 */
[----:B------:R-:W-:Y:S01]  /*9a10*/  UIADD3 UR31, UR4, 0x2, URZ ;  /* 0x00000002041f7890 */ /* 0x000fe2000fffe03f */
[----:B------:R-:W-:Y:S01]  /*9a20*/  MOV R3, UR4 ;  /* 0x0000000400037c02 */ /* 0x000fe20008000f00 */
[----:B------:R-:W-:Y:S02]  /*9a30*/  UIADD3 UR16, UR12, UR15, URZ ;  /* 0x0000000f0c107290 */ /* 0x000fe4000fffe03f */
[----:B------:R-:W-:-:S06]  /*9a40*/  UISETP.GE.U32.AND UP0, UPT, UR31, UR6, UPT ;  /* 0x000000061f00728c */ /* 0x000fcc000bf06070 */
[----:B------:R-:W-:Y:S02]  /*9a50*/  PLOP3.LUT P3, PT, PT, PT, UP0, 0x80, 0x0 ;  /* 0x000000000000781c */ /* 0x000fe40003f6f008 */
[----:B--2---:R-:W-:-:S04]  /*9a60*/  FSETP.GE.FTZ.AND P0, PT, R4, R9, PT ;  /* 0x000000090400720b */ /* 0x004fc80003f16000 */
[----:B------:R-:W-:Y:S02]  /*9a70*/  SEL R3, R3, UR30, !P0 ;  /* 0x0000001e03037c07 */ /* 0x000fe4000c000000 */
[----:B------:R-:W-:-:S04]  /*9a80*/  FSEL R4, R9, R4, !P0 ;  /* 0x0000000409047208 */ /* 0x000fc80004000000 */
[----:B------:R-:W-:Y:S05]  /*9a90*/  @P3 BRA `(.L_x_328) ;  /* 0x000004d000003947 */ /* 0x000fea0003800000 */
[----:B------:R-:W-:-:S08]  /*9aa0*/  MOV R0, UR27 ;  /* 0x0000001b00007c02 */ /* 0x000fd00008000f00 */
[----:B------:R-:W2:Y:S01]  /*9ab0*/  LDL R7, [R0+UR16+0x4] ;  /* 0x0000041000077983 */ /* 0x000ea20008100800 */
[----:B------:R-:W-:Y:S02]  /*9ac0*/  UIADD3 UR30, UR4, 0x3, URZ ;  /* 0x00000003041e7890 */ /* 0x000fe4000fffe03f */
[----:B------:R-:W-:Y:S02]  /*9ad0*/  UIADD3 UR16, UR16, UR27, URZ ;  /* 0x0000001b10107290 */ /* 0x000fe4000fffe03f */
[----:B------:R-:W-:-:S06]  /*9ae0*/  UISETP.GE.U32.AND UP0, UPT, UR30, UR6, UPT ;  /* 0x000000061e00728c */ /* 0x000fcc000bf06070 */
[----:B------:R-:W-:Y:S02]  /*9af0*/  PLOP3.LUT P3, PT, PT, PT, UP0, 0x80, 0x0 ;  /* 0x000000000000781c */ /* 0x000fe40003f6f008 */
[----:B--2---:R-:W-:-:S04]  /*9b00*/  FSETP.GE.FTZ.AND P0, PT, R7, R4, PT ;  /* 0x000000040700720b */ /* 0x004fc80003f16000 */
[----:B------:R-:W-:Y:S02]  /*9b10*/  SEL R3, R3, UR31, !P0 ;  /* 0x0000001f03037c07 */ /* 0x000fe4000c000000 */
[----:B------:R-:W-:-:S04]  /*9b20*/  FSEL R4, R4, R7, !P0 ;  /* 0x0000000704047208 */ /* 0x000fc80004000000 */
[----:B------:R-:W-:Y:S05]  /*9b30*/  @P3 BRA `(.L_x_328) ;  /* 0x0000043000003947 */ /* 0x000fea0003800000 */
        /* <DEDUP_REMOVED lines=63> */
[----:B------:R-:W2:Y:S02]  /*9f30*/  LDL R7, [R0+UR16+0x4] ;  /* 0x0000041000077983 */ /* 0x000ea40008100800 */
[----:B--2---:R-:W-:-:S12]  /*9f40*/  FSETP.GE.FTZ.AND P0, PT, R7, R4, PT ;  /* 0x000000040700720b */ /* 0x004fd80003f16000 */
[----:B------:R-:W-:Y:S02]  /*9f50*/  @P0 MOV R4, R7 ;  /* 0x0000000700040202 */ /* 0x000fe40000000f00 */
[----:B------:R-:W-:-:S04]  /*9f60*/  @P0 MOV R3, UR31 ;  /* 0x0000001f00030c02 */ /* 0x000fc80008000f00 */
.L_x_328:
[----:B------:R-:W-:Y:S01]  /*9f70*/  ISETP.NE.AND P0, PT, R3, UR4, PT ;  /* 0x0000000403007c0c */ /* 0x000fe2000bf05270 */
[----:B------:R-:W-:Y:S01]  /*9f80*/  BMOV.32.CLEAR RZ, B0 ;  /* 0x0000000000ff7355 */ /* 0x000fe20000100000 */
[----:B------:R-:W-:Y:S10]  /*9f90*/  BSSY B0, `(.L_x_329) ;  /* 0x000012a000007945 */ /* 0x000ff40003800000 */
[----:B------:R-:W-:Y:S05]  /*9fa0*/  @!P0 BRA `(.L_x_330) ;  /* 0x0000128000008947 */ /* 0x000fea0003800000 */
[----:B------:R-:W-:Y:S01]  /*9fb0*/  IMAD R0, R3, UR6, RZ ;  /* 0x0000000603007c24 */ /* 0x000fe2000f8e02ff */
[----:B------:R-:W-:-:S02]  /*9fc0*/  ISETP.LT.AND P0, PT, RZ, UR14, PT ;  /* 0x0000000eff007c0c */ /* 0x000fc4000bf01270 */
[----:B------:R-:W-:Y:S02]  /*9fd0*/  MOV R2, UR14 ;  /* 0x0000000e00027c02 */ /* 0x000fe40008000f00 */
[----:B------:R-:W-:-:S04]  /*9fe0*/  IADD3 R3, R0, R3, RZ ;  /* 0x0000000300037210 */ /* 0x000fc80007ffe0ff */
[----:B------:R-:W-:Y:S02]  /*9ff0*/  LEA R7, R3, UR13, 0x2 ;  /* 0x0000000d03077c11 */ /* 0x000fe4000f8e10ff */
[----:B------:R-:W-:-:S06]  /*a000*/  MOV R3, RZ ;  /* 0x000000ff00037202 */ /* 0x000fcc0000000f00 */
[----:B------:R2:W-:Y:S04]  /*a010*/  STL [R7], R9 ;  /* 0x0000000907007387 */ /* 0x0005e80000100800 */
[----:B------:R2:W-:Y:S01]  /*a020*/  STL [UR15], R4 ;  /* 0x00000004ff007987 */ /* 0x0005e2000810080f */
[----:B------:R-:W-:Y:S05]  /*a030*/  @!P0 BRA `(.L_x_331) ;  /* 0x00000d6000008947 */ /* 0x000fea0003800000 */
[----:B------:R-:W-:Y:S02]  /*a040*/  ISETP.GT.AND P3, PT, R2, 0xc, PT ;  /* 0x0000000c0200780c */ /* 0x000fe40003f64270 */
[----:B------:R-:W-:-:S10]  /*a050*/  PLOP3.LUT P0, PT, PT, PT, PT, 0x80, 0x0 ;  /* 0x000000000000781c */ /* 0x000fd40003f0f070 */
[----:B------:R-:W-:Y:S05]  /*a060*/  @!P3 BRA `(.L_x_332) ;  /* 0x000008800000b947 */ /* 0x000fea0003800000 */
[----:B------:R-:W-:-:S02]  /*a070*/  PLOP3.LUT P0, PT, PT, PT, PT, 0x8, 0x0 ;  /* 0x000000000000781c */ /* 0x000fc40003f0e170 */
.L_x_333:
[----:B-12---:R-:W-:Y:S02]  /*a080*/  IADD3 R7, R0, R3, RZ ;  /* 0x0000000300077210 */ /* 0x006fe40007ffe0ff */
[----:B------:R-:W-:Y:S02]  /*a090*/  IADD3 R5, R3, UR29, RZ ;  /* 0x0000001d03057c10 */ /* 0x000fe4000fffe0ff */
[----:B------:R-:W-:Y:S01]  /*a0a0*/  MOV R4, 0x4 ;  /* 0x0000000400047802 */ /* 0x000fe20000000f00 */
[--C-:B------:R-:W-:Y:S02]  /*a0b0*/  IMAD R7, R7, UR8, R6.reuse ;  /* 0x0000000807077c24 */ /* 0x100fe4000f8e0206 */
[----:B------:R-:W-:Y:S02]  /*a0c0*/  IMAD R5, R5, UR8, R6 ;  /* 0x0000000805057c24 */ /* 0x000fe4000f8e0206 */
[----:B------:R-:W-:-:S04]  /*a0d0*/  IMAD.WIDE R12, R7, R4, c[0x0][0x170] ;  /* 0x00005c00070c7625 */ /* 0x000fc800078e0204 */
[----:B------:R-:W-:-:S04]  /*a0e0*/  IMAD.WIDE R10, R5, R4, c[0x0][0x170] ;  /* 0x00005c00050a7625 */ /* 0x000fc800078e0204 */
[----:B------:R-:W2:Y:S04]  /*a0f0*/  LDG.E.SYS R7, [R12] ;  /* 0x000000000c077381 */ /* 0x000ea800001ee900 */
[----:B------:R-:W3:Y:S01]  /*a100*/  LDG.E.SYS R5, [R10] ;  /* 0x000000000a057381 */ /* 0x000ee200001ee900 */
[----:B------:R-:W-:Y:S02]  /*a110*/  IADD3 R16, P4, R12, UR10, RZ ;  /* 0x0000000a0c107c10 */ /* 0x000fe4000ff9e0ff */
[----:B------:R-:W-:Y:S02]  /*a120*/  IADD3 R14, P3, R10, UR10, RZ ;  /* 0x0000000a0a0e7c10 */ /* 0x000fe4000ff7e0ff */
[----:B------:R-:W-:Y:S02]  /*a130*/  IADD3.X R17, R13, UR11, RZ, P4, !PT ;  /* 0x0000000b0d117c10 */ /* 0x000fe4000a7fe4ff */
[----:B------:R-:W-:Y:S01]  /*a140*/  IADD3.X R15, R11, UR11, RZ, P3, !PT ;  /* 0x0000000b0b0f7c10 */ /* 0x000fe20009ffe4ff */
[----:B--2---:R2:W-:Y:S04]  /*a150*/  STG.E.SYS [R10], R7 ;  /* 0x000000070a007386 */ /* 0x0045e8000010e900 */
[----:B---3--:R-:W-:Y:S04]  /*a160*/  STG.E.SYS [R12], R5 ;  /* 0x000000050c007386 */ /* 0x008fe8000010e900 */
[----:B------:R-:W3:Y:S04]  /*a170*/  LDG.E.SYS R27, [R16] ;  /* 0x00000000101b7381 */ /* 0x000ee800001ee900 */
[----:B------:R-:W4:Y:S01]  /*a180*/  LDG.E.SYS R9, [R14] ;  /* 0x000000000e097381 */ /* 0x000f2200001ee900 */
[----:B01----:R-:W-:-:S02]  /*a190*/  IADD3 R28, P4, R16, UR10, RZ ;  /* 0x0000000a101c7c10 */ /* 0x003fc4000ff9e0ff */
[----:B------:R-:W-:Y:S02]  /*a1a0*/  IADD3 R18, P3, R14, UR10, RZ ;  /* 0x0000000a0e127c10 */ /* 0x000fe4000ff7e0ff */
[----:B------:R-:W-:Y:S02]  /*a1b0*/  IADD3.X R29, R17, UR11, RZ, P4, !PT ;  /* 0x0000000b111d7c10 */ /* 0x000fe4000a7fe4ff */
[----:B------:R-:W-:Y:S01]  /*a1c0*/  IADD3.X R19, R15, UR11, RZ, P3, !PT ;  /* 0x0000000b0f137c10 */ /* 0x000fe20009ffe4ff */
[----:B---3--:R-:W-:Y:S04]  /*a1d0*/  STG.E.SYS [R14], R27 ;  /* 0x0000001b0e007386 */ /* 0x008fe8000010e900 */
[----:B----4-:R0:W-:Y:S04]  /*a1e0*/  STG.E.SYS [R16], R9 ;  /* 0x0000000910007386 */ /* 0x0101e8000010e900 */
[----:B------:R-:W3:Y:S04]  /*a1f0*/  LDG.E.SYS R31, [R28] ;  /* 0x000000001c1f7381 */ /* 0x000ee800001ee900 */
[----:B--2---:R-:W2:Y:S01]  /*a200*/  LDG.E.SYS R7, [R18] ;  /* 0x0000000012077381 */ /* 0x004ea200001ee900 */
[----:B------:R-:W-:-:S04]  /*a210*/  IADD3 R11, R3, 0x4, RZ ;  /* 0x00000004030b7810 */ /* 0x000fc80007ffe0ff */
[----:B0-----:R-:W-:Y:S02]  /*a220*/  IADD3 R9, R0, R11, RZ ;  /* 0x0000000b00097210 */ /* 0x001fe40007ffe0ff */
[----:B------:R-:W-:Y:S01]  /*a230*/  IADD3 R11, R11, UR29, RZ ;  /* 0x0000001d0b0b7c10 */ /* 0x000fe2000fffe0ff */
[----:B---3--:R-:W-:Y:S04]  /*a240*/  STG.E.SYS [R18], R31 ;  /* 0x0000001f12007386 */ /* 0x008fe8000010e900 */
[----:B--2---:R0:W-:Y:S04]  /*a250*/  STG.E.SYS [R28], R7 ;  /* 0x000000071c007386 */ /* 0x0041e8000010e900 */
[----:B------:R-:W2:Y:S04]  /*a260*/  LDG.E.SYS R33, [R28.64+UR10] ;  /* 0x0000000a1c217981 */ /* 0x000ea8000c1ee900 */
[----:B------:R-:W3:Y:S01]  /*a270*/  LDG.E.SYS R5, [R18.64+UR10] ;  /* 0x0000000a12057981 */ /* 0x000ee2000c1ee900 */
[----:B------:R-:W-:-:S02]  /*a280*/  IMAD R9, R9, UR8, R6 ;  /* 0x0000000809097c24 */ /* 0x000fc4000f8e0206 */
[----:B------:R-:W-:Y:S02]  /*a290*/  IMAD R11, R11, UR8, R6 ;  /* 0x000000080b0b7c24 */ /* 0x000fe4000f8e0206 */
[----:B------:R-:W-:-:S04]  /*a2a0*/  IMAD.WIDE R12, R9, R4, c[0x0][0x170] ;  /* 0x00005c00090c7625 */ /* 0x000fc800078e0204 */
[----:B------:R-:W-:Y:S01]  /*a2b0*/  IMAD.WIDE R10, R11, R4, c[0x0][0x170] ;  /* 0x00005c000b0a7625 */ /* 0x000fe200078e0204 */
[----:B--2---:R-:W-:Y:S04]  /*a2c0*/  STG.E.SYS [R18.64+UR10], R33 ;  /* 0x0000002112007986 */ /* 0x004fe8000c10e90a */
[----:B---3--:R1:W-:Y:S04]  /*a2d0*/  STG.E.SYS [R28.64+UR10], R5 ;  /* 0x000000051c007986 */ /* 0x0083e8000c10e90a */
[----:B------:R-:W2:Y:S04]  /*a2e0*/  LDG.E.SYS R9, [R12] ;  /* 0x000000000c097381 */ /* 0x000ea800001ee900 */
[----:B0-----:R-:W3:Y:S01]  /*a2f0*/  LDG.E.SYS R7, [R10] ;  /* 0x000000000a077381 */ /* 0x001ee200001ee900 */
[----:B------:R-:W-:-:S02]  /*a300*/  IADD3 R16, P4, R12, UR10, RZ ;  /* 0x0000000a0c107c10 */ /* 0x000fc4000ff9e0ff */
[----:B------:R-:W-:Y:S02]  /*a310*/  IADD3 R14, P3, R10, UR10, RZ ;  /* 0x0000000a0a0e7c10 */ /* 0x000fe4000ff7e0ff */
[----:B------:R-:W-:Y:S02]  /*a320*/  IADD3.X R17, R13, UR11, RZ, P4, !PT ;  /* 0x0000000b0d117c10 */ /* 0x000fe4000a7fe4ff */
[----:B------:R-:W-:Y:S01]  /*a330*/  IADD3.X R15, R11, UR11, RZ, P3, !PT ;  /* 0x0000000b0b0f7c10 */ /* 0x000fe20009ffe4ff */
[----:B--2---:R0:W-:Y:S04]  /*a340*/  STG.E.SYS [R10], R9 ;  /* 0x000000090a007386 */ /* 0x0041e8000010e900 */
[----:B---3--:R2:W-:Y:S04]  /*a350*/  STG.E.SYS [R12], R7 ;  /* 0x000000070c007386 */ /* 0x0085e8000010e900 */
[----:B------:R-:W3:Y:S04]  /*a360*/  LDG.E.SYS R31, [R16] ;  /* 0x00000000101f7381 */ /* 0x000ee800001ee900 */
[----:B------:R-:W4:Y:S01]  /*a370*/  LDG.E.SYS R27, [R14] ;  /* 0x000000000e1b7381 */ /* 0x000f2200001ee900 */
[----:B-1----:R-:W-:-:S02]  /*a380*/  IADD3 R28, P4, R16, UR10, RZ ;  /* 0x0000000a101c7c10 */ /* 0x002fc4000ff9e0ff */
[----:B------:R-:W-:Y:S02]  /*a390*/  IADD3 R18, P3, R14, UR10, RZ ;  /* 0x0000000a0e127c10 */ /* 0x000fe4000ff7e0ff */
[----:B------:R-:W-:Y:S02]  /*a3a0*/  IADD3.X R29, R17, UR11, RZ, P4, !PT ;  /* 0x0000000b111d7c10 */ /* 0x000fe4000a7fe4ff */
[----:B------:R-:W-:Y:S01]  /*a3b0*/  IADD3.X R19, R15, UR11, RZ, P3, !PT ;  /* 0x0000000b0f137c10 */ /* 0x000fe20009ffe4ff */
[----:B---3--:R-:W-:Y:S04]  /*a3c0*/  STG.E.SYS [R14], R31 ;  /* 0x0000001f0e007386 */ /* 0x008fe8000010e900 */
[----:B----4-:R1:W-:Y:S04]  /*a3d0*/  STG.E.SYS [R16], R27 ;  /* 0x0000001b10007386 */ /* 0x0103e8000010e900 */
[----:B------:R-:W3:Y:S04]  /*a3e0*/  LDG.E.SYS R33, [R28] ;  /* 0x000000001c217381 */ /* 0x000ee800001ee900 */
[----:B------:R-:W4:Y:S01]  /*a3f0*/  LDG.E.SYS R5, [R18] ;  /* 0x0000000012057381 */ /* 0x000f2200001ee900 */
[----:B0-----:R-:W-:-:S04]  /*a400*/  IADD3 R11, R3, 0x8, RZ ;  /* 0x00000008030b7810 */ /* 0x001fc80007ffe0ff */
[----:B--2---:R-:W-:Y:S02]  /*a410*/  IADD3 R13, R0, R11, RZ ;  /* 0x0000000b000d7210 */ /* 0x004fe40007ffe0ff */
[----:B------:R-:W-:Y:S01]  /*a420*/  IADD3 R11, R11, UR29, RZ ;  /* 0x0000001d0b0b7c10 */ /* 0x000fe2000fffe0ff */
[----:B---3--:R-:W-:Y:S04]  /*a430*/  STG.E.SYS [R18], R33 ;  /* 0x0000002112007386 */ /* 0x008fe8000010e900 */
[----:B----4-:R0:W-:Y:S04]  /*a440*/  STG.E.SYS [R28], R5 ;  /* 0x000000051c007386 */ /* 0x0101e8000010e900 */
[----:B------:R-:W2:Y:S04]  /*a450*/  LDG.E.SYS R9, [R28.64+UR10] ;  /* 0x0000000a1c097981 */ /* 0x000ea8000c1ee900 */
[----:B------:R-:W3:Y:S01]  /*a460*/  LDG.E.SYS R7, [R18.64+UR10] ;  /* 0x0000000a12077981 */ /* 0x000ee2000c1ee900 */
[----:B------:R-:W-:-:S02]  /*a470*/  IMAD R13, R13, UR8, R6 ;  /* 0x000000080d0d7c24 */ /* 0x000fc4000f8e0206 */
[----:B------:R-:W-:Y:S02]  /*a480*/  IMAD R11, R11, UR8, R6 ;  /* 0x000000080b0b7c24 */ /* 0x000fe4000f8e0206 */
[----:B------:R-:W-:-:S04]  /*a490*/  IMAD.WIDE R12, R13, R4, c[0x0][0x170] ;  /* 0x00005c000d0c7625 */ /* 0x000fc800078e0204 */
[----:B------:R-:W-:Y:S01]  /*a4a0*/  IMAD.WIDE R10, R11, R4, c[0x0][0x170] ;  /* 0x00005c000b0a7625 */ /* 0x000fe200078e0204 */
[----:B--2---:R2:W-:Y:S04]  /*a4b0*/  STG.E.SYS [R18.64+UR10], R9 ;  /* 0x0000000912007986 */ /* 0x0045e8000c10e90a */
[----:B---3--:R3:W-:Y:S04]  /*a4c0*/  STG.E.SYS [R28.64+UR10], R7 ;  /* 0x000000071c007986 */ /* 0x0087e8000c10e90a */
[----:B-1----:R-:W4:Y:S04]  /*a4d0*/  LDG.E.SYS R27, [R12] ;  /* 0x000000000c1b7381 */ /* 0x002f2800001ee900 */
[----:B0-----:R-:W5:Y:S01]  /*a4e0*/  LDG.E.SYS R5, [R10] ;  /* 0x000000000a057381 */ /* 0x001f6200001ee900 */
[----:B------:R-:W-:-:S02]  /*a4f0*/  IADD3 R16, P4, R12, UR10, RZ ;  /* 0x0000000a0c107c10 */ /* 0x000fc4000ff9e0ff */
[----:B------:R-:W-:Y:S02]  /*a500*/  IADD3 R14, P3, R10, UR10, RZ ;  /* 0x0000000a0a0e7c10 */ /* 0x000fe4000ff7e0ff */
[----:B------:R-:W-:Y:S02]  /*a510*/  IADD3.X R17, R13, UR11, RZ, P4, !PT ;  /* 0x0000000b0d117c10 */ /* 0x000fe4000a7fe4ff */
[----:B------:R-:W-:Y:S01]  /*a520*/  IADD3.X R15, R11, UR11, RZ, P3, !PT ;  /* 0x0000000b0b0f7c10 */ /* 0x000fe20009ffe4ff */
[----:B----4-:R-:W-:Y:S04]  /*a530*/  STG.E.SYS [R10], R27 ;  /* 0x0000001b0a007386 */ /* 0x010fe8000010e900 */
[----:B-----5:R-:W-:Y:S04]  /*a540*/  STG.E.SYS [R12], R5 ;  /* 0x000000050c007386 */ /* 0x020fe8000010e900 */
[----:B------:R-:W4:Y:S04]  /*a550*/  LDG.E.SYS R31, [R16] ;  /* 0x00000000101f7381 */ /* 0x000f2800001ee900 */
[----:B--2---:R-:W2:Y:S01]  /*a560*/  LDG.E.SYS R9, [R14] ;  /* 0x000000000e097381 */ /* 0x004ea200001ee900 */
[----:B---3--:R-:W-:-:S02]  /*a570*/  IADD3 R28, P4, R16, UR10, RZ ;  /* 0x0000000a101c7c10 */ /* 0x008fc4000ff9e0ff */
[----:B------:R-:W-:Y:S02]  /*a580*/  IADD3 R18, P3, R14, UR10, RZ ;  /* 0x0000000a0e127c10 */ /* 0x000fe4000ff7e0ff */
[----:B------:R-:W-:Y:S02]  /*a590*/  IADD3.X R29, R17, UR11, RZ, P4, !PT ;  /* 0x0000000b111d7c10 */ /* 0x000fe4000a7fe4ff */
[----:B------:R-:W-:Y:S01]  /*a5a0*/  IADD3.X R19, R15, UR11, RZ, P3, !PT ;  /* 0x0000000b0f137c10 */ /* 0x000fe20009ffe4ff */
[----:B----4-:R-:W-:Y:S04]  /*a5b0*/  STG.E.SYS [R14], R31 ;  /* 0x0000001f0e007386 */ /* 0x010fe8000010e900 */
[----:B--2---:R0:W-:Y:S04]  /*a5c0*/  STG.E.SYS [R16], R9 ;  /* 0x0000000910007386 */ /* 0x0041e8000010e900 */
[----:B------:R-:W2:Y:S04]  /*a5d0*/  LDG.E.SYS R33, [R28] ;  /* 0x000000001c217381 */ /* 0x000ea800001ee900 */
[----:B------:R-:W3:Y:S01]  /*a5e0*/  LDG.E.SYS R7, [R18] ;  /* 0x0000000012077381 */ /* 0x000ee200001ee900 */
[----:B0-----:R-:W-:-:S02]  /*a5f0*/  MOV R16, R18 ;  /* 0x0000001200107202 */ /* 0x001fc40000000f00 */
[----:B------:R-:W-:Y:S02]  /*a600*/  MOV R17, R19 ;  /* 0x0000001300117202 */ /* 0x000fe40000000f00 */
[----:B------:R-:W-:Y:S01]  /*a610*/  IADD3 R37, R3, 0xc, RZ ;  /* 0x0000000c03257810 */ /* 0x000fe20007ffe0ff */
[----:B--2---:R-:W-:Y:S04]  /*a620*/  STG.E.SYS [R18], R33 ;  /* 0x0000002112007386 */ /* 0x004fe8000010e900 */
[----:B---3--:R0:W-:Y:S04]  /*a630*/  STG.E.SYS [R28], R7 ;  /* 0x000000071c007386 */ /* 0x0081e8000010e900 */
[----:B------:R-:W2:Y:S04]  /*a640*/  LDG.E.SYS R35, [R28.64+UR10] ;  /* 0x0000000a1c237981 */ /* 0x000ea8000c1ee900 */
[----:B------:R-:W3:Y:S01]  /*a650*/  LDG.E.SYS R27, [R16.64+UR10] ;  /* 0x0000000a101b7981 */ /* 0x000ee2000c1ee900 */
[----:B------:R-:W-:-:S02]  /*a660*/  IADD3 R11, R0, R37, RZ ;  /* 0x00000025000b7210 */ /* 0x000fc40007ffe0ff */
[----:B------:R-:W-:-:S03]  /*a670*/  IADD3 R5, R37, UR29, RZ ;  /* 0x0000001d25057c10 */ /* 0x000fc6000fffe0ff */
[--C-:B------:R-:W-:Y:S02]  /*a680*/  IMAD R11, R11, UR8, R6.reuse ;  /* 0x000000080b0b7c24 */ /* 0x100fe4000f8e0206 */
[----:B------:R-:W-:Y:S02]  /*a690*/  IMAD R5, R5, UR8, R6 ;  /* 0x0000000805057c24 */ /* 0x000fe4000f8e0206 */
[----:B------:R-:W-:-:S04]  /*a6a0*/  IMAD.WIDE R10, R11, R4, c[0x0][0x170] ;  /* 0x00005c000b0a7625 */ /* 0x000fc800078e0204 */
[----:B------:R-:W-:Y:S01]  /*a6b0*/  IMAD.WIDE R4, R5, R4, c[0x0][0x170] ;  /* 0x00005c0005047625 */ /* 0x000fe200078e0204 */
[----:B--2---:R1:W-:Y:S04]  /*a6c0*/  STG.E.SYS [R16.64+UR10], R35 ;  /* 0x0000002310007986 */ /* 0x0043e8000c10e90a */
[----:B---3--:R2:W-:Y:S04]  /*a6d0*/  STG.E.SYS [R28.64+UR10], R27 ;  /* 0x0000001b1c007986 */ /* 0x0085e8000c10e90a */
[----:B------:R-:W3:Y:S04]  /*a6e0*/  LDG.E.SYS R9, [R10] ;  /* 0x000000000a097381 */ /* 0x000ee800001ee900 */
[----:B0-----:R-:W4:Y:S01]  /*a6f0*/  LDG.E.SYS R7, [R4] ;  /* 0x0000000004077381 */ /* 0x001f2200001ee900 */
[----:B------:R-:W-:-:S02]  /*a700*/  IADD3 R14, P4, R10, UR10, RZ ;  /* 0x0000000a0a0e7c10 */ /* 0x000fc4000ff9e0ff */
[----:B------:R-:W-:Y:S02]  /*a710*/  IADD3 R12, P3, R4, UR10, RZ ;  /* 0x0000000a040c7c10 */ /* 0x000fe4000ff7e0ff */
[----:B------:R-:W-:Y:S02]  /*a720*/  IADD3.X R15, R11, UR11, RZ, P4, !PT ;  /* 0x0000000b0b0f7c10 */ /* 0x000fe4000a7fe4ff */
[----:B------:R-:W-:Y:S01]  /*a730*/  IADD3.X R13, R5, UR11, RZ, P3, !PT ;  /* 0x0000000b050d7c10 */ /* 0x000fe20009ffe4ff */
[----:B---3--:R0:W-:Y:S04]  /*a740*/  STG.E.SYS [R4], R9 ;  /* 0x0000000904007386 */ /* 0x0081e8000010e900 */
[----:B----4-:R3:W-:Y:S04]  /*a750*/  STG.E.SYS [R10], R7 ;  /* 0x000000070a007386 */ /* 0x0107e8000010e900 */
[----:B------:R-:W4:Y:S04]  /*a760*/  LDG.E.SYS R33, [R14] ;  /* 0x000000000e217381 */ /* 0x000f2800001ee900 */
[----:B------:R-:W5:Y:S01]  /*a770*/  LDG.E.SYS R31, [R12] ;  /* 0x000000000c1f7381 */ /* 0x000f6200001ee900 */
[----:B------:R-:W-:-:S02]  /*a780*/  IADD3 R18, P4, R14, UR10, RZ ;  /* 0x0000000a0e127c10 */ /* 0x000fc4000ff9e0ff */
[----:B-1----:R-:W-:Y:S02]  /*a790*/  IADD3 R16, P3, R12, UR10, RZ ;  /* 0x0000000a0c107c10 */ /* 0x002fe4000ff7e0ff */
[----:B------:R-:W-:Y:S02]  /*a7a0*/  IADD3.X R19, R15, UR11, RZ, P4, !PT ;  /* 0x0000000b0f137c10 */ /* 0x000fe4000a7fe4ff */
[----:B------:R-:W-:Y:S01]  /*a7b0*/  IADD3.X R17, R13, UR11, RZ, P3, !PT ;  /* 0x0000000b0d117c10 */ /* 0x000fe20009ffe4ff */
[----:B----4-:R1:W-:Y:S04]  /*a7c0*/  STG.E.SYS [R12], R33 ;  /* 0x000000210c007386 */ /* 0x0103e8000010e900 */
[----:B-----5:R1:W-:Y:S04]  /*a7d0*/  STG.E.SYS [R14], R31 ;  /* 0x0000001f0e007386 */ /* 0x0203e8000010e900 */
[----:B--2---:R-:W2:Y:S04]  /*a7e0*/  LDG.E.SYS R27, [R18] ;  /* 0x00000000121b7381 */ /* 0x004ea800001ee900 */
[----:B0-----:R-:W4:Y:S01]  /*a7f0*/  LDG.E.SYS R9, [R16] ;  /* 0x0000000010097381 */ /* 0x001f2200001ee900 */
[----:B---3--:R-:W-:-:S02]  /*a800*/  MOV R10, R18 ;  /* 0x00000012000a7202 */ /* 0x008fc40000000f00 */
[----:B------:R-:W-:Y:S02]  /*a810*/  MOV R11, R19 ;  /* 0x00000013000b7202 */ /* 0x000fe40000000f00 */
[----:B------:R-:W-:Y:S02]  /*a820*/  MOV R4, R16 ;  /* 0x0000001000047202 */ /* 0x000fe40000000f00 */
[----:B------:R-:W-:Y:S01]  /*a830*/  MOV R5, R17 ;  /* 0x0000001100057202 */ /* 0x000fe20000000f00 */
[----:B--2---:R1:W-:Y:S04]  /*a840*/  STG.E.SYS [R16], R27 ;  /* 0x0000001b10007386 */ /* 0x0043e8000010e900 */
[----:B----4-:R1:W-:Y:S04]  /*a850*/  STG.E.SYS [R18], R9 ;  /* 0x0000000912007386 */ /* 0x0103e8000010e900 */
[----:B------:R-:W2:Y:S04]  /*a860*/  LDG.E.SYS R29, [R10.64+UR10] ;  /* 0x0000000a0a1d7981 */ /* 0x000ea8000c1ee900 */
[----:B------:R-:W3:Y:S01]  /*a870*/  LDG.E.SYS R7, [R4.64+UR10] ;  /* 0x0000000a04077981 */ /* 0x000ee2000c1ee900 */
[----:B------:R-:W-:-:S02]  /*a880*/  IADD3 R2, R2, -0x10, RZ ;  /* 0xfffffff002027810 */ /* 0x000fc40007ffe0ff */
[----:B------:R-:W-:Y:S02]  /*a890*/  IADD3 R3, R3, 0x10, RZ ;  /* 0x0000001003037810 */ /* 0x000fe40007ffe0ff */
[----:B------:R-:W-:Y:S01]  /*a8a0*/  ISETP.GT.AND P3, PT, R2, 0xc, PT ;  /* 0x0000000c0200780c */ /* 0x000fe20003f64270 */
[----:B--2---:R1:W-:Y:S04]  /*a8b0*/  STG.E.SYS [R4.64+UR10], R29 ;  /* 0x0000001d04007986 */ /* 0x0043e8000c10e90a */
[----:B---3--:R1:W-:Y:S07]  /*a8c0*/  STG.E.SYS [R10.64+UR10], R7 ;  /* 0x000000070a007986 */ /* 0x0083ee000c10e90a */
[----:B------:R-:W-:Y:S05]  /*a8d0*/  @P3 BRA `(.L_x_333) ;  /* 0xfffff7a000003947 */ /* 0x000fea000383ffff */
[----:B-1----:R-:W-:-:S02]  /*a8e0*/  MOV R5, R37 ;  /* 0x0000002500057202 */ /* 0x002fc40000000f00 */
.L_x_332:
[----:B------:R-:W-:-:S12]  /*a8f0*/  ISETP.GT.AND P3, PT, R2, 0x4, PT ;  /* 0x000000040200780c */ /* 0x000fd80003f64270 */
[----:B------:R-:W-:Y:S05]  /*a900*/  @!P3 BRA `(.L_x_334) ;  /* 0x000004700000b947 */ /* 0x000fea0003800000 */
[----:B--2---:R-:W-:Y:S02]  /*a910*/  IADD3 R7, R0, R3, RZ ;  /* 0x0000000300077210 */ /* 0x004fe40007ffe0ff */
[----:B------:R-:W-:Y:S02]  /*a920*/  IADD3 R5, R3, UR29, RZ ;  /* 0x0000001d03057c10 */ /* 0x000fe4000fffe0ff */
[----:B01----:R-:W-:Y:S01]  /*a930*/  MOV R30, 0x4 ;  /* 0x00000004001e7802 */ /* 0x003fe20000000f00 */
        /* <DEDUP_REMOVED lines=12> */
[----:B------:R-:W2:Y:S04]  /*aa00*/  LDG.E.SYS R29, [R14] ;  /* 0x000000000e1d7381 */ /* 0x000ea800001ee900 */
[----:B------:R-:W3:Y:S01]  /*aa10*/  LDG.E.SYS R27, [R12] ;  /* 0x000000000c1b7381 */ /* 0x000ee200001ee900 */
[----:B------:R-:W-:-:S02]  /*aa20*/  IADD3 R18, P3, R14, UR10, RZ ;  /* 0x0000000a0e127c10 */ /* 0x000fc4000ff7e0ff */
[----:B------:R-:W-:Y:S02]  /*aa30*/  IADD3 R16, P0, R12, UR10, RZ ;  /* 0x0000000a0c107c10 */ /* 0x000fe4000ff1e0ff */
[----:B------:R-:W-:Y:S02]  /*aa40*/  IADD3.X R19, R15, UR11, RZ, P3, !PT ;  /* 0x0000000b0f137c10 */ /* 0x000fe40009ffe4ff */
[----:B------:R-:W-:Y:S01]  /*aa50*/  IADD3.X R17, R13, UR11, RZ, P0, !PT ;  /* 0x0000000b0d117c10 */ /* 0x000fe200087fe4ff */
[----:B--2---:R1:W-:Y:S04]  /*aa60*/  STG.E.SYS [R12], R29 ;  /* 0x0000001d0c007386 */ /* 0x0043e8000010e900 */
[----:B---3--:R2:W-:Y:S04]  /*aa70*/  STG.E.SYS [R14], R27 ;  /* 0x0000001b0e007386 */ /* 0x0085e8000010e900 */
[----:B------:R-:W3:Y:S04]  /*aa80*/  LDG.E.SYS R31, [R18] ;  /* 0x00000000121f7381 */ /* 0x000ee800001ee900 */
[----:B0-----:R-:W4:Y:S01]  /*aa90*/  LDG.E.SYS R9, [R16] ;  /* 0x0000000010097381 */ /* 0x001f2200001ee900 */
[----:B------:R-:W-:-:S02]  /*aaa0*/  MOV R28, R16 ;  /* 0x00000010001c7202 */ /* 0x000fc40000000f00 */
[----:B-1----:R-:W-:Y:S02]  /*aab0*/  MOV R29, R17 ;  /* 0x00000011001d7202 */ /* 0x002fe40000000f00 */
[----:B------:R-:W-:-:S04]  /*aac0*/  IADD3 R5, R3, 0x4, RZ ;  /* 0x0000000403057810 */ /* 0x000fc80007ffe0ff */
[----:B------:R-:W-:Y:S01]  /*aad0*/  IADD3 R13, R0, R5, RZ ;  /* 0x00000005000d7210 */ /* 0x000fe20007ffe0ff */
[----:B---3--:R-:W-:Y:S04]  /*aae0*/  STG.E.SYS [R16], R31 ;  /* 0x0000001f10007386 */ /* 0x008fe8000010e900 */
[----:B----4-:R0:W-:Y:S04]  /*aaf0*/  STG.E.SYS [R18], R9 ;  /* 0x0000000912007386 */ /* 0x0101e8000010e900 */
[----:B------:R-:W3:Y:S04]  /*ab00*/  LDG.E.SYS R33, [R18.64+UR10] ;  /* 0x0000000a12217981 */ /* 0x000ee8000c1ee900 */
[----:B------:R-:W4:Y:S01]  /*ab10*/  LDG.E.SYS R7, [R28.64+UR10] ;  /* 0x0000000a1c077981 */ /* 0x000f22000c1ee900 */
[----:B------:R-:W-:Y:S01]  /*ab20*/  IADD3 R11, R5, UR29, RZ ;  /* 0x0000001d050b7c10 */ /* 0x000fe2000fffe0ff */
[----:B------:R-:W-:-:S04]  /*ab30*/  IMAD R13, R13, UR8, R6 ;  /* 0x000000080d0d7c24 */ /* 0x000fc8000f8e0206 */
[----:B------:R-:W-:Y:S02]  /*ab40*/  IMAD R11, R11, UR8, R6 ;  /* 0x000000080b0b7c24 */ /* 0x000fe4000f8e0206 */
[----:B------:R-:W-:-:S04]  /*ab50*/  IMAD.WIDE R12, R13, R30, c[0x0][0x170] ;  /* 0x00005c000d0c7625 */ /* 0x000fc800078e021e */
[----:B------:R-:W-:Y:S01]  /*ab60*/  IMAD.WIDE R10, R11, R30, c[0x0][0x170] ;  /* 0x00005c000b0a7625 */ /* 0x000fe200078e021e */
[----:B---3--:R1:W-:Y:S04]  /*ab70*/  STG.E.SYS [R28.64+UR10], R33 ;  /* 0x000000211c007986 */ /* 0x0083e8000c10e90a */
[----:B----4-:R3:W-:Y:S04]  /*ab80*/  STG.E.SYS [R18.64+UR10], R7 ;  /* 0x0000000712007986 */ /* 0x0107e8000c10e90a */
[----:B--2---:R-:W2:Y:S04]  /*ab90*/  LDG.E.SYS R27, [R12] ;  /* 0x000000000c1b7381 */ /* 0x004ea800001ee900 */
[----:B0-----:R-:W4:Y:S01]  /*aba0*/  LDG.E.SYS R9, [R10] ;  /* 0x000000000a097381 */ /* 0x001f2200001ee900 */
[----:B------:R-:W-:-:S02]  /*abb0*/  IADD3 R16, P3, R12, UR10, RZ ;  /* 0x0000000a0c107c10 */ /* 0x000fc4000ff7e0ff */
[----:B------:R-:W-:Y:S02]  /*abc0*/  IADD3 R14, P0, R10, UR10, RZ ;  /* 0x0000000a0a0e7c10 */ /* 0x000fe4000ff1e0ff */
[----:B------:R-:W-:Y:S02]  /*abd0*/  IADD3.X R17, R13, UR11, RZ, P3, !PT ;  /* 0x0000000b0d117c10 */ /* 0x000fe40009ffe4ff */
[----:B------:R-:W-:Y:S01]  /*abe0*/  IADD3.X R15, R11, UR11, RZ, P0, !PT ;  /* 0x0000000b0b0f7c10 */ /* 0x000fe200087fe4ff */
[----:B--2---:R-:W-:Y:S04]  /*abf0*/  STG.E.SYS [R10], R27 ;  /* 0x0000001b0a007386 */ /* 0x004fe8000010e900 */
[----:B----4-:R0:W-:Y:S04]  /*ac00*/  STG.E.SYS [R12], R9 ;  /* 0x000000090c007386 */ /* 0x0101e8000010e900 */
[----:B------:R-:W2:Y:S04]  /*ac10*/  LDG.E.SYS R35, [R16] ;  /* 0x0000000010237381 */ /* 0x000ea800001ee900 */
[----:B------:R-:W4:Y:S01]  /*ac20*/  LDG.E.SYS R31, [R14] ;  /* 0x000000000e1f7381 */ /* 0x000f2200001ee900 */
[----:B-1----:R-:W-:-:S02]  /*ac30*/  IADD3 R28, P3, R16, UR10, RZ ;  /* 0x0000000a101c7c10 */ /* 0x002fc4000ff7e0ff */
[----:B---3--:R-:W-:Y:S02]  /*ac40*/  IADD3 R18, P0, R14, UR10, RZ ;  /* 0x0000000a0e127c10 */ /* 0x008fe4000ff1e0ff */
[----:B------:R-:W-:Y:S02]  /*ac50*/  IADD3.X R29, R17, UR11, RZ, P3, !PT ;  /* 0x0000000b111d7c10 */ /* 0x000fe40009ffe4ff */
[----:B------:R-:W-:Y:S01]  /*ac60*/  IADD3.X R19, R15, UR11, RZ, P0, !PT ;  /* 0x0000000b0f137c10 */ /* 0x000fe200087fe4ff */
[----:B--2---:R1:W-:Y:S04]  /*ac70*/  STG.E.SYS [R14], R35 ;  /* 0x000000230e007386 */ /* 0x0043e8000010e900 */
[----:B----4-:R1:W-:Y:S04]  /*ac80*/  STG.E.SYS [R16], R31 ;  /* 0x0000001f10007386 */ /* 0x0103e8000010e900 */
[----:B------:R-:W2:Y:S04]  /*ac90*/  LDG.E.SYS R33, [R28] ;  /* 0x000000001c217381 */ /* 0x000ea800001ee900 */
[----:B------:R-:W3:Y:S01]  /*aca0*/  LDG.E.SYS R7, [R18] ;  /* 0x0000000012077381 */ /* 0x000ee200001ee900 */
[----:B0-----:R-:W-:-:S02]  /*acb0*/  MOV R12, R28 ;  /* 0x0000001c000c7202 */ /* 0x001fc40000000f00 */
[----:B------:R-:W-:Y:S02]  /*acc0*/  MOV R13, R29 ;  /* 0x0000001d000d7202 */ /* 0x000fe40000000f00 */
[----:B------:R-:W-:Y:S02]  /*acd0*/  MOV R10, R18 ;  /* 0x00000012000a7202 */ /* 0x000fe40000000f00 */
[----:B------:R-:W-:Y:S01]  /*ace0*/  MOV R11, R19 ;  /* 0x00000013000b7202 */ /* 0x000fe20000000f00 */
[----:B--2---:R1:W-:Y:S04]  /*acf0*/  STG.E.SYS [R18], R33 ;  /* 0x0000002112007386 */ /* 0x0043e8000010e900 */
[----:B---3--:R1:W-:Y:S04]  /*ad00*/  STG.E.SYS [R28], R7 ;  /* 0x000000071c007386 */ /* 0x0083e8000010e900 */
[----:B------:R-:W2:Y:S04]  /*ad10*/  LDG.E.SYS R27, [R12.64+UR10] ;  /* 0x0000000a0c1b7981 */ /* 0x000ea8000c1ee900 */
[----:B------:R-:W3:Y:S01]  /*ad20*/  LDG.E.SYS R9, [R10.64+UR10] ;  /* 0x0000000a0a097981 */ /* 0x000ee2000c1ee900 */
[----:B------:R-:W-:-:S02]  /*ad30*/  PLOP3.LUT P0, PT, PT, PT, PT, 0x8, 0x0 ;  /* 0x000000000000781c */ /* 0x000fc40003f0e170 */
[----:B------:R-:W-:Y:S02]  /*ad40*/  IADD3 R2, R2, -0x8, RZ ;  /* 0xfffffff802027810 */ /* 0x000fe40007ffe0ff */
[----:B------:R-:W-:Y:S01]  /*ad50*/  IADD3 R3, R3, 0x8, RZ ;  /* 0x0000000803037810 */ /* 0x000fe20007ffe0ff */
[----:B--2---:R1:W-:Y:S04]  /*ad60*/  STG.E.SYS [R10.64+UR10], R27 ;  /* 0x0000001b0a007986 */ /* 0x0043e8000c10e90a */
[----:B---3--:R1:W-:Y:S03]  /*ad70*/  STG.E.SYS [R12.64+UR10], R9 ;  /* 0x000000090c007986 */ /* 0x0083e6000c10e90a */
.L_x_334:
[----:B------:R-:W-:-:S12]  /*ad80*/  ISETP.NE.OR P0, PT, R2, RZ, P0 ;  /* 0x000000ff0200720c */ /* 0x000fd80000705670 */
[----:B------:R-:W-:Y:S05]  /*ad90*/  @!P0 BRA `(.L_x_335) ;  /* 0x0000027000008947 */ /* 0x000fea0003800000 */
.L_x_331:
        /* <DEDUP_REMOVED lines=14> */
[----:B---3--:R2:W-:Y:S04]  /*ae80*/  STG.E.SYS [R10], R7 ;  /* 0x000000070a007386 */ /* 0x0085e8000010e900 */
[----:B0-----:R-:W3:Y:S04]  /*ae90*/  LDG.E.SYS R29, [R14] ;  /* 0x000000000e1d7381 */ /* 0x001ee800001ee900 */
[----:B------:R-:W4:Y:S01]  /*aea0*/  LDG.E.SYS R27, [R12] ;  /* 0x000000000c1b7381 */ /* 0x000f2200001ee900 */
[----:B------:R-:W-:-:S02]  /*aeb0*/  IADD3 R18, P3, R14, UR10, RZ ;  /* 0x0000000a0e127c10 */ /* 0x000fc4000ff7e0ff */
[----:B------:R-:W-:Y:S02]  /*aec0*/  IADD3 R16, P0, R12, UR10, RZ ;  /* 0x0000000a0c107c10 */ /* 0x000fe4000ff1e0ff */
[----:B------:R-:W-:Y:S02]  /*aed0*/  IADD3.X R19, R15, UR11, RZ, P3, !PT ;  /* 0x0000000b0f137c10 */ /* 0x000fe40009ffe4ff */
[----:B------:R-:W-:Y:S01]  /*aee0*/  IADD3.X R17, R13, UR11, RZ, P0, !PT ;  /* 0x0000000b0d117c10 */ /* 0x000fe200087fe4ff */
[----:B---3--:R0:W-:Y:S04]  /*aef0*/  STG.E.SYS [R12], R29 ;  /* 0x0000001d0c007386 */ /* 0x0081e8000010e900 */
[----:B----4-:R0:W-:Y:S04]  /*af00*/  STG.E.SYS [R14], R27 ;  /* 0x0000001b0e007386 */ /* 0x0101e8000010e900 */
[----:B------:R-:W3:Y:S04]  /*af10*/  LDG.E.SYS R31, [R18] ;  /* 0x00000000121f7381 */ /* 0x000ee800001ee900 */
[----:B-1----:R-:W4:Y:S01]  /*af20*/  LDG.E.SYS R9, [R16] ;  /* 0x0000000010097381 */ /* 0x002f2200001ee900 */
[----:B------:R-:W-:-:S02]  /*af30*/  MOV R4, R16 ;  /* 0x0000001000047202 */ /* 0x000fc40000000f00 */
[----:B------:R-:W-:Y:S02]  /*af40*/  MOV R5, R17 ;  /* 0x0000001100057202 */ /* 0x000fe40000000f00 */
[----:B------:R-:W-:Y:S01]  /*af50*/  IADD3 R2, R2, -0x4, RZ ;  /* 0xfffffffc02027810 */ /* 0x000fe20007ffe0ff */
[----:B---3--:R0:W-:Y:S04]  /*af60*/  STG.E.SYS [R16], R31 ;  /* 0x0000001f10007386 */ /* 0x0081e8000010e900 */
[----:B----4-:R0:W-:Y:S04]  /*af70*/  STG.E.SYS [R18], R9 ;  /* 0x0000000912007386 */ /* 0x0101e8000010e900 */
[----:B--2---:R-:W2:Y:S04]  /*af80*/  LDG.E.SYS R11, [R18.64+UR10] ;  /* 0x0000000a120b7981 */ /* 0x004ea8000c1ee900 */
[----:B------:R-:W3:Y:S01]  /*af90*/  LDG.E.SYS R7, [R4.64+UR10] ;  /* 0x0000000a04077981 */ /* 0x000ee2000c1ee900 */
[----:B------:R-:W-:-:S02]  /*afa0*/  ISETP.NE.AND P0, PT, R2, RZ, PT ;  /* 0x000000ff0200720c */ /* 0x000fc40003f05270 */
[----:B------:R-:W-:Y:S02]  /*afb0*/  MOV R10, R3 ;  /* 0x00000003000a7202 */ /* 0x000fe40000000f00 */
[----:B------:R-:W-:Y:S01]  /*afc0*/  IADD3 R3, R3, 0x4, RZ ;  /* 0x0000000403037810 */ /* 0x000fe20007ffe0ff */
[----:B--2---:R0:W-:Y:S04]  /*afd0*/  STG.E.SYS [R4.64+UR10], R11 ;  /* 0x0000000b04007986 */ /* 0x0041e8000c10e90a */
[----:B---3--:R0:W-:Y:S03]  /*afe0*/  STG.E.SYS [R18.64+UR10], R7 ;  /* 0x0000000712007986 */ /* 0x0081e6000c10e90a */
[----:B0-----:R-:W-:Y:S05]  /*aff0*/  @P0 BRA `(.L_x_331) ;  /* 0xfffffda000000947 */ /* 0x001fea000383ffff */
[----:B------:R-:W-:-:S02]  /*b000*/  MOV R5, R10 ;  /* 0x0000000a00057202 */ /* 0x000fc40000000f00 */
.L_x_335:
[----:B-12---:R-:W-:Y:S02]  /*b010*/  IADD3 R7, R0, R3, RZ ;  /* 0x0000000300077210 */ /* 0x006fe40007ffe0ff */
[----:B------:R-:W-:-:S02]  /*b020*/  IADD3 R3, R3, UR29, RZ ;  /* 0x0000001d03037c10 */ /* 0x000fc4000fffe0ff */
[----:B------:R-:W-:Y:S01]  /*b030*/  MOV R4, 0x4 ;  /* 0x0000000400047802 */ /* 0x000fe20000000f00 */
[--C-:B------:R-:W-:Y:S02]  /*b040*/  IMAD R7, R7, UR8, R6.reuse ;  /* 0x0000000807077c24 */ /* 0x100fe4000f8e0206 */
[----:B------:R-:W-:Y:S02]  /*b050*/  IMAD R3, R3, UR8, R6 ;  /* 0x0000000803037c24 */ /* 0x000fe4000f8e0206 */
[----:B------:R-:W-:-:S04]  /*b060*/  IMAD.WIDE R14, R7, R4, c[0x0][0x170] ;  /* 0x00005c00070e7625 */ /* 0x000fc800078e0204 */
[----:B------:R-:W-:-:S04]  /*b070*/  IMAD.WIDE R12, R3, R4, c[0x0][0x170] ;  /* 0x00005c00030c7625 */ /* 0x000fc800078e0204 */
[----:B------:R-:W2:Y:S04]  /*b080*/  LDG.E.SYS R9, [R14] ;  /* 0x000000000e097381 */ /* 0x000ea800001ee900 */
[----:B------:R-:W3:Y:S01]  /*b090*/  LDG.E.SYS R7, [R12] ;  /* 0x000000000c077381 */ /* 0x000ee200001ee900 */
[----:B------:R-:W-:-:S04]  /*b0a0*/  IADD3 R3, R5, 0x5, RZ ;  /* 0x0000000505037810 */ /* 0x000fc80007ffe0ff */
[----:B------:R-:W-:Y:S02]  /*b0b0*/  IADD3 R11, R0, R3, RZ ;  /* 0x00000003000b7210 */ /* 0x000fe40007ffe0ff */
[----:B------:R-:W-:-:S03]  /*b0c0*/  IADD3 R3, R3, UR29, RZ ;  /* 0x0000001d03037c10 */ /* 0x000fc6000fffe0ff */
[--C-:B------:R-:W-:Y:S02]  /*b0d0*/  IMAD R11, R11, UR8, R6.reuse ;  /* 0x000000080b0b7c24 */ /* 0x100fe4000f8e0206 */
[----:B------:R-:W-:Y:S02]  /*b0e0*/  IMAD R3, R3, UR8, R6 ;  /* 0x0000000803037c24 */ /* 0x000fe4000f8e0206 */
[----:B------:R-:W-:-:S04]  /*b0f0*/  IMAD.WIDE R10, R11, R4, c[0x0][0x170] ;  /* 0x00005c000b0a7625 */ /* 0x000fc800078e0204 */
[----:B------:R-:W-:Y:S01]  /*b100*/  IMAD.WIDE R2, R3, R4, c[0x0][0x170] ;  /* 0x00005c0003027625 */ /* 0x000fe200078e0204 */
[----:B--2---:R1:W-:Y:S04]  /*b110*/  STG.E.SYS [R12], R9 ;  /* 0x000000090c007386 */ /* 0x0043e8000010e900 */
[----:B---3--:R1:W-:Y:S04]  /*b120*/  STG.E.SYS [R14], R7 ;  /* 0x000000070e007386 */ /* 0x0083e8000010e900 */
[----:B------:R-:W2:Y:S04]  /*b130*/  LDG.E.SYS R19, [R10] ;  /* 0x000000000a137381 */ /* 0x000ea800001ee900 */
[----:B------:R-:W3:Y:S04]  /*b140*/  LDG.E.SYS R17, [R2] ;  /* 0x0000000002117381 */ /* 0x000ee800001ee900 */
[----:B--2---:R1:W-:Y:S04]  /*b150*/  STG.E.SYS [R2], R19 ;  /* 0x0000001302007386 */ /* 0x0043e8000010e900 */
[----:B---3--:R1:W-:Y:S01]  /*b160*/  STG.E.SYS [R10], R17 ;  /* 0x000000110a007386 */ /* 0x0083e2000010e900 */
[----:B------:R-:W-:Y:S05]  /*b170*/  @!P2 BRA `(.L_x_330) ;  /* 0x000000b00000a947 */ /* 0x000fea0003800000 */
[----:B-1----:R-:W-:-:S04]  /*b180*/  IADD3 R3, R5, 0x6, RZ ;  /* 0x0000000605037810 */ /* 0x002fc80007ffe0ff */
[----:B------:R-:W-:Y:S02]  /*b190*/  IADD3 R7, R0, R3, RZ ;  /* 0x0000000300077210 */ /* 0x000fe40007ffe0ff */
[----:B------:R-:W-:-:S03]  /*b1a0*/  IADD3 R3, R3, UR29, RZ ;  /* 0x0000001d03037c10 */ /* 0x000fc6000fffe0ff */
[--C-:B------:R-:W-:Y:S02]  /*b1b0*/  IMAD R7, R7, UR8, R6.reuse ;  /* 0x0000000807077c24 */ /* 0x100fe4000f8e0206 */
[----:B------:R-:W-:Y:S02]  /*b1c0*/  IMAD R3, R3, UR8, R6 ;  /* 0x0000000803037c24 */ /* 0x000fe4000f8e0206 */
[----:B------:R-:W-:-:S04]  /*b1d0*/  IMAD.WIDE R10, R7, R4, c[0x0][0x170] ;  /* 0x00005c00070a7625 */ /* 0x000fc800078e0204 */
[----:B------:R-:W-:-:S04]  /*b1e0*/  IMAD.WIDE R2, R3, R4, c[0x0][0x170] ;  /* 0x00005c0003027625 */ /* 0x000fc800078e0204 */
[----:B------:R-:W2:Y:S04]  /*b1f0*/  LDG.E.SYS R9, [R10] ;  /* 0x000000000a097381 */ /* 0x000ea800001ee900 */
[----:B------:R-:W3:Y:S04]  /*b200*/  LDG.E.SYS R7, [R2] ;  /* 0x0000000002077381 */ /* 0x000ee800001ee900 */
[----:B--2---:R1:W-:Y:S04]  /*b210*/  STG.E.SYS [R2], R9 ;  /* 0x0000000902007386 */ /* 0x0043e8000010e900 */
[----:B---3--:R1:W-:Y:S02]  /*b220*/  STG.E.SYS [R10], R7 ;  /* 0x000000070a007386 */ /* 0x0083e4000010e900 */
.L_x_330:
[----:B------:R-:W-:Y:S05]  /*b230*/  BSYNC B0 ;  /* 0x0000000000007941 */ /* 0x000fea0003800000 */
.L_x_329:
[----:B------:R-:W-:-:S04]  /*b240*/  UIADD3 UR4, UR4, 0x1, URZ ;  /* 0x0000000104047890 */ /* 0x000fc8000fffe03f */
[----:B------:R-:W-:-:S06]  /*b250*/  UISETP.GE.U32.AND UP0, UPT, UR4, UR28, UPT ;  /* 0x0000001c0400728c */ /* 0x000fcc000bf06070 */
[----:B------:R-:W-:-:S12]  /*b260*/  PLOP3.LUT P0, PT, PT, PT, UP0, 0x80, 0x0 ;  /* 0x000000000000781c */ /* 0x000fd80003f0f008 */
[----:B------:R-:W-:Y:S05]  /*b270*/  @!P0 BRA `(.L_x_336) ;  /* 0xffffe68000008947 */ /* 0x000fea000383ffff */
[----:B-1----:R-:W-:Y:S01]  /*b280*/  MOV R19, 0x4 ;  /* 0x0000000400137802 */ /* 0x002fe20000000f00 */
[----:B------:R-:W-:Y:S01]  /*b290*/  IMAD.HI R0, R8, 0x55555556, RZ ;  /* 0x5555555608007827 */ /* 0x000fe200078e02ff */
[----:B------:R-:W-:Y:S01]  /*b2a0*/  FSETP.LEU.FTZ.AND P0, PT, RZ, c[0x0][0x1a4], PT ;  /* 0x00006900ff007a0b */ /* 0x000fe20003f1b000 */
[----:B------:R-:W-:Y:S01]  /*b2b0*/  UMOV UR4, 0xb ;  /* 0x0000000b00047882 */ /* 0x000fe20000000000 */
[----:B------:R-:W-:Y:S01]  /*b2c0*/  BMOV.32.CLEAR RZ, B0 ;  /* 0x0000000000ff7355 */ /* 0x000fe20000100000 */
[----:B------:R-:W-:Y:S01]  /*b2d0*/  IMAD.WIDE R14, R6, R19, c[0x0][0x178] ;  /* 0x00005e00060e7625 */ /* 0x000fe200078e0213 */
[----:B------:R-:W-:Y:S01]  /*b2e0*/  UMOV UR14, 0xc ;  /* 0x0000000c000e7882 */ /* 0x000fe20000000000 */
[----:B------:R-:W-:Y:S01]  /*b2f0*/  BSSY B0, `(.L_x_337) ;  /* 0x00000ec000007945 */ /* 0x000fe20003800000 */
[----:B------:R-:W-:Y:S01]  /*b300*/  UMOV UR15, 0xd ;  /* 0x0000000d000f7882 */ /* 0x000fe20000000000 */
[----:B------:R-:W-:Y:S01]  /*b310*/  LEA.HI R16, R0, R0, RZ, 0x1 ;  /* 0x0000000000107211 */ /* 0x000fe200078f08ff */
[----:B------:R-:W-:Y:S01]  /*b320*/  UIMAD UR4, UR6, UR4, 0xb ;  /* 0x0000000b060474a4 */ /* 0x000fe2000f8e0204 */
[----:B------:R-:W-:Y:S01]  /*b330*/  MOV R13, RZ ;  /* 0x000000ff000d7202 */ /* 0x000fe20000000f00 */
[----:B------:R-:W-:Y:S01]  /*b340*/  UIMAD UR14, UR6, UR14, 0xc ;  /* 0x0000000c060e74a4 */ /* 0x000fe2000f8e020e */
[----:B------:R1:W-:Y:S01]  /*b350*/  STG.E.SYS [R14], RZ ;  /* 0x000000ff0e007386 */ /* 0x0003e2000010e900 */
[----:B------:R-:W-:Y:S01]  /*b360*/  UIMAD UR15, UR6, UR15, 0xd ;  /* 0x0000000d060f74a4 */ /* 0x000fe2000f8e020f */
[----:B------:R-:W-:Y:S01]  /*b370*/  IMNMX R16, R16, UR6, PT ;  /* 0x0000000610107c17 */ /* 0x000fe2000b800200 */
[----:B------:R-:W-:-:S02]  /*b380*/  ULEA UR4, UR4, UR13, 0x2 ;  /* 0x0000000d04047291 */ /* 0x000fc4000f8e103f */
[----:B------:R-:W-:Y:S02]  /*b390*/  ULEA UR14, UR14, UR13, 0x2 ;  /* 0x0000000d0e0e7291 */ /* 0x000fe4000f8e103f */
[----:B------:R-:W-:Y:S01]  /*b3a0*/  ULEA UR15, UR15, UR13, 0x2 ;  /* 0x0000000d0f0f7291 */ /* 0x000fe2000f8e103f */
[----:B------:R-:W-:Y:S05]  /*b3b0*/  @!P0 BRA `(.L_x_338) ;  /* 0x0000076000008947 */ /* 0x000fea0003800000 */
[----:B------:R-:W-:-:S12]  /*b3c0*/  ISETP.GE.AND P0, PT, R8, 0x3, PT ;  /* 0x000000030800780c */ /* 0x000fd80003f06270 */
[----:B------:R-:W-:Y:S05]  /*b3d0*/  @!P0 BRA `(.L_x_339) ;  /* 0x00000dd000008947 */ /* 0x000fea0003800000 */
[----:B------:R-:W-:Y:S02]  /*b3e0*/  MOV R3, 0x1 ;  /* 0x0000000100037802 */ /* 0x000fe40000000f00 */
[----:B------:R-:W-:-:S06]  /*b3f0*/  ISETP.GE.AND P0, PT, R16, 0x2, PT ;  /* 0x000000021000780c */ /* 0x000fcc0003f06270 */
[----:B------:R2:W-:Y:S06]  /*b400*/  STG.E.SYS [R14], R3 ;  /* 0x000000030e007386 */ /* 0x0005ec000010e900 */
[----:B------:R-:W-:Y:S05]  /*b410*/  @!P0 BRA `(.L_x_339) ;  /* 0x00000d9000008947 */ /* 0x000fea0003800000 */
[----:B--2---:R-:W-:Y:S02]  /*b420*/  MOV R3, 0x2 ;  /* 0x0000000200037802 */ /* 0x004fe40000000f00 */
[----:B------:R-:W-:-:S06]  /*b430*/  ISETP.NE.AND P0, PT, R16, 0x2, PT ;  /* 0x000000021000780c */ /* 0x000fcc0003f05270 */
[----:B------:R2:W-:Y:S06]  /*b440*/  STG.E.SYS [R14], R3 ;  /* 0x000000030e007386 */ /* 0x0005ec000010e900 */
[----:B------:R-:W-:Y:S05]  /*b450*/  @!P0 BRA `(.L_x_339) ;  /* 0x00000d5000008947 */ /* 0x000fea0003800000 */
[----:B------:R-:W3:Y:S02]  /*b460*/  LDL R0, [UR18+0x8] ;  /* 0x00000812ff007983 */ /* 0x000ee40008100800 */
[----:B---3--:R-:W3:Y:S02]  /*b470*/  MUFU.SQRT R0, R0 ;  /* 0x0000000000007308 */ /* 0x008ee40000002000 */
[----:B---3--:R-:W-:-:S12]  /*b480*/  FSETP.GEU.FTZ.AND P0, PT, R0, c[0x0][0x1a4], PT ;  /* 0x0000690000007a0b */ /* 0x008fd80003f1e000 */
[----:B------:R-:W-:Y:S05]  /*b490*/  @!P0 BRA `(.L_x_339) ;  /* 0x00000d1000008947 */ /* 0x000fea0003800000 */
[----:B--2---:R-:W-:Y:S02]  /*b4a0*/  MOV R3, 0x3 ;  /* 0x0000000300037802 */ /* 0x004fe40000000f00 */
[----:B------:R-:W-:-:S06]  /*b4b0*/  ISETP.GE.AND P0, PT, R16, 0x4, PT ;  /* 0x000000041000780c */ /* 0x000fcc0003f06270 */
[----:B------:R2:W-:Y:S06]  /*b4c0*/  STG.E.SYS [R14], R3 ;  /* 0x000000030e007386 */ /* 0x0005ec000010e900 */
[----:B------:R-:W-:Y:S05]  /*b4d0*/  @!P0 BRA `(.L_x_339) ;  /* 0x00000cd000008947 */ /* 0x000fea0003800000 */
[----:B------:R-:W3:Y:S02]  /*b4e0*/  LDL R0, [UR9+0xc] ;  /* 0x00000c09ff007983 */ /* 0x000ee40008100800 */
[----:B---3--:R-:W3:Y:S02]  /*b4f0*/  MUFU.SQRT R0, R0 ;  /* 0x0000000000007308 */ /* 0x008ee40000002000 */
[----:B---3--:R-:W-:-:S12]  /*b500*/  FSETP.GEU.FTZ.AND P0, PT, R0, c[0x0][0x1a4], PT ;  /* 0x0000690000007a0b */ /* 0x008fd80003f1e000 */
[----:B------:R-:W-:Y:S05]  /*b510*/  @!P0 BRA `(.L_x_339) ;  /* 0x00000c9000008947 */ /* 0x000fea0003800000 */
[----:B------:R3:W-:Y:S01]  /*b520*/  STG.E.SYS [R14], R19 ;  /* 0x000000130e007386 */ /* 0x0007e2000010e900 */
[----:B------:R-:W-:-:S12]  /*b530*/  ISETP.GE.AND P0, PT, R16, 0x5, PT ;  /* 0x000000051000780c */ /* 0x000fd80003f06270 */
[----:B------:R-:W-:Y:S05]  /*b540*/  @!P0 BRA `(.L_x_339) ;  /* 0x00000c6000008947 */ /* 0x000fea0003800000 */
[----:B---3--:R-:W3:Y:S02]  /*b550*/  LDL R0, [UR25+0x10] ;  /* 0x00001019ff007983 */ /* 0x008ee40008100800 */
        /* <DEDUP_REMOVED lines=55> */
[----:B------:R-:W3:Y:S02]  /*b8d0*/  LDL R0, [UR4] ;  /* 0x00000004ff007983 */ /* 0x000ee40008100800 */
        /* <DEDUP_REMOVED lines=23> */
[----:B------:R-:W-:-:S04]  /*ba50*/  UIADD3 UR13, UR27, UR18, UR27 ;  /* 0x000000121b0d7290 */ /* 0x000fc8000fffe01b */
[----:B------:R-:W-:-:S04]  /*ba60*/  UIADD3 UR13, UR27, UR13, UR27 ;  /* 0x0000000d1b0d7290 */ /* 0x000fc8000fffe01b */
[----:B------:R-:W-:-:S04]  /*ba70*/  UIADD3 UR13, UR27, UR13, UR27 ;  /* 0x0000000d1b0d7290 */ /* 0x000fc8000fffe01b */
[----:B------:R-:W-:-:S04]  /*ba80*/  UIADD3 UR13, UR27, UR13, UR27 ;  /* 0x0000000d1b0d7290 */ /* 0x000fc8000fffe01b */
[----:B------:R-:W-:-:S04]  /*ba90*/  UIADD3 UR13, UR27, UR13, UR27 ;  /* 0x0000000d1b0d7290 */ /* 0x000fc8000fffe01b */
[----:B------:R-:W-:-:S09]  /*baa0*/  UIADD3 UR13, UR27, UR13, UR27 ;  /* 0x0000000d1b0d7290 */ /* 0x000fd2000fffe01b */
[----:B------:R-:W3:Y:S02]  /*bab0*/  LDL R0, [UR13+0x8] ;  /* 0x0000080dff007983 */ /* 0x000ee40008100800 */
[----:B---3--:R-:W3:Y:S02]  /*bac0*/  MUFU.SQRT R0, R0 ;  /* 0x0000000000007308 */ /* 0x008ee40000002000 */
[----:B---3--:R-:W-:-:S12]  /*bad0*/  FSETP.GEU.FTZ.AND P0, PT, R0, c[0x0][0x1a4], PT ;  /* 0x0000690000007a0b */ /* 0x008fd80003f1e000 */
[----:B------:R-:W-:Y:S05]  /*bae0*/  @!P0 BRA `(.L_x_339) ;  /* 0x000006c000008947 */ /* 0x000fea0003800000 */
[----:B--2---:R-:W-:-:S08]  /*baf0*/  MOV R3, 0xf ;  /* 0x0000000f00037802 */ /* 0x004fd00000000f00 */
[----:B------:R2:W-:Y:S01]  /*bb00*/  STG.E.SYS [R14], R3 ;  /* 0x000000030e007386 */ /* 0x0005e2000010e900 */
[----:B------:R-:W-:Y:S05]  /*bb10*/  BRA `(.L_x_339) ;  /* 0x0000069000007947 */ /* 0x000fea0003800000 */
.L_x_338:
[----:B------:R-:W2:Y:S04]  /*bb20*/  LDL R17, [R1] ;  /* 0x0000000001117983 */ /* 0x000ea80000100800 */
[----:B------:R-:W3:Y:S04]  /*bb30*/  LDL R0, [UR26+0x4] ;  /* 0x0000041aff007983 */ /* 0x000ee80008100800 */
[----:B------:R-:W4:Y:S04]  /*bb40*/  LDL R2, [UR18+0x8] ;  /* 0x00000812ff027983 */ /* 0x000f280008100800 */
[----:B------:R-:W5:Y:S04]  /*bb50*/  LDL R3, [UR9+0xc] ;  /* 0x00000c09ff037983 */ /* 0x000f680008100800 */
[----:B------:R-:W5:Y:S04]  /*bb60*/  LDL R4, [UR25+0x10] ;  /* 0x00001019ff047983 */ /* 0x000f680008100800 */
[----:B------:R-:W5:Y:S04]  /*bb70*/  LDL R5, [UR23+0x14] ;  /* 0x00001417ff057983 */ /* 0x000f680008100800 */
[----:B------:R-:W5:Y:S04]  /*bb80*/  LDL R7, [UR22+0x18] ;  /* 0x00001816ff077983 */ /* 0x000f680008100800 */
[----:B------:R-:W5:Y:S04]  /*bb90*/  LDL R9, [UR21+0x1c] ;  /* 0x00001c15ff097983 */ /* 0x000f680008100800 */
[----:B------:R-:W5:Y:S04]  /*bba0*/  LDL R10, [UR20+0x20] ;  /* 0x00002014ff0a7983 */ /* 0x000f680008100800 */
[----:B------:R-:W5:Y:S04]  /*bbb0*/  LDL R11, [UR19+0x24] ;  /* 0x00002413ff0b7983 */ /* 0x000f680008100800 */
[----:B------:R-:W5:Y:S01]  /*bbc0*/  @P1 LDL R12, [UR24+0x28] ;  /* 0x00002818ff0c1983 */ /* 0x000f620008100800 */
[----:B------:R-:W-:Y:S01]  /*bbd0*/  ISETP.GE.AND P0, PT, R8, 0x3, PT ;  /* 0x000000030800780c */ /* 0x000fe20003f06270 */
[----:B--2---:R-:W-:-:S04]  /*bbe0*/  FADD.FTZ R17, RZ, R17 ;  /* 0x00000011ff117221 */ /* 0x004fc80000010000 */
[----:B---3--:R-:W-:-:S04]  /*bbf0*/  FADD.FTZ R17, R17, R0 ;  /* 0x0000000011117221 */ /* 0x008fc80000010000 */
[----:B----4-:R-:W-:-:S04]  /*bc00*/  FADD.FTZ R2, R17, R2 ;  /* 0x0000000211027221 */ /* 0x010fc80000010000 */
[----:B-----5:R-:W-:-:S04]  /*bc10*/  FADD.FTZ R3, R2, R3 ;  /* 0x0000000302037221 */ /* 0x020fc80000010000 */
[----:B------:R-:W-:-:S04]  /*bc20*/  FADD.FTZ R4, R3, R4 ;  /* 0x0000000403047221 */ /* 0x000fc80000010000 */
[----:B------:R-:W-:-:S04]  /*bc30*/  FADD.FTZ R0, R4, R5 ;  /* 0x0000000504007221 */ /* 0x000fc80000010000 */
[----:B------:R-:W-:Y:S02]  /*bc40*/  FADD.FTZ R18, R0, R7 ;  /* 0x0000000700127221 */ /* 0x000fe40000010000 */
[----:B------:R-:W-:Y:S02]  /*bc50*/  FADD.FTZ R7, RZ, c[0x0][0x1a4] ;  /* 0x00006900ff077621 */ /* 0x000fe40000010000 */
[----:B------:R-:W-:Y:S02]  /*bc60*/  FADD.FTZ R9, R18, R9 ;  /* 0x0000000912097221 */ /* 0x000fe40000010000 */
[----:B------:R-:W-:Y:S02]  /*bc70*/  FADD.FTZ R8, R7, 1 ;  /* 0x3f80000007087421 */ /* 0x000fe40000010000 */
[----:B------:R-:W-:-:S04]  /*bc80*/  FADD.FTZ R10, R9, R10 ;  /* 0x0000000a090a7221 */ /* 0x000fc80000010000 */
[----:B------:R-:W-:-:S05]  /*bc90*/  FADD.FTZ R11, R10, R11 ;  /* 0x0000000b0a0b7221 */ /* 0x000fca0000010000 */
[----:B------:R-:W-:-:S05]  /*bca0*/  MOV R5, R11 ;  /* 0x0000000b00057202 */ /* 0x000fca0000000f00 */
[----:B------:R-:W-:-:S04]  /*bcb0*/  @P1 FADD.FTZ R5, R11, R12 ;  /* 0x0000000c0b051221 */ /* 0x000fc80000010000 */
[----:B------:R-:W-:Y:S01]  /*bcc0*/  FMUL.FTZ R5, R8, R5 ;  /* 0x0000000508057220 */ /* 0x000fe20000410000 */
[----:B------:R-:W-:Y:S05]  /*bcd0*/  @!P0 BRA `(.L_x_339) ;  /* 0x000004d000008947 */ /* 0x000fea0003800000 */
[----:B------:R-:W-:Y:S02]  /*bce0*/  MOV R7, 0x1 ;  /* 0x0000000100077802 */ /* 0x000fe40000000f00 */
[----:B------:R-:W-:-:S06]  /*bcf0*/  ISETP.GE.AND P0, PT, R16, 0x2, PT ;  /* 0x000000021000780c */ /* 0x000fcc0003f06270 */
[----:B------:R2:W-:Y:S06]  /*bd00*/  STG.E.SYS [R14], R7 ;  /* 0x000000070e007386 */ /* 0x0005ec000010e900 */
[----:B------:R-:W-:Y:S05]  /*bd10*/  @!P0 BRA `(.L_x_339) ;  /* 0x0000049000008947 */ /* 0x000fea0003800000 */
[----:B--2---:R-:W-:Y:S02]  /*bd20*/  MOV R7, 0x2 ;  /* 0x0000000200077802 */ /* 0x004fe40000000f00 */
[----:B------:R-:W-:-:S04]  /*bd30*/  FSETP.GE.FTZ.AND P0, PT, R17, R5, PT ;  /* 0x000000051100720b */ /* 0x000fc80003f16000 */
[----:B------:R-:W-:Y:S02]  /*bd40*/  ISETP.EQ.OR P0, PT, R16, 0x2, P0 ;  /* 0x000000021000780c */ /* 0x000fe40000702670 */
[----:B------:R2:W-:Y:S10]  /*bd50*/  STG.E.SYS [R14], R7 ;  /* 0x000000070e007386 */ /* 0x0005f4000010e900 */
[----:B------:R-:W-:Y:S05]  /*bd60*/  @P0 BRA `(.L_x_339) ;  /* 0x0000044000000947 */ /* 0x000fea0003800000 */
[----:B--2---:R-:W-:Y:S02]  /*bd70*/  MOV R7, 0x3 ;  /* 0x0000000300077802 */ /* 0x004fe40000000f00 */
[----:B------:R-:W-:-:S04]  /*bd80*/  FSETP.GE.FTZ.AND P0, PT, R2, R5, PT ;  /* 0x000000050200720b */ /* 0x000fc80003f16000 */
[----:B------:R-:W-:Y:S02]  /*bd90*/  ISETP.LT.OR P0, PT, R16, 0x4, P0 ;  /* 0x000000041000780c */ /* 0x000fe40000701670 */
[----:B------:R2:W-:Y:S10]  /*bda0*/  STG.E.SYS [R14], R7 ;  /* 0x000000070e007386 */ /* 0x0005f4000010e900 */
[----:B------:R-:W-:Y:S05]  /*bdb0*/  @P0 BRA `(.L_x_339) ;  /* 0x000003f000000947 */ /* 0x000fea0003800000 */
[----:B------:R3:W-:Y:S01]  /*bdc0*/  STG.E.SYS [R14], R19 ;  /* 0x000000130e007386 */ /* 0x0007e2000010e900 */
[----:B------:R-:W-:-:S04]  /*bdd0*/  FSETP.GE.FTZ.AND P0, PT, R3, R5, PT ;  /* 0x000000050300720b */ /* 0x000fc80003f16000 */
[----:B------:R-:W-:-:S12]  /*bde0*/  ISETP.LT.OR P0, PT, R16, 0x5, P0 ;  /* 0x000000051000780c */ /* 0x000fd80000701670 */
[----:B------:R-:W-:Y:S05]  /*bdf0*/  @P0 BRA `(.L_x_339) ;  /* 0x000003b000000947 */ /* 0x000fea0003800000 */
[----:B---3--:R-:W-:Y:S02]  /*be00*/  MOV R3, 0x5 ;  /* 0x0000000500037802 */ /* 0x008fe40000000f00 */
[----:B------:R-:W-:-:S04]  /*be10*/  FSETP.GE.FTZ.AND P0, PT, R4, R5, PT ;  /* 0x000000050400720b */ /* 0x000fc80003f16000 */
[----:B------:R-:W-:Y:S02]  /*be20*/  ISETP.LT.OR P0, PT, R16, 0x6, P0 ;  /* 0x000000061000780c */ /* 0x000fe40000701670 */
[----:B------:R3:W-:Y:S10]  /*be30*/  STG.E.SYS [R14], R3 ;  /* 0x000000030e007386 */ /* 0x0007f4000010e900 */
        /* <DEDUP_REMOVED lines=26> */
[----:B------:R-:W4:Y:S01]  /*bfe0*/  LDL R0, [UR24+0x28] ;  /* 0x00002818ff007983 */ /* 0x000f220008100800 */
[----:B---3--:R-:W-:-:S08]  /*bff0*/  MOV R3, 0xb ;  /* 0x0000000b00037802 */ /* 0x008fd00000000f00 */
[----:B------:R3:W-:Y:S01]  /*c000*/  STG.E.SYS [R14], R3 ;  /* 0x000000030e007386 */ /* 0x0007e2000010e900 */
[----:B----4-:R-:W-:-:S05]  /*c010*/  FADD.FTZ R0, R11, R0 ;  /* 0x000000000b007221 */ /* 0x010fca0000010000 */
[----:B------:R-:W-:-:S04]  /*c020*/  FSETP.GE.FTZ.AND P0, PT, R0, R5, PT ;  /* 0x000000050000720b */ /* 0x000fc80003f16000 */
[----:B------:R-:W-:-:S12]  /*c030*/  ISETP.LT.OR P0, PT, R16, 0xc, P0 ;  /* 0x0000000c1000780c */ /* 0x000fd80000701670 */
[----:B------:R-:W-:Y:S05]  /*c040*/  @P0 BRA `(.L_x_339) ;  /* 0x0000016000000947 */ /* 0x000fea0003800000 */
[----:B---3--:R-:W3:Y:S01]  /*c050*/  LDL R3, [UR4] ;  /* 0x00000004ff037983 */ /* 0x008ee20008100800 */
[----:B--2---:R-:W-:-:S08]  /*c060*/  MOV R7, 0xc ;  /* 0x0000000c00077802 */ /* 0x004fd00000000f00 */
[----:B------:R2:W-:Y:S01]  /*c070*/  STG.E.SYS [R14], R7 ;  /* 0x000000070e007386 */ /* 0x0005e2000010e900 */
[----:B---3--:R-:W-:-:S05]  /*c080*/  FADD.FTZ R0, R0, R3 ;  /* 0x0000000300007221 */ /* 0x008fca0000010000 */
[----:B------:R-:W-:-:S04]  /*c090*/  FSETP.GE.FTZ.AND P0, PT, R0, R5, PT ;  /* 0x000000050000720b */ /* 0x000fc80003f16000 */
[----:B------:R-:W-:-:S12]  /*c0a0*/  ISETP.LT.OR P0, PT, R16, 0xd, P0 ;  /* 0x0000000d1000780c */ /* 0x000fd80000701670 */
[----:B------:R-:W-:Y:S05]  /*c0b0*/  @P0 BRA `(.L_x_339) ;  /* 0x000000f000000947 */ /* 0x000fea0003800000 */
[----:B--2---:R-:W2:Y:S01]  /*c0c0*/  LDL R3, [UR14] ;  /* 0x0000000eff037983 */ /* 0x004ea20008100800 */
[----:B------:R-:W-:-:S08]  /*c0d0*/  MOV R7, 0xd ;  /* 0x0000000d00077802 */ /* 0x000fd00000000f00 */
[----:B------:R3:W-:Y:S01]  /*c0e0*/  STG.E.SYS [R14], R7 ;  /* 0x000000070e007386 */ /* 0x0007e2000010e900 */
[----:B--2---:R-:W-:-:S05]  /*c0f0*/  FADD.FTZ R0, R0, R3 ;  /* 0x0000000300007221 */ /* 0x004fca0000010000 */
[----:B------:R-:W-:-:S04]  /*c100*/  FSETP.GE.FTZ.AND P0, PT, R0, R5, PT ;  /* 0x000000050000720b */ /* 0x000fc80003f16000 */
[----:B------:R-:W-:-:S12]  /*c110*/  ISETP.LT.OR P0, PT, R16, 0xe, P0 ;  /* 0x0000000e1000780c */ /* 0x000fd80000701670 */
[----:B------:R-:W-:Y:S05]  /*c120*/  @P0 BRA `(.L_x_339) ;  /* 0x0000008000000947 */ /* 0x000fea0003800000 */
[----:B---3--:R-:W2:Y:S01]  /*c130*/  LDL R3, [UR15] ;  /* 0x0000000fff037983 */ /* 0x008ea20008100800 */
[----:B------:R-:W-:Y:S02]  /*c140*/  MOV R2, 0xe ;  /* 0x0000000e00027802 */ /* 0x000fe40000000f00 */
[----:B------:R-:W-:Y:S01]  /*c150*/  ISETP.GT.AND P0, PT, R16, 0xe, PT ;  /* 0x0000000e1000780c */ /* 0x000fe20003f04270 */
[----:B--2---:R-:W-:-:S05]  /*c160*/  FADD.FTZ R0, R0, R3 ;  /* 0x0000000300007221 */ /* 0x004fca0000010000 */
[----:B------:R-:W-:-:S04]  /*c170*/  FSETP.GE.FTZ.AND P2, PT, R0, R5, PT ;  /* 0x000000050000720b */ /* 0x000fc80003f56000 */
[----:B------:R-:W-:-:S04]  /*c180*/  SEL R0, R2, 0xf, P2 ;  /* 0x0000000f02007807 */ /* 0x000fc80001000000 */
[----:B------:R-:W-:-:S08]  /*c190*/  SEL R3, R0, 0xe, P0 ;  /* 0x0000000e00037807 */ /* 0x000fd00000000000 */
[----:B------:R2:W-:Y:S02]  /*c1a0*/  STG.E.SYS [R14], R3 ;  /* 0x000000030e007386 */ /* 0x0005e4000010e900 */
.L_x_339:
[----:B--23--:R-:W-:Y:S05]  /*c1b0*/  BSYNC B0 ;  /* 0x0000000000007941 */ /* 0x00cfea0003800000 */
.L_x_337:
[----:B------:R-:W-:-:S12]  /*c1c0*/  ISETP.NE.AND P0, PT, R13, RZ, PT ;  /* 0x000000ff0d00720c */ /* 0x000fd80003f05270 */
[----:B0--3--:R-:W-:Y:S05]  /*c1d0*/  @!P0 BRA `(.L_x_340) ;  /* 0x0000142000008947 */ /* 0x009fea0003800000 */
[C---:B------:R-:W-:Y:S01]  /*c1e0*/  IADD3 R0, R13.reuse, -0x1, RZ ;  /* 0xffffffff0d007810 */ /* 0x040fe20007ffe0ff */
[C---:B------:R-:W-:Y:S01]  /*c1f0*/  IMAD R2, R13.reuse, UR6, RZ ;  /* 0x000000060d027c24 */ /* 0x040fe2000f8e02ff */
[----:B------:R-:W-:Y:S02]  /*c200*/  MOV R3, RZ ;  /* 0x000000ff00037202 */ /* 0x000fe40000000f00 */
[----:B------:R-:W-:Y:S02]  /*c210*/  ISETP.GE.U32.AND P0, PT, R0, 0x3, PT ;  /* 0x000000030000780c */ /* 0x000fe40003f06070 */
[----:B------:R-:W-:-:S10]  /*c220*/  LOP3.LUT R0, R13, 0x3, RZ, 0xc0, !PT ;  /* 0x000000030d007812 */ /* 0x000fd400078ec0ff */
[----:B------:R-:W-:Y:S05]  /*c230*/  @!P0 BRA `(.L_x_341) ;  /* 0x0000117000008947 */ /* 0x000fea0003800000 */
[----:B------:R-:W-:Y:S02]  /*c240*/  IADD3 R4, -R0, R13, RZ ;  /* 0x0000000d00047210 */ /* 0x000fe40007ffe1ff */
[----:B------:R-:W-:Y:S02]  /*c250*/  MOV R3, RZ ;  /* 0x000000ff00037202 */ /* 0x000fe40000000f00 */
[----:B------:R-:W-:-:S12]  /*c260*/  ISETP.GT.AND P0, PT, R4, RZ, PT ;  /* 0x000000ff0400720c */ /* 0x000fd80003f04270 */
[----:B------:R-:W-:Y:S05]  /*c270*/  @!P0 BRA `(.L_x_342) ;  /* 0x00000eb000008947 */ /* 0x000fea0003800000 */
[----:B------:R-:W-:Y:S02]  /*c280*/  ISETP.GT.AND P2, PT, R4, 0xc, PT ;  /* 0x0000000c0400780c */ /* 0x000fe40003f44270 */
[----:B------:R-:W-:-:S10]  /*c290*/  PLOP3.LUT P0, PT, PT, PT, PT, 0x80, 0x0 ;  /* 0x000000000000781c */ /* 0x000fd40003f0f070 */
[----:B------:R-:W-:Y:S05]  /*c2a0*/  @!P2 BRA `(.L_x_343) ;  /* 0x000009700000a947 */ /* 0x000fea0003800000 */
[----:B------:R-:W-:-:S02]  /*c2b0*/  PLOP3.LUT P0, PT, PT, PT, PT, 0x8, 0x0 ;  /* 0x000000000000781c */ /* 0x000fc40003f0e170 */
.L_x_344:
[----:B0-----:R-:W-:Y:S01]  /*c2c0*/  IMAD R17, R3, UR6, R13 ;  /* 0x0000000603117c24 */ /* 0x001fe2000f8e020d */
[----:B------:R-:W-:Y:S02]  /*c2d0*/  IADD3 R7, R2, R3, RZ ;  /* 0x0000000302077210 */ /* 0x000fe40007ffe0ff */
[----:B------:R-:W-:Y:S01]  /*c2e0*/  MOV R5, 0x4 ;  /* 0x0000000400057802 */ /* 0x000fe20000000f00 */
[--C-:B------:R-:W-:Y:S02]  /*c2f0*/  IMAD R10, R17, UR8, R6.reuse ;  /* 0x00000008110a7c24 */ /* 0x100fe4000f8e0206 */
[----:B------:R-:W-:Y:S02]  /*c300*/  IMAD R8, R7, UR8, R6 ;  /* 0x0000000807087c24 */ /* 0x000fe4000f8e0206 */
[----:B------:R-:W-:-:S04]  /*c310*/  IMAD.WIDE R10, R10, R5, c[0x0][0x170] ;  /* 0x00005c000a0a7625 */ /* 0x000fc800078e0205 */
[----:B------:R-:W-:-:S04]  /*c320*/  IMAD.WIDE R8, R8, R5, c[0x0][0x170] ;  /* 0x00005c0008087625 */ /* 0x000fc800078e0205 */
[----:B------:R-:W2:Y:S04]  /*c330*/  LDG.E.SYS R27, [R10] ;  /* 0x000000000a1b7381 */ /* 0x000ea800001ee900 */
[----:B------:R-:W3:Y:S01]  /*c340*/  LDG.E.SYS R7, [R8] ;  /* 0x0000000008077381 */ /* 0x000ee200001ee900 */
[----:B------:R-:W-:Y:S02]  /*c350*/  IADD3 R19, R17, UR6, RZ ;  /* 0x0000000611137c10 */ /* 0x000fe4000fffe0ff */
[----:B0-----:R-:W-:-:S03]  /*c360*/  IADD3 R28, P2, R8, UR10, RZ ;  /* 0x0000000a081c7c10 */ /* 0x001fc6000ff5e0ff */
[----:B------:R-:W-:Y:S01]  /*c370*/  IMAD R16, R19, UR8, R6 ;  /* 0x0000000813107c24 */ /* 0x000fe2000f8e0206 */
[----:B------:R-:W-:-:S03]  /*c380*/  IADD3.X R29, R9, UR11, RZ, P2, !PT ;  /* 0x0000000b091d7c10 */ /* 0x000fc600097fe4ff */
[----:B------:R-:W-:Y:S01]  /*c390*/  IMAD.WIDE R16, R16, R5, c[0x0][0x170] ;  /* 0x00005c0010107625 */ /* 0x000fe200078e0205 */
[----:B--2---:R0:W-:Y:S04]  /*c3a0*/  STG.E.SYS [R8], R27 ;  /* 0x0000001b08007386 */ /* 0x0041e8000010e900 */
[----:B---3--:R2:W-:Y:S04]  /*c3b0*/  STG.E.SYS [R10], R7 ;  /* 0x000000070a007386 */ /* 0x0085e8000010e900 */
[----:B------:R-:W3:Y:S04]  /*c3c0*/  LDG.E.SYS R35, [R16] ;  /* 0x0000000010237381 */ /* 0x000ee800001ee900 */
[----:B------:R-:W4:Y:S01]  /*c3d0*/  LDG.E.SYS R33, [R28] ;  /* 0x000000001c217381 */ /* 0x000f2200001ee900 */
[----:B------:R-:W-:-:S02]  /*c3e0*/  IADD3 R37, R19, UR6, RZ ;  /* 0x0000000613257c10 */ /* 0x000fc4000fffe0ff */
[----:B------:R-:W-:-:S03]  /*c3f0*/  IADD3 R30, P2, R28, UR10, RZ ;  /* 0x0000000a1c1e7c10 */ /* 0x000fc6000ff5e0ff */
[----:B------:R-:W-:Y:S01]  /*c400*/  IMAD R18, R37, UR8, R6 ;  /* 0x0000000825127c24 */ /* 0x000fe2000f8e0206 */
[----:B------:R-:W-:-:S03]  /*c410*/  IADD3.X R31, R29, UR11, RZ, P2, !PT ;  /* 0x0000000b1d1f7c10 */ /* 0x000fc600097fe4ff */
[----:B------:R-:W-:Y:S01]  /*c420*/  IMAD.WIDE R18, R18, R5, c[0x0][0x170] ;  /* 0x00005c0012127625 */ /* 0x000fe200078e0205 */
[----:B---3--:R3:W-:Y:S04]  /*c430*/  STG.E.SYS [R28], R35 ;  /* 0x000000231c007386 */ /* 0x0087e8000010e900 */
[----:B----4-:R4:W-:Y:S04]  /*c440*/  STG.E.SYS [R16], R33 ;  /* 0x0000002110007386 */ /* 0x0109e8000010e900 */
[----:B0-----:R-:W5:Y:S04]  /*c450*/  LDG.E.SYS R27, [R18] ;  /* 0x00000000121b7381 */ /* 0x001f6800001ee900 */
[----:B--2---:R-:W2:Y:S01]  /*c460*/  LDG.E.SYS R7, [R30] ;  /* 0x000000001e077381 */ /* 0x004ea200001ee900 */
[----:B------:R-:W-:-:S05]  /*c470*/  IADD3 R37, R37, UR6, RZ ;  /* 0x0000000625257c10 */ /* 0x000fca000fffe0ff */
[----:B------:R-:W-:-:S04]  /*c480*/  IMAD R8, R37, UR8, R6 ;  /* 0x0000000825087c24 */ /* 0x000fc8000f8e0206 */
[----:B------:R-:W-:Y:S01]  /*c490*/  IMAD.WIDE R8, R8, R5, c[0x0][0x170] ;  /* 0x00005c0008087625 */ /* 0x000fe200078e0205 */
[----:B------:R-:W-:Y:S01]  /*c4a0*/  IADD3 R10, R3, 0x4, RZ ;  /* 0x00000004030a7810 */ /* 0x000fe20007ffe0ff */
[----:B-----5:R0:W-:Y:S04]  /*c4b0*/  STG.E.SYS [R30], R27 ;  /* 0x0000001b1e007386 */ /* 0x0201e8000010e900 */
[----:B--2---:R2:W-:Y:S04]  /*c4c0*/  STG.E.SYS [R18], R7 ;  /* 0x0000000712007386 */ /* 0x0045e8000010e900 */
[----:B---3--:R-:W3:Y:S04]  /*c4d0*/  LDG.E.SYS R35, [R8] ;  /* 0x0000000008237381 */ /* 0x008ee800001ee900 */
[----:B----4-:R-:W4:Y:S01]  /*c4e0*/  LDG.E.SYS R33, [R30.64+UR10] ;  /* 0x0000000a1e217981 */ /* 0x010f22000c1ee900 */
[----:B------:R-:W-:Y:S01]  /*c4f0*/  IADD3 R11, R2, R10, RZ ;  /* 0x0000000a020b7210 */ /* 0x000fe20007ffe0ff */
[----:B------:R-:W-:-:S04]  /*c500*/  IMAD R29, R10, UR6, R13 ;  /* 0x000000060a1d7c24 */ /* 0x000fc8000f8e020d */
[--C-:B------:R-:W-:Y:S02]  /*c510*/  IMAD R16, R29, UR8, R6.reuse ;  /* 0x000000081d107c24 */ /* 0x100fe4000f8e0206 */
[----:B------:R-:W-:Y:S02]  /*c520*/  IMAD R10, R11, UR8, R6 ;  /* 0x000000080b0a7c24 */ /* 0x000fe4000f8e0206 */
[----:B------:R-:W-:-:S04]  /*c530*/  IMAD.WIDE R16, R16, R5, c[0x0][0x170] ;  /* 0x00005c0010107625 */ /* 0x000fc800078e0205 */
[----:B------:R-:W-:Y:S01]  /*c540*/  IMAD.WIDE R10, R10, R5, c[0x0][0x170] ;  /* 0x00005c000a0a7625 */ /* 0x000fe200078e0205 */
[----:B---3--:R3:W-:Y:S04]  /*c550*/  STG.E.SYS [R30.64+UR10], R35 ;  /* 0x000000231e007986 */ /* 0x0087e8000c10e90a */
[----:B----4-:R4:W-:Y:S04]  /*c560*/  STG.E.SYS [R8], R33 ;  /* 0x0000002108007386 */ /* 0x0109e8000010e900 */
[----:B0-----:R-:W5:Y:S04]  /*c570*/  LDG.E.SYS R27, [R16] ;  /* 0x00000000101b7381 */ /* 0x001f6800001ee900 */
[----:B--2---:R-:W2:Y:S01]  /*c580*/  LDG.E.SYS R7, [R10] ;  /* 0x000000000a077381 */ /* 0x004ea200001ee900 */
[----:B------:R-:W-:-:S02]  /*c590*/  IADD3 R37, R29, UR6, RZ ;  /* 0x000000061d257c10 */ /* 0x000fc4000fffe0ff */
[----:B------:R-:W-:-:S03]  /*c5a0*/  IADD3 R28, P2, R10, UR10, RZ ;  /* 0x0000000a0a1c7c10 */ /* 0x000fc6000ff5e0ff */
[----:B------:R-:W-:Y:S01]  /*c5b0*/  IMAD R18, R37, UR8, R6 ;  /* 0x0000000825127c24 */ /* 0x000fe2000f8e0206 */
[----:B------:R-:W-:-:S03]  /*c5c0*/  IADD3.X R29, R11, UR11, RZ, P2, !PT ;  /* 0x0000000b0b1d7c10 */ /* 0x000fc600097fe4ff */
[----:B------:R-:W-:Y:S01]  /*c5d0*/  IMAD.WIDE R18, R18, R5, c[0x0][0x170] ;  /* 0x00005c0012127625 */ /* 0x000fe200078e0205 */
[----:B-----5:R0:W-:Y:S04]  /*c5e0*/  STG.E.SYS [R10], R27 ;  /* 0x0000001b0a007386 */ /* 0x0201e8000010e900 */
[----:B--2---:R2:W-:Y:S04]  /*c5f0*/  STG.E.SYS [R16], R7 ;  /* 0x0000000710007386 */ /* 0x0045e8000010e900 */
[----:B---3--:R-:W3:Y:S04]  /*c600*/  LDG.E.SYS R35, [R18] ;  /* 0x0000000012237381 */ /* 0x008ee800001ee900 */
[----:B----4-:R-:W4:Y:S01]  /*c610*/  LDG.E.SYS R33, [R28] ;  /* 0x000000001c217381 */ /* 0x010f2200001ee900 */
        /* <DEDUP_REMOVED lines=15> */
[----:B------:R-:W5:Y:S04]  /*c710*/  LDG.E.SYS R37, [R10] ;  /* 0x000000000a257381 */ /* 0x000f6800001ee900 */
[----:B---3--:R-:W3:Y:S01]  /*c720*/  LDG.E.SYS R35, [R30.64+UR10] ;  /* 0x0000000a1e237981 */ /* 0x008ee2000c1ee900 */
[----:B------:R-:W-:Y:S01]  /*c730*/  IADD3 R17, R2, R12, RZ ;  /* 0x0000000c02117210 */ /* 0x000fe20007ffe0ff */
[----:B------:R-:W-:-:S04]  /*c740*/  IMAD R29, R12, UR6, R13 ;  /* 0x000000060c1d7c24 */ /* 0x000fc8000f8e020d */
[--C-:B----4-:R-:W-:Y:S02]  /*c750*/  IMAD R18, R29, UR8, R6.reuse ;  /* 0x000000081d127c24 */ /* 0x110fe4000f8e0206 */
[----:B------:R-:W-:Y:S02]  /*c760*/  IMAD R16, R17, UR8, R6 ;  /* 0x0000000811107c24 */ /* 0x000fe4000f8e0206 */
[----:B------:R-:W-:-:S04]  /*c770*/  IMAD.WIDE R18, R18, R5, c[0x0][0x170] ;  /* 0x00005c0012127625 */ /* 0x000fc800078e0205 */
[----:B------:R-:W-:Y:S01]  /*c780*/  IMAD.WIDE R16, R16, R5, c[0x0][0x170] ;  /* 0x00005c0010107625 */ /* 0x000fe200078e0205 */
[----:B-----5:R4:W-:Y:S04]  /*c790*/  STG.E.SYS [R30.64+UR10], R37 ;  /* 0x000000251e007986 */ /* 0x0209e8000c10e90a */
[----:B---3--:R3:W-:Y:S04]  /*c7a0*/  STG.E.SYS [R10], R35 ;  /* 0x000000230a007386 */ /* 0x0087e8000010e900 */
        /* <DEDUP_REMOVED lines=9> */
[----:B----4-:R-:W4:Y:S04]  /*c840*/  LDG.E.SYS R37, [R8] ;  /* 0x0000000008257381 */ /* 0x010f2800001ee900 */
[----:B------:R-:W5:Y:S01]  /*c850*/  LDG.E.SYS R33, [R28] ;  /* 0x000000001c217381 */ /* 0x000f6200001ee900 */
[----:B------:R-:W-:-:S02]  /*c860*/  IADD3 R39, R39, UR6, RZ ;  /* 0x0000000627277c10 */ /* 0x000fc4000fffe0ff */
[----:B------:R-:W-:-:S03]  /*c870*/  IADD3 R30, P2, R28, UR10, RZ ;  /* 0x0000000a1c1e7c10 */ /* 0x000fc6000ff5e0ff */
[----:B---3--:R-:W-:Y:S01]  /*c880*/  IMAD R10, R39, UR8, R6 ;  /* 0x00000008270a7c24 */ /* 0x008fe2000f8e0206 */
[----:B------:R-:W-:-:S03]  /*c890*/  IADD3.X R31, R29, UR11, RZ, P2, !PT ;  /* 0x0000000b1d1f7c10 */ /* 0x000fc600097fe4ff */
[----:B------:R-:W-:Y:S01]  /*c8a0*/  IMAD.WIDE R10, R10, R5, c[0x0][0x170] ;  /* 0x00005c000a0a7625 */ /* 0x000fe200078e0205 */
[----:B----4-:R-:W-:Y:S04]  /*c8b0*/  STG.E.SYS [R28], R37 ;  /* 0x000000251c007386 */ /* 0x010fe8000010e900 */
[----:B-----5:R3:W-:Y:S04]  /*c8c0*/  STG.E.SYS [R8], R33 ;  /* 0x0000002108007386 */ /* 0x0207e8000010e900 */
[----:B0-----:R-:W4:Y:S04]  /*c8d0*/  LDG.E.SYS R27, [R10] ;  /* 0x000000000a1b7381 */ /* 0x001f2800001ee900 */
[----:B--2---:R-:W2:Y:S01]  /*c8e0*/  LDG.E.SYS R7, [R30] ;  /* 0x000000001e077381 */ /* 0x004ea200001ee900 */
[----:B------:R-:W-:-:S05]  /*c8f0*/  IADD3 R39, R39, UR6, RZ ;  /* 0x0000000627277c10 */ /* 0x000fca000fffe0ff */
[----:B------:R-:W-:-:S04]  /*c900*/  IMAD R16, R39, UR8, R6 ;  /* 0x0000000827107c24 */ /* 0x000fc8000f8e0206 */
[----:B------:R-:W-:Y:S01]  /*c910*/  IMAD.WIDE R16, R16, R5, c[0x0][0x170] ;  /* 0x00005c0010107625 */ /* 0x000fe200078e0205 */
[----:B---3--:R-:W-:Y:S01]  /*c920*/  IADD3 R8, R3, 0xc, RZ ;  /* 0x0000000c03087810 */ /* 0x008fe20007ffe0ff */
[----:B----4-:R0:W-:Y:S04]  /*c930*/  STG.E.SYS [R30], R27 ;  /* 0x0000001b1e007386 */ /* 0x0101e8000010e900 */
[----:B--2---:R2:W-:Y:S04]  /*c940*/  STG.E.SYS [R10], R7 ;  /* 0x000000070a007386 */ /* 0x0045e8000010e900 */
[----:B------:R-:W3:Y:S04]  /*c950*/  LDG.E.SYS R39, [R16] ;  /* 0x0000000010277381 */ /* 0x000ee800001ee900 */
[----:B------:R-:W4:Y:S01]  /*c960*/  LDG.E.SYS R35, [R30.64+UR10] ;  /* 0x0000000a1e237981 */ /* 0x000f22000c1ee900 */
        /* <DEDUP_REMOVED lines=18> */
[----:B------:R-:W5:Y:S01]  /*ca90*/  LDG.E.SYS R33, [R28] ;  /* 0x000000001c217381 */ /* 0x000f6200001ee900 */
[----:B------:R-:W-:-:S02]  /*caa0*/  IADD3 R37, R37, UR6, RZ ;  /* 0x0000000625257c10 */ /* 0x000fc4000fffe0ff */
[----:B------:R-:W-:-:S03]  /*cab0*/  IADD3 R30, P2, R28, UR10, RZ ;  /* 0x0000000a1c1e7c10 */ /* 0x000fc6000ff5e0ff */
[----:B----4-:R-:W-:Y:S01]  /*cac0*/  IMAD R16, R37, UR8, R6 ;  /* 0x0000000825107c24 */ /* 0x010fe2000f8e0206 */
[----:B------:R-:W-:-:S03]  /*cad0*/  IADD3.X R31, R29, UR11, RZ, P2, !PT ;  /* 0x0000000b1d1f7c10 */ /* 0x000fc600097fe4ff */
[----:B------:R-:W-:Y:S01]  /*cae0*/  IMAD.WIDE R16, R16, R5, c[0x0][0x170] ;  /* 0x00005c0010107625 */ /* 0x000fe200078e0205 */
[----:B---3--:R-:W-:Y:S04]  /*caf0*/  STG.E.SYS [R28], R39 ;  /* 0x000000271c007386 */ /* 0x008fe8000010e900 */
[----:B-----5:R3:W-:Y:S04]  /*cb00*/  STG.E.SYS [R10], R33 ;  /* 0x000000210a007386 */ /* 0x0207e8000010e900 */
[----:B0-----:R-:W4:Y:S04]  /*cb10*/  LDG.E.SYS R27, [R16] ;  /* 0x00000000101b7381 */ /* 0x001f2800001ee900 */
[----:B--2---:R-:W2:Y:S01]  /*cb20*/  LDG.E.SYS R7, [R30] ;  /* 0x000000001e077381 */ /* 0x004ea200001ee900 */
[----:B------:R-:W-:-:S02]  /*cb30*/  IADD3 R37, R37, UR6, RZ ;  /* 0x0000000625257c10 */ /* 0x000fc4000fffe0ff */
[----:B---3--:R-:W-:Y:S02]  /*cb40*/  MOV R10, R30 ;  /* 0x0000001e000a7202 */ /* 0x008fe40000000f00 */
[----:B------:R-:W-:Y:S01]  /*cb50*/  MOV R11, R31 ;  /* 0x0000001f000b7202 */ /* 0x000fe20000000f00 */
[----:B------:R-:W-:-:S04]  /*cb60*/  IMAD R8, R37, UR8, R6 ;  /* 0x0000000825087c24 */ /* 0x000fc8000f8e0206 */
[----:B------:R-:W-:Y:S01]  /*cb70*/  IMAD.WIDE R8, R8, R5, c[0x0][0x170] ;  /* 0x00005c0008087625 */ /* 0x000fe200078e0205 */
[----:B----4-:R0:W-:Y:S04]  /*cb80*/  STG.E.SYS [R30], R27 ;  /* 0x0000001b1e007386 */ /* 0x0101e8000010e900 */
[----:B--2---:R0:W-:Y:S04]  /*cb90*/  STG.E.SYS [R16], R7 ;  /* 0x0000000710007386 */ /* 0x0041e8000010e900 */
[----:B------:R-:W2:Y:S04]  /*cba0*/  LDG.E.SYS R19, [R8] ;  /* 0x0000000008137381 */ /* 0x000ea800001ee900 */
[----:B------:R-:W3:Y:S01]  /*cbb0*/  LDG.E.SYS R5, [R10.64+UR10] ;  /* 0x0000000a0a057981 */ /* 0x000ee2000c1ee900 */
[----:B------:R-:W-:-:S02]  /*cbc0*/  IADD3 R4, R4, -0x10, RZ ;  /* 0xfffffff004047810 */ /* 0x000fc40007ffe0ff */
[----:B------:R-:W-:Y:S02]  /*cbd0*/  IADD3 R3, R3, 0x10, RZ ;  /* 0x0000001003037810 */ /* 0x000fe40007ffe0ff */
[----:B------:R-:W-:Y:S01]  /*cbe0*/  ISETP.GT.AND P2, PT, R4, 0xc, PT ;  /* 0x0000000c0400780c */ /* 0x000fe20003f44270 */
[----:B--2---:R0:W-:Y:S04]  /*cbf0*/  STG.E.SYS [R10.64+UR10], R19 ;  /* 0x000000130a007986 */ /* 0x0041e8000c10e90a */
[----:B---3--:R0:W-:Y:S07]  /*cc00*/  STG.E.SYS [R8], R5 ;  /* 0x0000000508007386 */ /* 0x0081ee000010e900 */
[----:B------:R-:W-:Y:S05]  /*cc10*/  @P2 BRA `(.L_x_344) ;  /* 0xfffff6a000002947 */ /* 0x000fea000383ffff */
.L_x_343:
[----:B------:R-:W-:-:S12]  /*cc20*/  ISETP.GT.AND P2, PT, R4, 0x4, PT ;  /* 0x000000040400780c */ /* 0x000fd80003f44270 */
[----:B------:R-:W-:Y:S05]  /*cc30*/  @!P2 BRA `(.L_x_345) ;  /* 0x000004d00000a947 */ /* 0x000fea0003800000 */
        /* <DEDUP_REMOVED lines=10> */
[----:B------:R-:W-:-:S03]  /*cce0*/  IADD3 R28, P0, R8, UR10, RZ ;  /* 0x0000000a081c7c10 */ /* 0x000fc6000ff1e0ff */
        /* <DEDUP_REMOVED lines=50> */
[----:B0-----:R-:W4:Y:S04]  /*d010*/  LDG.E.SYS R27, [R8] ;  /* 0x00000000081b7381 */ /* 0x001f2800001ee900 */
[----:B--2---:R-:W2:Y:S01]  /*d020*/  LDG.E.SYS R7, [R30] ;  /* 0x000000001e077381 */ /* 0x004ea200001ee900 */
[----:B------:R-:W-:-:S02]  /*d030*/  IADD3 R37, R37, UR6, RZ ;  /* 0x0000000625257c10 */ /* 0x000fc4000fffe0ff */
[----:B------:R-:W-:Y:S02]  /*d040*/  MOV R16, R30 ;  /* 0x0000001e00107202 */ /* 0x000fe40000000f00 */
[----:B------:R-:W-:Y:S01]  /*d050*/  MOV R17, R31 ;  /* 0x0000001f00117202 */ /* 0x000fe20000000f00 */
[----:B------:R-:W-:-:S04]  /*d060*/  IMAD R10, R37, UR8, R6 ;  /* 0x00000008250a7c24 */ /* 0x000fc8000f8e0206 */
[----:B------:R-:W-:Y:S01]  /*d070*/  IMAD.WIDE R10, R10, R5, c[0x0][0x170] ;  /* 0x00005c000a0a7625 */ /* 0x000fe200078e0205 */
[----:B----4-:R3:W-:Y:S04]  /*d080*/  STG.E.SYS [R30], R27 ;  /* 0x0000001b1e007386 */ /* 0x0107e8000010e900 */
[----:B--2---:R3:W-:Y:S04]  /*d090*/  STG.E.SYS [R8], R7 ;  /* 0x0000000708007386 */ /* 0x0047e8000010e900 */
[----:B------:R-:W2:Y:S04]  /*d0a0*/  LDG.E.SYS R37, [R10] ;  /* 0x000000000a257381 */ /* 0x000ea800001ee900 */
[----:B------:R-:W4:Y:S01]  /*d0b0*/  LDG.E.SYS R5, [R16.64+UR10] ;  /* 0x0000000a10057981 */ /* 0x000f22000c1ee900 */
[----:B------:R-:W-:-:S02]  /*d0c0*/  PLOP3.LUT P0, PT, PT, PT, PT, 0x8, 0x0 ;  /* 0x000000000000781c */ /* 0x000fc40003f0e170 */
[----:B------:R-:W-:Y:S02]  /*d0d0*/  IADD3 R4, R4, -0x8, RZ ;  /* 0xfffffff804047810 */ /* 0x000fe40007ffe0ff */
[----:B------:R-:W-:Y:S01]  /*d0e0*/  IADD3 R3, R3, 0x8, RZ ;  /* 0x0000000803037810 */ /* 0x000fe20007ffe0ff */
[----:B--2---:R3:W-:Y:S04]  /*d0f0*/  STG.E.SYS [R16.64+UR10], R37 ;  /* 0x0000002510007986 */ /* 0x0047e8000c10e90a */
[----:B----4-:R3:W-:Y:S03]  /*d100*/  STG.E.SYS [R10], R5 ;  /* 0x000000050a007386 */ /* 0x0107e6000010e900 */
.L_x_345:
[----:B------:R-:W-:-:S12]  /*d110*/  ISETP.NE.OR P0, PT, R4, RZ, P0 ;  /* 0x000000ff0400720c */ /* 0x000fd80000705670 */
[----:B------:R-:W-:Y:S05]  /*d120*/  @!P0 BRA `(.L_x_341) ;  /* 0x0000028000008947 */ /* 0x000fea0003800000 */
.L_x_342:
[----:B0--3--:R-:W-:Y:S01]  /*d130*/  IMAD R17, R3, UR6, R13 ;  /* 0x0000000603117c24 */ /* 0x009fe2000f8e020d */
        /* <DEDUP_REMOVED lines=29> */
[----:B-----5:R4:W-:Y:S04]  /*d310*/  STG.E.SYS [R28], R7 ;  /* 0x000000071c007386 */ /* 0x0209e8000010e900 */
[----:B--2---:R4:W-:Y:S04]  /*d320*/  STG.E.SYS [R30], R5 ;  /* 0x000000051e007386 */ /* 0x0049e8000010e900 */
[----:B---3--:R-:W2:Y:S04]  /*d330*/  LDG.E.SYS R17, [R8] ;  /* 0x0000000008117381 */ /* 0x008ea800001ee900 */
[----:B------:R-:W3:Y:S01]  /*d340*/  LDG.E.SYS R11, [R28.64+UR10] ;  /* 0x0000000a1c0b7981 */ /* 0x000ee2000c1ee900 */
[----:B------:R-:W-:-:S02]  /*d350*/  IADD3 R4, R4, -0x4, RZ ;  /* 0xfffffffc04047810 */ /* 0x000fc40007ffe0ff */
[----:B------:R-:W-:Y:S02]  /*d360*/  IADD3 R3, R3, 0x4, RZ ;  /* 0x0000000403037810 */ /* 0x000fe40007ffe0ff */
[----:B------:R-:W-:Y:S01]  /*d370*/  ISETP.NE.AND P0, PT, R4, RZ, PT ;  /* 0x000000ff0400720c */ /* 0x000fe20003f05270 */
[----:B--2---:R4:W-:Y:S04]  /*d380*/  STG.E.SYS [R28.64+UR10], R17 ;  /* 0x000000111c007986 */ /* 0x0049e8000c10e90a */
[----:B---3--:R4:W-:Y:S07]  /*d390*/  STG.E.SYS [R8], R11 ;  /* 0x0000000b08007386 */ /* 0x0089ee000010e900 */
[----:B-1--4-:R-:W-:Y:S05]  /*d3a0*/  @P0 BRA `(.L_x_342) ;  /* 0xfffffd8000000947 */ /* 0x012fea000383ffff */
.L_x_341:
[----:B------:R-:W-:-:S12]  /*d3b0*/  ISETP.NE.AND P0, PT, R0, RZ, PT ;  /* 0x000000ff0000720c */ /* 0x000fd80003f05270 */
[----:B------:R-:W-:Y:S05]  /*d3c0*/  @!P0 BRA `(.L_x_340) ;  /* 0x0000023000008947 */ /* 0x000fea0003800000 */
[----:B0--3--:R-:W-:Y:S01]  /*d3d0*/  IADD3 R8, R2, R3, RZ ;  /* 0x0000000302087210 */ /* 0x009fe20007ffe0ff */
[----:B------:R-:W-:Y:S01]  /*d3e0*/  IMAD R17, R3, UR6, R13 ;  /* 0x0000000603117c24 */ /* 0x000fe2000f8e020d */
[----:B------:R-:W-:-:S03]  /*d3f0*/  MOV R19, 0x4 ;  /* 0x0000000400137802 */ /* 0x000fc60000000f00 */
[----:B------:R-:W-:Y:S02]  /*d400*/  IMAD R11, R8, UR8, RZ ;  /* 0x00000008080b7c24 */ /* 0x000fe4000f8e02ff */
[----:B------:R-:W-:-:S03]  /*d410*/  IMAD R4, R17, UR8, R6 ;  /* 0x0000000811047c24 */ /* 0x000fc6000f8e0206 */
[----:B------:R-:W-:Y:S01]  /*d420*/  IADD3 R2, R6, R11, RZ ;  /* 0x0000000b06027210 */ /* 0x000fe20007ffe0ff */
[----:B------:R-:W-:-:S04]  /*d430*/  IMAD.WIDE R4, R4, R19, c[0x0][0x170] ;  /* 0x00005c0004047625 */ /* 0x000fc800078e0213 */
[----:B------:R-:W-:-:S04]  /*d440*/  IMAD.WIDE R2, R2, R19, c[0x0][0x170] ;  /* 0x00005c0002027625 */ /* 0x000fc800078e0213 */
[----:B------:R-:W2:Y:S04]  /*d450*/  LDG.E.SYS R9, [R4] ;  /* 0x0000000004097381 */ /* 0x000ea800001ee900 */
[----:B------:R-:W3:Y:S01]  /*d460*/  LDG.E.SYS R7, [R2] ;  /* 0x0000000002077381 */ /* 0x000ee200001ee900 */
[----:B------:R-:W-:-:S03]  /*d470*/  ISETP.NE.AND P0, PT, R0, 0x1, PT ;  /* 0x000000010000780c */ /* 0x000fc60003f05270 */
[----:B--2---:R0:W-:Y:S04]  /*d480*/  STG.E.SYS [R2], R9 ;  /* 0x0000000902007386 */ /* 0x0041e8000010e900 */
[----:B---3--:R0:W-:Y:S05]  /*d490*/  STG.E.SYS [R4], R7 ;  /* 0x0000000704007386 */ /* 0x0081ea000010e900 */
[----:B------:R-:W-:Y:S05]  /*d4a0*/  @!P0 BRA `(.L_x_340) ;  /* 0x0000015000008947 */ /* 0x000fea0003800000 */
[----:B------:R-:W-:Y:S02]  /*d4b0*/  IADD3 R17, R17, UR6, RZ ;  /* 0x0000000611117c10 */ /* 0x000fe4000fffe0ff */
[----:B0-----:R-:W-:-:S03]  /*d4c0*/  IADD3 R2, R6, UR8, R11 ;  /* 0x0000000806027c10 */ /* 0x001fc6000fffe00b */
[----:B------:R-:W-:Y:S02]  /*d4d0*/  IMAD R4, R17, UR8, R6 ;  /* 0x0000000811047c24 */ /* 0x000fe4000f8e0206 */
[----:B------:R-:W-:-:S04]  /*d4e0*/  IMAD.WIDE R2, R2, R19, c[0x0][0x170] ;  /* 0x00005c0002027625 */ /* 0x000fc800078e0213 */
[----:B------:R-:W-:-:S04]  /*d4f0*/  IMAD.WIDE R4, R4, R19, c[0x0][0x170] ;  /* 0x00005c0004047625 */ /* 0x000fc800078e0213 */
[----:B------:R-:W2:Y:S04]  /*d500*/  LDG.E.SYS R7, [R2] ;  /* 0x0000000002077381 */ /* 0x000ea800001ee900 */
[----:B------:R-:W3:Y:S01]  /*d510*/  LDG.E.SYS R9, [R4] ;  /* 0x0000000004097381 */ /* 0x000ee200001ee900 */
[----:B------:R-:W-:-:S03]  /*d520*/  ISETP.NE.AND P0, PT, R0, 0x2, PT ;  /* 0x000000020000780c */ /* 0x000fc60003f05270 */
[----:B---3--:R0:W-:Y:S04]  /*d530*/  STG.E.SYS [R2], R9 ;  /* 0x0000000902007386 */ /* 0x0081e8000010e900 */
[----:B--2---:R0:W-:Y:S05]  /*d540*/  STG.E.SYS [R4], R7 ;  /* 0x0000000704007386 */ /* 0x0041ea000010e900 */
[----:B------:R-:W-:Y:S05]  /*d550*/  @!P0 BRA `(.L_x_340) ;  /* 0x000000a000008947 */ /* 0x000fea0003800000 */
[----:B0-----:R-:W-:Y:S02]  /*d560*/  IADD3 R5, R17, UR6, RZ ;  /* 0x0000000611057c10 */ /* 0x001fe4000fffe0ff */
[----:B------:R-:W-:-:S03]  /*d570*/  IADD3 R3, R8, 0x2, RZ ;  /* 0x0000000208037810 */ /* 0x000fc60007ffe0ff */
        /* <DEDUP_REMOVED lines=8> */
.L_x_340:
[----:B------:R-:W-:-:S04]  /*d600*/  IADD3 R13, R13, 0x1, RZ ;  /* 0x000000010d0d7810 */ /* 0x000fc80007ffe0ff */
[----:B------:R-:W-:-:S12]  /*d610*/  ISETP.GE.U32.AND P0, PT, R13, UR6, PT ;  /* 0x000000060d007c0c */ /* 0x000fd8000bf06070 */
[----:B------:R-:W-:Y:S05]  /*d620*/  @!P0 BRA `(.L_x_337) ;  /* 0xffffeb9000008947 */ /* 0x000fea000383ffff */
[----:B------:R-:W2:Y:S01]  /*d630*/  LDG.E.SYS R0, [R14] ;  /* 0x000000000e007381 */ /* 0x000ea200001ee900 */
[----:B------:R-:W-:Y:S01]  /*d640*/  BMOV.32.CLEAR RZ, B0 ;  /* 0x0000000000ff7355 */ /* 0x000fe20000100000 */
[----:B------:R-:W-:Y:S01]  /*d650*/  BSSY B0, `(.L_x_346) ;  /* 0x0000011000007945 */ /* 0x000fe20003800000 */
[----:B--2---:R-:W-:-:S12]  /*d660*/  ISETP.GE.AND P0, PT, R0, 0x1, PT ;  /* 0x000000010000780c */ /* 0x004fd80003f06270 */
[----:B------:R-:W-:Y:S05]  /*d670*/  @!P0 BRA `(.L_x_347) ;  /* 0x000000e000008947 */ /* 0x000fea0003800000 */
[----:B------:R-:W-:Y:S01]  /*d680*/  BMOV.32.CLEAR RZ, B1 ;  /* 0x0000000001ff7355 */ /* 0x000fe20000100000 */
[----:B------:R-:W-:Y:S01]  /*d690*/  BSSY B1, `(.L_x_347) ;  /* 0x000000c000017945 */ /* 0x000fe20003800000 */
[----:B0--3--:R-:W-:-:S04]  /*d6a0*/  MOV R5, RZ ;  /* 0x000000ff00057202 */ /* 0x009fc80000000f00 */
.L_x_348:
[----:B------:R-:W-:Y:S01]  /*d6b0*/  MOV R3, 0x4 ;  /* 0x0000000400037802 */ /* 0x000fe20000000f00 */
[----:B------:R-:W-:-:S04]  /*d6c0*/  IMAD R2, R5, UR8, R6 ;  /* 0x0000000805027c24 */ /* 0x000fc8000f8e0206 */
[----:B------:R-:W-:-:S08]  /*d6d0*/  IMAD.WIDE R2, R2, R3, c[0x0][0x170] ;  /* 0x00005c0002027625 */ /* 0x000fd000078e0203 */
[----:B------:R-:W2:Y:S02]  /*d6e0*/  LDG.E.SYS R7, [R2] ;  /* 0x0000000002077381 */ /* 0x000ea400001ee900 */
[----:B--2---:R-:W-:-:S08]  /*d6f0*/  FMUL.FTZ R7, R22, R7 ;  /* 0x0000000716077220 */ /* 0x004fd00000410000 */
[----:B------:R0:W-:Y:S04]  /*d700*/  STG.E.SYS [R2], R7 ;  /* 0x0000000702007386 */ /* 0x0001e8000010e900 */
[----:B------:R-:W2:Y:S01]  /*d710*/  LDG.E.SYS R0, [R14] ;  /* 0x000000000e007381 */ /* 0x000ea200001ee900 */
[----:B------:R-:W-:-:S04]  /*d720*/  IADD3 R5, R5, 0x1, RZ ;  /* 0x0000000105057810 */ /* 0x000fc80007ffe0ff */
[----:B--2---:R-:W-:-:S12]  /*d730*/  ISETP.GE.AND P0, PT, R5, R0, PT ;  /* 0x000000000500720c */ /* 0x004fd80003f06270 */
[----:B0-----:R-:W-:Y:S05]  /*d740*/  @!P0 BRA `(.L_x_348) ;  /* 0xffffff6000008947 */ /* 0x001fea000383ffff */
[----:B------:R-:W-:Y:S05]  /*d750*/  BSYNC B1 ;  /* 0x0000000000017941 */ /* 0x000fea0003800000 */
.L_x_347:
[----:B------:R-:W-:Y:S05]  /*d760*/  BSYNC B0 ;  /* 0x0000000000007941 */ /* 0x000fea0003800000 */
.L_x_346:
[----:B------:R-:W-:Y:S01]  /*d770*/  ISETP.GE.AND P0, PT, R0, 0x1, PT ;  /* 0x000000010000780c */ /* 0x000fe20003f06270 */
[----:B------:R-:W-:Y:S01]  /*d780*/  BMOV.32.CLEAR RZ, B0 ;  /* 0x0000000000ff7355 */ /* 0x000fe20000100000 */
[----:B------:R-:W-:Y:S10]  /*d790*/  BSSY B0, `(.L_x_349) ;  /* 0x0000012000007945 */ /* 0x000ff40003800000 */
[----:B------:R-:W-:Y:S05]  /*d7a0*/  @!P0 BRA `(.L_x_350) ;  /* 0x0000010000008947 */ /* 0x000fea0003800000 */
[----:B------:R-:W-:Y:S01]  /*d7b0*/  BMOV.32.CLEAR RZ, B1 ;  /* 0x0000000001ff7355 */ /* 0x000fe20000100000 */
[----:B------:R-:W-:Y:S01]  /*d7c0*/  BSSY B1, `(.L_x_351) ;  /* 0x000000d000017945 */ /* 0x000fe20003800000 */
[----:B------:R-:W-:-:S04]  /*d7d0*/  MOV R0, RZ ;  /* 0x000000ff00007202 */ /* 0x000fc80000000f00 */
.L_x_352:
[----:B0-----:R-:W-:Y:S02]  /*d7e0*/  IADD3 R3, R0, UR6, RZ ;  /* 0x0000000600037c10 */ /* 0x001fe4000fffe0ff */
[----:B------:R-:W-:-:S03]  /*d7f0*/  MOV R2, 0x4 ;  /* 0x0000000400027802 */ /* 0x000fc60000000f00 */
[----:B------:R-:W-:-:S04]  /*d800*/  IMAD R3, R3, UR8, R6 ;  /* 0x0000000803037c24 */ /* 0x000fc8000f8e0206 */
[----:B------:R-:W-:-:S08]  /*d810*/  IMAD.WIDE R2, R3, R2, c[0x0][0x170] ;  /* 0x00005c0003027625 */ /* 0x000fd000078e0202 */
[----:B------:R-:W2:Y:S02]  /*d820*/  LDG.E.SYS R4, [R2] ;  /* 0x0000000002047381 */ /* 0x000ea400001ee900 */
[----:B--23--:R-:W-:-:S08]  /*d830*/  FMUL.FTZ R5, R23, R4 ;  /* 0x0000000417057220 */ /* 0x00cfd00000410000 */
[----:B------:R0:W-:Y:S04]  /*d840*/  STG.E.SYS [R2], R5 ;  /* 0x0000000502007386 */ /* 0x0001e8000010e900 */
[----:B------:R-:W2:Y:S01]  /*d850*/  LDG.E.SYS R7, [R14] ;  /* 0x000000000e077381 */ /* 0x000ea200001ee900 */
[----:B------:R-:W-:-:S04]  /*d860*/  IADD3 R0, R0, 0x1, RZ ;  /* 0x0000000100007810 */ /* 0x000fc80007ffe0ff */
[----:B--2---:R-:W-:-:S12]  /*d870*/  ISETP.GE.AND P0, PT, R0, R7, PT ;  /* 0x000000070000720c */ /* 0x004fd80003f06270 */
[----:B0-----:R-:W-:Y:S05]  /*d880*/  @!P0 BRA `(.L_x_352) ;  /* 0xffffff5000008947 */ /* 0x001fea000383ffff */
[----:B------:R-:W-:Y:S05]  /*d890*/  BSYNC B1 ;  /* 0x0000000000017941 */ /* 0x000fea0003800000 */
.L_x_351:
[----:B------:R-:W-:-:S03]  /*d8a0*/  MOV R0, R7 ;  /* 0x0000000700007202 */ /* 0x000fc60000000f00 */
.L_x_350:
[----:B------:R-:W-:Y:S05]  /*d8b0*/  BSYNC B0 ;  /* 0x0000000000007941 */ /* 0x000fea0003800000 */
.L_x_349:
[----:B------:R-:W-:Y:S01]  /*d8c0*/  ISETP.GE.AND P0, PT, R0, 0x1, PT ;  /* 0x000000010000780c */ /* 0x000fe20003f06270 */
[----:B------:R-:W-:Y:S01]  /*d8d0*/  BMOV.32.CLEAR RZ, B0 ;  /* 0x0000000000ff7355 */ /* 0x000fe20000100000 */
[----:B------:R-:W-:Y:S10]  /*d8e0*/  BSSY B0, `(.L_x_353) ;  /* 0x0000012000007945 */ /* 0x000ff40003800000 */
[----:B------:R-:W-:Y:S05]  /*d8f0*/  @!P0 BRA `(.L_x_354) ;  /* 0x0000010000008947 */ /* 0x000fea0003800000 */
[----:B------:R-:W-:Y:S01]  /*d900*/  BMOV.32.CLEAR RZ, B1 ;  /* 0x0000000001ff7355 */ /* 0x000fe20000100000 */
[----:B------:R-:W-:Y:S01]  /*d910*/  BSSY B1, `(.L_x_355) ;  /* 0x000000d000017945 */ /* 0x000fe20003800000 */
[----:B------:R-:W-:-:S04]  /*d920*/  MOV R0, RZ ;  /* 0x000000ff00007202 */ /* 0x000fc80000000f00 */
.L_x_356:
        /* <DEDUP_REMOVED lines=12> */
.L_x_355:
[----:B------:R-:W-:-:S03]  /*d9f0*/  MOV R0, R7 ;  /* 0x0000000700007202 */ /* 0x000fc60000000f00 */
.L_x_354:
[----:B------:R-:W-:Y:S05]  /*da00*/  BSYNC B0 ;  /* 0x0000000000007941 */ /* 0x000fea0003800000 */
.L_x_353:
[----:B------:R-:W-:Y:S01]  /*da10*/  ISETP.GE.AND P0, PT, R0, 0x1, PT ;  /* 0x000000010000780c */ /* 0x000fe20003f06270 */
[----:B------:R-:W-:Y:S01]  /*da20*/  BMOV.32.CLEAR RZ, B0 ;  /* 0x0000000000ff7355 */ /* 0x000fe20000100000 */
[----:B------:R-:W-:Y:S10]  /*da30*/  BSSY B0, `(.L_x_357) ;  /* 0x0000018000007945 */ /* 0x000ff40003800000 */
[----:B------:R-:W-:Y:S05]  /*da40*/  @!P0 BRA `(.L_x_358) ;  /* 0x0000016000008947 */ /* 0x000fea0003800000 */
[----:B------:R-:W-:Y:S01]  /*da50*/  ULDC.U8 UR4, c[0x0][0x1b0] ;  /* 0x00006c0000047ab9 */ /* 0x000fe20000000000 */
[----:B0-----:R-:W-:Y:S01]  /*da60*/  MOV R2, 0xa ;  /* 0x0000000a00027802 */ /* 0x001fe20000000f00 */
[----:B------:R-:W-:Y:S01]  /*da70*/  UPRMT UR4, UR4, 0x8880, URZ ;  /* 0x0000888004047896 */ /* 0x000fe2000800003f */
[----:B------:R-:W-:Y:S01]  /*da80*/  BMOV.32.CLEAR RZ, B1 ;  /* 0x0000000001ff7355 */ /* 0x000fe20000100000 */
[----:B------:R-:W-:Y:S01]  /*da90*/  BSSY B1, `(.L_x_359) ;  /* 0x0000010000017945 */ /* 0x000fe20003800000 */
[----:B------:R-:W-:Y:S01]  /*daa0*/  MOV R0, RZ ;  /* 0x000000ff00007202 */ /* 0x000fe20000000f00 */
[----:B------:R-:W-:-:S06]  /*dab0*/  UISETP.NE.AND UP0, UPT, UR4, URZ, UPT ;  /* 0x0000003f0400728c */ /* 0x000fcc000bf05270 */
[----:B------:R-:W-:-:S04]  /*dac0*/  PLOP3.LUT P1, PT, PT, PT, UP0, 0x80, 0x0 ;  /* 0x000000000000781c */ /* 0x000fc80003f2f008 */
[----:B---3--:R-:W-:-:S05]  /*dad0*/  SEL R9, R2, 0xb, !P1 ;  /* 0x0000000b02097807 */ /* 0x008fca0004800000 */
.L_x_360:
[----:B------:R-:W-:Y:S01]  /*dae0*/  IMAD R3, R9, 0x3, R0 ;  /* 0x0000000309037824 */ /* 0x000fe200078e0200 */
[----:B------:R-:W-:-:S03]  /*daf0*/  MOV R2, 0x4 ;  /* 0x0000000400027802 */ /* 0x000fc60000000f00 */
        /* <DEDUP_REMOVED lines=10> */
.L_x_359:
[----:B------:R-:W-:-:S03]  /*dba0*/  MOV R0, R7 ;  /* 0x0000000700007202 */ /* 0x000fc60000000f00 */
.L_x_358:
[----:B------:R-:W-:Y:S05]  /*dbb0*/  BSYNC B0 ;  /* 0x0000000000007941 */ /* 0x000fea0003800000 */
.L_x_357:
[----:B------:R-:W-:Y:S01]  /*dbc0*/  ISETP.GE.AND P0, PT, R0, 0x1, PT ;  /* 0x000000010000780c */ /* 0x000fe20003f06270 */
[----:B------:R-:W-:Y:S01]  /*dbd0*/  BMOV.32.CLEAR RZ, B0 ;  /* 0x0000000000ff7355 */ /* 0x000fe20000100000 */
[----:B------:R-:W-:Y:S10]  /*dbe0*/  BSSY B0, `(.L_x_361) ;  /* 0x0000012000007945 */ /* 0x000ff40003800000 */
[----:B------:R-:W-:Y:S05]  /*dbf0*/  @!P0 BRA `(.L_x_362) ;  /* 0x0000010000008947 */ /* 0x000fea0003800000 */
[----:B------:R-:W-:Y:S01]  /*dc00*/  BMOV.32.CLEAR RZ, B1 ;  /* 0x0000000001ff7355 */ /* 0x000fe20000100000 */
[----:B------:R-:W-:Y:S01]  /*dc10*/  BSSY B1, `(.L_x_363) ;  /* 0x000000d000017945 */ /* 0x000fe20003800000 */
[----:B------:R-:W-:-:S04]  /*dc20*/  MOV R0, RZ ;  /* 0x000000ff00007202 */ /* 0x000fc80000000f00 */
.L_x_364:
[----:B0-----:R-:W-:Y:S02]  /*dc30*/  IADD3 R3, R0, UR12, RZ ;  /* 0x0000000c00037c10 */ /* 0x001fe4000fffe0ff */
[----:B------:R-:W-:-:S03]  /*dc40*/  MOV R2, 0x4 ;  /* 0x0000000400027802 */ /* 0x000fc60000000f00 */
[----:B------:R-:W-:-:S04]  /*dc50*/  IMAD R3, R3, UR8, R6 ;  /* 0x0000000803037c24 */ /* 0x000fc8000f8e0206 */
[----:B------:R-:W-:-:S08]  /*dc60*/  IMAD.WIDE R2, R3, R2, c[0x0][0x170] ;  /* 0x00005c0003027625 */ /* 0x000fd000078e0202 */
[----:B---3--:R-:W2:Y:S02]  /*dc70*/  LDG.E.SYS R5, [R2] ;  /* 0x0000000002057381 */ /* 0x008ea400001ee900 */
[----:B--2---:R-:W-:-:S08]  /*dc80*/  FMUL.FTZ R5, R24, R5 ;  /* 0x0000000518057220 */ /* 0x004fd00000410000 */
[----:B------:R0:W-:Y:S04]  /*dc90*/  STG.E.SYS [R2], R5 ;  /* 0x0000000502007386 */ /* 0x0001e8000010e900 */
[----:B------:R-:W2:Y:S01]  /*dca0*/  LDG.E.SYS R7, [R14] ;  /* 0x000000000e077381 */ /* 0x000ea200001ee900 */
[----:B------:R-:W-:-:S04]  /*dcb0*/  IADD3 R0, R0, 0x1, RZ ;  /* 0x0000000100007810 */ /* 0x000fc80007ffe0ff */
[----:B--2---:R-:W-:-:S12]  /*dcc0*/  ISETP.GE.AND P0, PT, R0, R7, PT ;  /* 0x000000070000720c */ /* 0x004fd80003f06270 */
[----:B0-----:R-:W-:Y:S05]  /*dcd0*/  @!P0 BRA `(.L_x_364) ;  /* 0xffffff5000008947 */ /* 0x001fea000383ffff */
[----:B------:R-:W-:Y:S05]  /*dce0*/  BSYNC B1 ;  /* 0x0000000000017941 */ /* 0x000fea0003800000 */
.L_x_363:
[----:B------:R-:W-:-:S03]  /*dcf0*/  MOV R0, R7 ;  /* 0x0000000700007202 */ /* 0x000fc60000000f00 */
.L_x_362:
[----:B------:R-:W-:Y:S05]  /*dd00*/  BSYNC B0 ;  /* 0x0000000000007941 */ /* 0x000fea0003800000 */
.L_x_361:
        /* <DEDUP_REMOVED lines=13> */
.L_x_368:
        /* <DEDUP_REMOVED lines=12> */
.L_x_367:
[----:B------:R-:W-:-:S03]  /*dea0*/  MOV R0, R7 ;  /* 0x0000000700007202 */ /* 0x000fc60000000f00 */
.L_x_366:
[----:B------:R-:W-:Y:S05]  /*deb0*/  BSYNC B0 ;  /* 0x0000000000007941 */ /* 0x000fea0003800000 */
.L_x_365:
        /* <DEDUP_REMOVED lines=13> */
.L_x_372:
        /* <DEDUP_REMOVED lines=12> */
.L_x_371:
[----:B------:R-:W-:-:S03]  /*e050*/  MOV R0, R7 ;  /* 0x0000000700007202 */ /* 0x000fc60000000f00 */
.L_x_370:
[----:B------:R-:W-:Y:S05]  /*e060*/  BSYNC B0 ;  /* 0x0000000000007941 */ /* 0x000fea0003800000 */
.L_x_369:
        /* <DEDUP_REMOVED lines=13> */
.L_x_376:
        /* <DEDUP_REMOVED lines=12> */
.L_x_375:
[----:B------:R-:W-:-:S03]  /*e200*/  MOV R0, R7 ;  /* 0x0000000700007202 */ /* 0x000fc60000000f00 */
.L_x_374:
[----:B------:R-:W-:Y:S05]  /*e210*/  BSYNC B0 ;  /* 0x0000000000007941 */ /* 0x000fea0003800000 */
.L_x_373:
[----:B------:R-:W-:Y:S01]  /*e220*/  ISETP.GE.AND P0, PT, R0, 0x1, PT ;  /* 0x000000010000780c */ /* 0x000fe20003f06270 */
[----:B------:R-:W-:Y:S01]  /*e230*/  BMOV.32.CLEAR RZ, B0 ;  /* 0x0000000000ff7355 */ /* 0x000fe20000100000 */
[----:B------:R-:W-:Y:S10]  /*e240*/  BSSY B0, `(.L_x_377) ;  /* 0x0000012000007945 */ /* 0x000ff40003800000 */
[----:B------:R-:W-:Y:S05]  /*e250*/  @!P0 BRA `(.L_x_378) ;  /* 0x0000010000008947 */ /* 0x000fea0003800000 */
[----:B------:R-:W-:Y:S01]  /*e260*/  BMOV.32.CLEAR RZ, B1 ;  /* 0x0000000001ff7355 */ /* 0x000fe20000100000 */
[----:B------:R-:W-:Y:S01]  /*e270*/  BSSY B1, `(.L_x_379) ;  /* 0x000000d000017945 */ /* 0x000fe20003800000 */
[----:B------:R-:W-:-:S04]  /*e280*/  MOV R0, RZ ;  /* 0x000000ff00007202 */ /* 0x000fc80000000f00 */
.L_x_380:
        /* <DEDUP_REMOVED lines=12> */
.L_x_379:
[----:B------:R-:W-:-:S03]  /*e350*/  MOV R0, R7 ;  /* 0x0000000700007202 */ /* 0x000fc60000000f00 */
.L_x_378:
[----:B------:R-:W-:Y:S05]  /*e360*/  BSYNC B0 ;  /* 0x0000000000007941 */ /* 0x000fea0003800000 */
.L_x_377:
        /* <DEDUP_REMOVED lines=13> */
.L_x_384:
        /* <DEDUP_REMOVED lines=12> */
.L_x_383:
[----:B------:R-:W-:-:S03]  /*e500*/  MOV R0, R7 ;  /* 0x0000000700007202 */ /* 0x000fc60000000f00 */
.L_x_382:
[----:B------:R-:W-:Y:S05]  /*e510*/  BSYNC B0 ;  /* 0x0000000000007941 */ /* 0x000fea0003800000 */
.L_x_381:
[----:B------:R-:W-:-:S12]  /*e520*/  ISETP.LT.OR P1, PT, R0, 0x1, !P1 ;  /* 0x000000010000780c */ /* 0x000fd80004f21670 */
[----:B------:R-:W-:Y:S05]  /*e530*/  @P1 EXIT ;  /* 0x000000000000194d */ /* 0x000fea0003800000 */
[----:B------:R-:W-:Y:S01]  /*e540*/  BMOV.32.CLEAR RZ, B0 ;  /* 0x0000000000ff7355 */ /* 0x000fe20000100000 */
[----:B------:R-:W-:Y:S01]  /*e550*/  BSSY B0, `(.L_x_385) ;  /* 0x000000d000007945 */ /* 0x000fe20003800000 */
[----:B------:R-:W-:-:S04]  /*e560*/  MOV R0, RZ ;  /* 0x000000ff00007202 */ /* 0x000fc80000000f00 */
.L_x_386:
        /* <DEDUP_REMOVED lines=12> */
.L_x_385:
[----:B------:R-:W-:Y:S05]  /*e630*/  EXIT ;  /* 0x000000000000794d */ /* 0x000fea0003800000 */
.L_x_387:
[----:B------:R-:W-:-:S00]  /*e640*/  BRA `(.L_x_387) ;  /* 0xfffffff000007947 */ /* 0x000fc0000383ffff */
[----:B------:R-:W-:-:S00]  /*e650*/  NOP ;  /* 0x0000000000007918 */ /* 0x000fc00000000000 */
[----:B------:R-:W-:-:S00]  /*e660*/  NOP ;  /* 0x0000000000007918 */ /* 0x000fc00000000000 */
[----:B------:R-:W-:-:S00]  /*e670*/  NOP ;  /* 0x0000000000007918 */ /* 0x000fc00000000000 */
.L_x_448:


//--------------------- .text.kernel_cuda_filter_combine_halves --------------------------
	.section	.text.kernel_cuda_filter_combine_halves,"ax",@progbits
	.sectioninfo	@"SHI_REGISTERS=54"
	.align	128
        .global         kernel_cuda_filter_combine_halves
        .type           kernel_cuda_filter_combine_halves,@function
        .size           kernel_cuda_filter_combine_halves,(.L_x_449 - kernel_cuda_filter_combine_halves)
        .other          kernel_cuda_filter_combine_halves,@"STO_CUDA_ENTRY STV_DEFAULT"
kernel_cuda_filter_combine_halves:
.text.kernel_cuda_filter_combine_halves:
[----:B------:R-:W-:-:S03]  /*0000*/  MOV R1, c[0x0][0x28] ;  /* 0x00000a0000017a02 */ /* 0x000fc60000000f00 */
[----:B------:R-:W0:Y:S01]  /*0010*/  S2R R2, SR_CTAID.Y ;  /* 0x0000000000027919 */ /* 0x000e220000002600 */
[----:B------:R-:W-:-:S03]  /*0020*/  IADD3 R1, R1, -0x68, RZ ;  /* 0xffffff9801017810 */ /* 0x000fc60007ffe0ff */
[----:B------:R-:W0:Y:S04]  /*0030*/  S2R R3, SR_TID.Y ;  /* 0x0000000000037919 */ /* 0x000e280000002200 */
[----:B------:R-:W1:Y:S04]  /*0040*/  S2R R12, SR_CTAID.X ;  /* 0x00000000000c7919 */ /* 0x000e680000002500 */
[----:B------:R-:W1:Y:S01]  /*0050*/  S2R R13, SR_TID.X ;  /* 0x00000000000d7919 */ /* 0x000e620000002100 */
[----:B0-----:R-:W-:-:S05]  /*0060*/  IMAD R2, R2, c[0x0][0x4], R3 ;  /* 0x0000010002027a24 */ /* 0x001fca00078e0203 */
[----:B------:R-:W-:Y:S01]  /*0070*/  IADD3 R8, R2, c[0x0][0x184], RZ ;  /* 0x0000610002087a10 */ /* 0x000fe20007ffe0ff */
[----:B-1----:R-:W-:-:S03]  /*0080*/  IMAD R3, R12, c[0x0][0x0], R13 ;  /* 0x000000000c037a24 */ /* 0x002fc600078e020d */
[----:B------:R-:W-:Y:S02]  /*0090*/  ISETP.GE.AND P0, PT, R8, c[0x0][0x18c], PT ;  /* 0x0000630008007a0c */ /* 0x000fe40003f06270 */
[----:B------:R-:W-:-:S04]  /*00a0*/  IADD3 R43, R3, c[0x0][0x180], RZ ;  /* 0x00006000032b7a10 */ /* 0x000fc80007ffe0ff */
[----:B------:R-:W-:-:S12]  /*00b0*/  ISETP.GE.OR P0, PT, R43, c[0x0][0x188], P0 ;  /* 0x000062002b007a0c */ /* 0x000fd80000706670 */
[----:B------:R-:W-:Y:S05]  /*00c0*/  @P0 EXIT ;  /* 0x000000000000094d */ /* 0x000fea0003800000 */
[----:B------:R-:W-:Y:S02]  /*00d0*/  MOV R0, c[0x0][0x180] ;  /* 0x0000600000007a02 */ /* 0x000fe40000000f00 */
[----:B------:R-:W-:Y:S02]  /*00e0*/  ISETP.NE.U32.AND P0, PT, RZ, c[0x0][0x160], PT ;  /* 0x00005800ff007a0c */ /* 0x000fe40003f05070 */
[----:B------:R-:W-:Y:S02]  /*00f0*/  IADD3 R0, -R0, 0x3, RZ ;  /* 0x0000000300007810 */ /* 0x000fe40007ffe1ff */
[----:B------:R-:W-:Y:S02]  /*0100*/  ISETP.NE.AND.EX P0, PT, RZ, c[0x0][0x164], PT, P0 ;  /* 0x00005900ff007a0c */ /* 0x000fe40003f05300 */
[----:B------:R-:W-:Y:S02]  /*0110*/  IADD3 R0, R0, c[0x0][0x188], RZ ;  /* 0x0000620000007a10 */ /* 0x000fe40007ffe0ff */
[----:B------:R-:W-:-:S02]  /*0120*/  MOV R14, 0x4 ;  /* 0x00000004000e7802 */ /* 0x000fc40000000f00 */
[----:B------:R-:W-:Y:S02]  /*0130*/  LOP3.LUT R0, R0, 0xfffffffc, RZ, 0xc0, !PT ;  /* 0xfffffffc00007812 */ /* 0x000fe400078ec0ff */
[----:B------:R-:W-:-:S03]  /*0140*/  ISETP.NE.U32.AND P1, PT, RZ, c[0x0][0x168], PT ;  /* 0x00005a00ff007a0c */ /* 0x000fc60003f25070 */
[----:B------:R-:W-:Y:S01]  /*0150*/  IMAD R9, R2, R0, R3 ;  /* 0x0000000002097224 */ /* 0x000fe200078e0203 */
[----:B------:R-:W-:-:S03]  /*0160*/  ISETP.NE.AND.EX P1, PT, RZ, c[0x0][0x16c], PT, P1 ;  /* 0x00005b00ff007a0c */ /* 0x000fc60003f25310 */
[----:B------:R-:W-:-:S04]  /*0170*/  IMAD.WIDE R4, R9, R14, c[0x0][0x170] ;  /* 0x00005c0009047625 */ /* 0x000fc800078e020e */
[----:B------:R-:W-:Y:S01]  /*0180*/  IMAD.WIDE R6, R9, R14, c[0x0][0x178] ;  /* 0x00005e0009067625 */ /* 0x000fe200078e020e */
[----:B------:R-:W-:Y:S07]  /*0190*/  @!P0 BRA `(.L_x_388) ;  /* 0x0000006000008947 */ /* 0x000fee0003800000 */
[----:B------:R-:W2:Y:S04]  /*01a0*/  LDG.E.SYS R2, [R6] ;  /* 0x0000000006027381 */ /* 0x000ea800001ee900 */
[----:B------:R-:W2:Y:S02]  /*01b0*/  LDG.E.SYS R3, [R4] ;  /* 0x0000000004037381 */ /* 0x000ea400001ee900 */
[----:B--2---:R-:W-:Y:S02]  /*01c0*/  FADD.FTZ R10, R2, R3 ;  /* 0x00000003020a7221 */ /* 0x004fe40000010000 */
[----:B------:R-:W-:-:S04]  /*01d0*/  IMAD.WIDE R2, R9, R14, c[0x0][0x160] ;  /* 0x0000580009027625 */ /* 0x000fc800078e020e */
[----:B------:R-:W-:-:S08]  /*01e0*/  FMUL.FTZ R11, R10, 0.5 ;  /* 0x3f0000000a0b7820 */ /* 0x000fd00000410000 */
[----:B------:R0:W-:Y:S02]  /*01f0*/  STG.E.SYS [R2], R11 ;  /* 0x0000000b02007386 */ /* 0x0001e4000010e900 */
.L_x_388:
[----:B------:R-:W-:Y:S05]  /*0200*/  @!P1 EXIT ;  /* 0x000000000000994d */ /* 0x000fea0003800000 */
[----:B------:R-:W-:Y:S01]  /*0210*/  ISETP.NE.AND P0, PT, RZ, c[0x0][0x190], PT ;  /* 0x00006400ff007a0c */ /* 0x000fe20003f05270 */
[----:B0-----:R-:W-:-:S11]  /*0220*/  IMAD.WIDE R2, R9, R14, c[0x0][0x168] ;  /* 0x00005a0009027625 */ /* 0x001fd600078e020e */
[----:B------:R-:W-:Y:S05]  /*0230*/  @!P0 BRA `(.L_x_389) ;  /* 0x000014e000008947 */ /* 0x000fea0003800000 */
[----:B------:R-:W-:Y:S01]  /*0240*/  ULDC UR4, c[0x0][0x190] ;  /* 0x0000640000047ab9 */ /* 0x000fe20000000800 */
[----:B------:R-:W-:Y:S01]  /*0250*/  IADD3 R4, R8, -c[0x0][0x190], RZ ;  /* 0x8000640008047a10 */ /* 0x000fe20007ffe0ff */
[----:B------:R-:W-:Y:S01]  /*0260*/  UIADD3 UR4, UR4, 0x1, URZ ;  /* 0x0000000104047890 */ /* 0x000fe2000fffe03f */
[----:B------:R0:W-:Y:S01]  /*0270*/  STG.E.SYS [R2], RZ ;  /* 0x000000ff02007386 */ /* 0x0001e2000010e900 */
[----:B------:R-:W-:Y:S01]  /*0280*/  BMOV.32.CLEAR RZ, B1 ;  /* 0x0000000001ff7355 */ /* 0x000fe20000100000 */
[----:B------:R-:W-:Y:S01]  /*0290*/  IMNMX R9, R4, c[0x0][0x184], !PT ;  /* 0x0000610004097a17 */ /* 0x000fe20007800200 */
[----:B------:R-:W-:Y:S01]  /*02a0*/  BSSY B1, `(.L_x_390) ;  /* 0x0000126000017945 */ /* 0x000fe20003800000 */
[----:B------:R-:W-:Y:S02]  /*02b0*/  MOV R10, RZ ;  /* 0x000000ff000a7202 */ /* 0x000fe40000000f00 */
[----:B------:R-:W-:-:S04]  /*02c0*/  IADD3 R8, R8, UR4, RZ ;  /* 0x0000000408087c10 */ /* 0x000fc8000fffe0ff */
[----:B------:R-:W-:-:S04]  /*02d0*/  IMNMX R8, R8, c[0x0][0x18c], PT ;  /* 0x0000630008087a17 */ /* 0x000fc80003800200 */
[----:B------:R-:W-:-:S12]  /*02e0*/  ISETP.GE.AND P0, PT, R9, R8, PT ;  /* 0x000000080900720c */ /* 0x000fd80003f06270 */
[----:B------:R-:W-:Y:S05]  /*02f0*/  @P0 BRA `(.L_x_391) ;  /* 0x0000120000000947 */ /* 0x000fea0003800000 */
[----:B0-----:R-:W-:Y:S01]  /*0300*/  IADD3 R5, -R12, RZ, RZ ;  /* 0x000000ff0c057210 */ /* 0x001fe20007ffe1ff */
[----:B------:R-:W-:Y:S01]  /*0310*/  ULDC UR5, c[0x0][0x188] ;  /* 0x0000620000057ab9 */ /* 0x000fe20000000800 */
[----:B------:R-:W-:Y:S01]  /*0320*/  MOV R4, c[0x0][0x0] ;  /* 0x0000000000047a02 */ /* 0x000fe20000000f00 */
[----:B------:R-:W-:Y:S01]  /*0330*/  ULOP3.LUT UR5, URZ, UR5, URZ, 0x33, !UPT ;  /* 0x000000053f057292 */ /* 0x000fe2000f8e333f */
[----:B------:R-:W-:Y:S02]  /*0340*/  IADD3 R11, R43, UR4, RZ ;  /* 0x000000042b0b7c10 */ /* 0x000fe4000fffe0ff */
[----:B------:R-:W-:Y:S01]  /*0350*/  MOV R10, RZ ;  /* 0x000000ff000a7202 */ /* 0x000fe20000000f00 */
[----:B------:R-:W-:Y:S01]  /*0360*/  IMAD R5, R5, R4, -0x2 ;  /* 0xfffffffe05057424 */ /* 0x000fe200078e0204 */
[----:B------:R-:W-:Y:S02]  /*0370*/  IADD3 R4, R43, -c[0x0][0x190], RZ ;  /* 0x800064002b047a10 */ /* 0x000fe40007ffe0ff */
[----:B------:R-:W-:-:S02]  /*0380*/  IMNMX R11, R11, c[0x0][0x188], PT ;  /* 0x000062000b0b7a17 */ /* 0x000fc40003800200 */
[----:B------:R-:W-:Y:S02]  /*0390*/  IADD3 R5, R5, -c[0x0][0x180], -R13 ;  /* 0x8000600005057a10 */ /* 0x000fe40007ffe80d */
[----:B------:R-:W-:Y:S02]  /*03a0*/  IMNMX R4, R4, c[0x0][0x180], !PT ;  /* 0x0000600004047a17 */ /* 0x000fe40007800200 */
[----:B------:R-:W-:Y:S02]  /*03b0*/  IADD3 R6, R5, -c[0x0][0x190], RZ ;  /* 0x8000640005067a10 */ /* 0x000fe40007ffe0ff */
[----:B------:R-:W-:Y:S02]  /*03c0*/  LOP3.LUT R5, RZ, R4, RZ, 0x33, !PT ;  /* 0x00000004ff057212 */ /* 0x000fe400078e33ff */
[----:B------:R-:W-:Y:S02]  /*03d0*/  IMNMX R6, R6, UR5, !PT ;  /* 0x0000000506067c17 */ /* 0x000fe4000f800200 */
[----:B------:R-:W-:-:S02]  /*03e0*/  IADD3 R12, R4, 0x1, RZ ;  /* 0x00000001040c7810 */ /* 0x000fc40007ffe0ff */
[----:B------:R-:W-:Y:S02]  /*03f0*/  IADD3 R5, R5, -R6, RZ ;  /* 0x8000000605057210 */ /* 0x000fe40007ffe0ff */
[----:B------:R-:W-:Y:S02]  /*0400*/  IADD3 R6, -R6, -0x2, -R4 ;  /* 0xfffffffe06067810 */ /* 0x000fe40007ffe904 */
[----:B------:R-:W-:Y:S02]  /*0410*/  LOP3.LUT R5, R5, 0x3, RZ, 0xc0, !PT ;  /* 0x0000000305057812 */ /* 0x000fe400078ec0ff */
[----:B------:R-:W-:Y:S02]  /*0420*/  ISETP.GE.U32.AND P1, PT, R6, 0x3, PT ;  /* 0x000000030600780c */ /* 0x000fe40003f26070 */
[C---:B------:R-:W-:Y:S02]  /*0430*/  ISETP.NE.AND P2, PT, R5.reuse, RZ, PT ;  /* 0x000000ff0500720c */ /* 0x040fe40003f45270 */
[----:B------:R-:W-:-:S02]  /*0440*/  ISETP.NE.AND P3, PT, R5, 0x1, PT ;  /* 0x000000010500780c */ /* 0x000fc40003f65270 */
[----:B------:R-:W-:Y:S02]  /*0450*/  ISETP.NE.AND P4, PT, R5, 0x2, PT ;  /* 0x000000020500780c */ /* 0x000fe40003f85270 */
[C---:B------:R-:W-:Y:S02]  /*0460*/  IADD3 R13, R4.reuse, 0x2, RZ ;  /* 0x00000002040d7810 */ /* 0x040fe40007ffe0ff */
[----:B------:R-:W-:-:S02]  /*0470*/  IADD3 R14, R4, 0x3, RZ ;  /* 0x00000003040e7810 */ /* 0x000fc40007ffe0ff */
.L_x_401:
[----:B------:R-:W-:Y:S01]  /*0480*/  IADD3 R4, R43, -c[0x0][0x190], RZ ;  /* 0x800064002b047a10 */ /* 0x000fe20007ffe0ff */
[----:B------:R-:W-:Y:S01]  /*0490*/  BMOV.32.CLEAR RZ, B0 ;  /* 0x0000000000ff7355 */ /* 0x000fe20000100000 */
[----:B------:R-:W-:Y:S02]  /*04a0*/  BSSY B0, `(.L_x_392) ;  /* 0x0000102000007945 */ /* 0x000fe40003800000 */
[----:B0-----:R-:W-:-:S04]  /*04b0*/  IMNMX R16, R4, c[0x0][0x180], !PT ;  /* 0x0000600004107a17 */ /* 0x001fc80007800200 */
[----:B------:R-:W-:-:S12]  /*04c0*/  ISETP.GE.AND P0, PT, R16, R11, PT ;  /* 0x0000000b1000720c */ /* 0x000fd80003f06270 */
[----:B------:R-:W-:Y:S05]  /*04d0*/  @P0 BRA `(.L_x_393) ;  /* 0x00000fe000000947 */ /* 0x000fea0003800000 */
[----:B------:R-:W-:Y:S01]  /*04e0*/  BMOV.32.CLEAR RZ, B2 ;  /* 0x0000000002ff7355 */ /* 0x000fe20000100000 */
[----:B------:R-:W-:Y:S01]  /*04f0*/  BSSY B2, `(.L_x_394) ;  /* 0x0000024000027945 */ /* 0x000fe20003800000 */
[----:B------:R-:W-:Y:S05]  /*0500*/  @!P2 BRA `(.L_x_395) ;  /* 0x000002200000a947 */ /* 0x000fea0003800000 */
[----:B------:R-:W-:Y:S02]  /*0510*/  IADD3 R5, R9, -c[0x0][0x184], RZ ;  /* 0x8000610009057a10 */ /* 0x000fe40007ffe0ff */
[----:B------:R-:W-:-:S03]  /*0520*/  MOV R4, 0x4 ;  /* 0x0000000400047802 */ /* 0x000fc60000000f00 */
[----:B------:R-:W-:-:S05]  /*0530*/  IMAD R5, R0, R5, -c[0x0][0x180] ;  /* 0x8000600000057624 */ /* 0x000fca00078e0205 */
[----:B------:R-:W-:-:S05]  /*0540*/  IADD3 R5, R16, R5, RZ ;  /* 0x0000000510057210 */ /* 0x000fca0007ffe0ff */
[----:B------:R-:W-:-:S04]  /*0550*/  IMAD.WIDE R6, R5, R4, c[0x0][0x178] ;  /* 0x00005e0005067625 */ /* 0x000fc800078e0204 */
[----:B------:R-:W-:-:S04]  /*0560*/  IMAD.WIDE R4, R5, R4, c[0x0][0x170] ;  /* 0x00005c0005047625 */ /* 0x000fc800078e0204 */
[----:B------:R-:W2:Y:S04]  /*0570*/  LDG.E.SYS R15, [R6] ;  /* 0x00000000060f7381 */ /* 0x000ea800001ee900 */
[----:B------:R-:W2:Y:S01]  /*0580*/  LDG.E.SYS R16, [R4] ;  /* 0x0000000004107381 */ /* 0x000ea200001ee900 */
[C---:B------:R-:W-:Y:S02]  /*0590*/  LEA R20, R10.reuse, R1, 0x2 ;  /* 0x000000010a147211 */ /* 0x040fe400078e10ff */
[----:B------:R-:W-:Y:S01]  /*05a0*/  IADD3 R18, R10, 0x1, RZ ;  /* 0x000000010a127810 */ /* 0x000fe20007ffe0ff */
[----:B--2---:R-:W-:-:S04]  /*05b0*/  FADD.FTZ R15, -R15, R16 ;  /* 0x000000100f0f7221 */ /* 0x004fc80000010100 */
[----:B------:R-:W-:-:S04]  /*05c0*/  FMUL.FTZ R16, R15, 0.25 ;  /* 0x3e8000000f107820 */ /* 0x000fc80000410000 */
[----:B------:R-:W-:Y:S01]  /*05d0*/  FMUL.FTZ R17, R15, R16 ;  /* 0x000000100f117220 */ /* 0x000fe20000410000 */
[----:B------:R-:W-:Y:S02]  /*05e0*/  MOV R15, R10 ;  /* 0x0000000a000f7202 */ /* 0x000fe40000000f00 */
[----:B------:R-:W-:Y:S02]  /*05f0*/  MOV R16, R12 ;  /* 0x0000000c00107202 */ /* 0x000fe40000000f00 */
[----:B------:R-:W-:-:S03]  /*0600*/  MOV R10, R18 ;  /* 0x00000012000a7202 */ /* 0x000fc60000000f00 */
[----:B------:R0:W-:Y:S01]  /*0610*/  STL [R20], R17 ;  /* 0x0000001114007387 */ /* 0x0001e20000100800 */
[----:B------:R-:W-:Y:S05]  /*0620*/  @!P3 BRA `(.L_x_395) ;  /* 0x000001000000b947 */ /* 0x000fea0003800000 */
[----:B------:R-:W2:Y:S04]  /*0630*/  LDG.E.SYS R10, [R6+0x4] ;  /* 0x00000400060a7381 */ /* 0x000ea800001ee900 */
[----:B------:R-:W3:Y:S04]  /*0640*/  @P4 LDG.E.SYS R16, [R6+0x8] ;  /* 0x0000080006104381 */ /* 0x000ee800001ee900 */
[----:B0-----:R-:W2:Y:S04]  /*0650*/  LDG.E.SYS R17, [R4+0x4] ;  /* 0x0000040004117381 */ /* 0x001ea800001ee900 */
[----:B------:R-:W3:Y:S01]  /*0660*/  @P4 LDG.E.SYS R19, [R4+0x8] ;  /* 0x0000080004134381 */ /* 0x000ee200001ee900 */
[----:B--2---:R-:W-:-:S02]  /*0670*/  FADD.FTZ R10, -R10, R17 ;  /* 0x000000110a0a7221 */ /* 0x004fc40000010100 */
[----:B---3--:R-:W-:Y:S02]  /*0680*/  @P4 FADD.FTZ R16, -R16, R19 ;  /* 0x0000001310104221 */ /* 0x008fe40000010100 */
[----:B------:R-:W-:Y:S02]  /*0690*/  FMUL.FTZ R17, R10, 0.25 ;  /* 0x3e8000000a117820 */ /* 0x000fe40000410000 */
[----:B------:R-:W-:Y:S02]  /*06a0*/  @P4 FMUL.FTZ R19, R16, 0.25 ;  /* 0x3e80000010134820 */ /* 0x000fe40000410000 */
[----:B------:R-:W-:Y:S01]  /*06b0*/  FMUL.FTZ R17, R10, R17 ;  /* 0x000000110a117220 */ /* 0x000fe20000410000 */
[C---:B------:R-:W-:Y:S01]  /*06c0*/  IADD3 R10, R15.reuse, 0x2, RZ ;  /* 0x000000020f0a7810 */ /* 0x040fe20007ffe0ff */
[----:B------:R-:W-:Y:S01]  /*06d0*/  @P4 FMUL.FTZ R19, R16, R19 ;  /* 0x0000001310134220 */ /* 0x000fe20000410000 */
[----:B------:R-:W-:Y:S02]  /*06e0*/  MOV R16, R13 ;  /* 0x0000000d00107202 */ /* 0x000fe40000000f00 */
[----:B------:R-:W-:-:S02]  /*06f0*/  @P4 IADD3 R10, R15, 0x3, RZ ;  /* 0x000000030f0a4810 */ /* 0x000fc40007ffe0ff */
[----:B------:R-:W-:Y:S01]  /*0700*/  @P4 MOV R16, R14 ;  /* 0x0000000e00104202 */ /* 0x000fe20000000f00 */
[----:B------:R0:W-:Y:S04]  /*0710*/  STL [R20+0x4], R17 ;  /* 0x0000041114007387 */ /* 0x0001e80000100800 */
[----:B------:R0:W-:Y:S03]  /*0720*/  @P4 STL [R20+0x8], R19 ;  /* 0x0000081314004387 */ /* 0x0001e60000100800 */
.L_x_395:
[----:B------:R-:W-:Y:S05]  /*0730*/  BSYNC B2 ;  /* 0x0000000000027941 */ /* 0x000fea0003800000 */
.L_x_394:
[----:B------:R-:W-:Y:S05]  /*0740*/  @!P1 BRA `(.L_x_393) ;  /* 0x00000d7000009947 */ /* 0x000fea0003800000 */
[----:B------:R-:W-:Y:S01]  /*0750*/  IADD3 R5, R16, -c[0x0][0x180], RZ ;  /* 0x8000600010057a10 */ /* 0x000fe20007ffe0ff */
[----:B------:R-:W-:Y:S01]  /*0760*/  BMOV.32.CLEAR RZ, B2 ;  /* 0x0000000002ff7355 */ /* 0x000fe20000100000 */
[----:B------:R-:W-:Y:S01]  /*0770*/  IADD3 R4, R9, -c[0x0][0x184], RZ ;  /* 0x8000610009047a10 */ /* 0x000fe20007ffe0ff */
[----:B------:R-:W-:Y:S01]  /*0780*/  BSSY B2, `(.L_x_396) ;  /* 0x000007a000027945 */ /* 0x000fe20003800000 */
[----:B------:R-:W-:Y:S02]  /*0790*/  MOV R6, 0x4 ;  /* 0x0000000400067802 */ /* 0x000fe40000000f00 */
[----:B------:R-:W-:Y:S01]  /*07a0*/  LEA R15, R10, R1, 0x2 ;  /* 0x000000010a0f7211 */ /* 0x000fe200078e10ff */
[----:B------:R-:W-:-:S03]  /*07b0*/  IMAD R5, R0, R4, R5 ;  /* 0x0000000400057224 */ /* 0x000fc600078e0205 */
[----:B------:R-:W-:Y:S01]  /*07c0*/  IADD3 R15, R15, 0x8, RZ ;  /* 0x000000080f0f7810 */ /* 0x000fe20007ffe0ff */
[----:B0-----:R-:W-:-:S04]  /*07d0*/  IMAD.WIDE R18, R5, R6, c[0x0][0x170] ;  /* 0x00005c0005127625 */ /* 0x001fc800078e0206 */
[----:B------:R-:W-:Y:S01]  /*07e0*/  IMAD.WIDE R6, R5, R6, c[0x0][0x178] ;  /* 0x00005e0005067625 */ /* 0x000fe200078e0206 */
[----:B------:R-:W-:Y:S02]  /*07f0*/  IADD3 R5, R11, -R16, RZ ;  /* 0x800000100b057210 */ /* 0x000fe40007ffe0ff */
[----:B------:R-:W-:Y:S02]  /*0800*/  IADD3 R4, P0, R18, 0x8, RZ ;  /* 0x0000000812047810 */ /* 0x000fe40007f1e0ff */
[----:B------:R-:W-:Y:S02]  /*0810*/  ISETP.GT.AND P5, PT, R5, 0xc, PT ;  /* 0x0000000c0500780c */ /* 0x000fe40003fa4270 */
[----:B------:R-:W-:Y:S02]  /*0820*/  IADD3 R6, P6, R6, 0x8, RZ ;  /* 0x0000000806067810 */ /* 0x000fe40007fde0ff */
[----:B------:R-:W-:Y:S02]  /*0830*/  IADD3.X R5, RZ, R19, RZ, P0, !PT ;  /* 0x00000013ff057210 */ /* 0x000fe400007fe4ff */
[----:B------:R-:W-:-:S02]  /*0840*/  IADD3.X R7, RZ, R7, RZ, P6, !PT ;  /* 0x00000007ff077210 */ /* 0x000fc400037fe4ff */
[----:B------:R-:W-:-:S04]  /*0850*/  PLOP3.LUT P0, PT, PT, PT, PT, 0x80, 0x0 ;  /* 0x000000000000781c */ /* 0x000fc80003f0f070 */
[----:B------:R-:W-:Y:S05]  /*0860*/  @!P5 BRA `(.L_x_397) ;  /* 0x000006b00000d947 */ /* 0x000fea0003800000 */
[----:B------:R-:W-:Y:S02]  /*0870*/  PLOP3.LUT P0, PT, PT, PT, PT, 0x8, 0x0 ;  /* 0x000000000000781c */ /* 0x000fe40003f0e170 */
[----:B------:R-:W-:-:S02]  /*0880*/  IADD3 R17, R11, -0xc, RZ ;  /* 0xfffffff40b117810 */ /* 0x000fc40007ffe0ff */
.L_x_398:
[----:B------:R0:W2:Y:S04]  /*0890*/  LDG.E.SYS R32, [R6+0x18] ;  /* 0x0000180006207381 */ /* 0x0000a800001ee900 */
[----:B------:R1:W2:Y:S04]  /*08a0*/  LDG.E.SYS R33, [R4+0x18] ;  /* 0x0000180004217381 */ /* 0x0002a800001ee900 */
[----:B------:R0:W3:Y:S04]  /*08b0*/  LDG.E.SYS R30, [R6+0x24] ;  /* 0x00002400061e7381 */ /* 0x0000e800001ee900 */
[----:B------:R1:W3:Y:S04]  /*08c0*/  LDG.E.SYS R23, [R4+0x24] ;  /* 0x0000240004177381 */ /* 0x0002e800001ee900 */
[----:B------:R0:W4:Y:S04]  /*08d0*/  LDG.E.SYS R42, [R6+-0x8] ;  /* 0xfffff800062a7381 */ /* 0x00012800001ee900 */
[----:B------:R1:W4:Y:S04]  /*08e0*/  LDG.E.SYS R45, [R4+-0x8] ;  /* 0xfffff800042d7381 */ /* 0x00032800001ee900 */
[----:B------:R0:W5:Y:S04]  /*08f0*/  LDG.E.SYS R44, [R6+-0x4] ;  /* 0xfffffc00062c7381 */ /* 0x00016800001ee900 */
[----:B------:R1:W5:Y:S04]  /*0900*/  LDG.E.SYS R47, [R4+-0x4] ;  /* 0xfffffc00042f7381 */ /* 0x00036800001ee900 */
[----:B------:R0:W5:Y:S04]  /*0910*/  LDG.E.SYS R46, [R6] ;  /* 0x00000000062e7381 */ /* 0x00016800001ee900 */
[----:B------:R1:W5:Y:S04]  /*0920*/  LDG.E.SYS R49, [R4] ;  /* 0x0000000004317381 */ /* 0x00036800001ee900 */
[----:B------:R0:W5:Y:S04]  /*0930*/  LDG.E.SYS R48, [R6+0x4] ;  /* 0x0000040006307381 */ /* 0x00016800001ee900 */
        /* <DEDUP_REMOVED lines=20> */
[----:B------:R1:W5:Y:S01]  /*0a80*/  LDG.E.SYS R19, [R4+0x34] ;  /* 0x0000340004137381 */ /* 0x00036200001ee900 */
[----:B------:R-:W-:-:S02]  /*0a90*/  IADD3 R16, R16, 0x10, RZ ;  /* 0x0000001010107810 */ /* 0x000fc40007ffe0ff */
[----:B-1----:R-:W-:-:S04]  /*0aa0*/  IADD3 R4, P6, R4, 0x40, RZ ;  /* 0x0000004004047810 */ /* 0x002fc80007fde0ff */
[----:B------:R-:W-:Y:S02]  /*0ab0*/  IADD3.X R5, RZ, R5, RZ, P6, !PT ;  /* 0x00000005ff057210 */ /* 0x000fe400037fe4ff */
[----:B------:R-:W-:Y:S02]  /*0ac0*/  ISETP.GE.AND P6, PT, R16, R17, PT ;  /* 0x000000111000720c */ /* 0x000fe40003fc6270 */
[----:B0-----:R-:W-:Y:S02]  /*0ad0*/  IADD3 R6, P5, R6, 0x40, RZ ;  /* 0x0000004006067810 */ /* 0x001fe40007fbe0ff */
[----:B------:R-:W-:Y:S02]  /*0ae0*/  IADD3 R10, R10, 0x10, RZ ;  /* 0x000000100a0a7810 */ /* 0x000fe40007ffe0ff */
[----:B------:R-:W-:Y:S01]  /*0af0*/  IADD3.X R7, RZ, R7, RZ, P5, !PT ;  /* 0x00000007ff077210 */ /* 0x000fe20002ffe4ff */
[----:B--2---:R-:W-:Y:S02]  /*0b00*/  FADD.FTZ R32, -R32, R33 ;  /* 0x0000002120207221 */ /* 0x004fe40000010100 */
[----:B---3--:R-:W-:-:S02]  /*0b10*/  FADD.FTZ R30, -R30, R23 ;  /* 0x000000171e1e7221 */ /* 0x008fc40000010100 */
[----:B------:R-:W-:Y:S02]  /*0b20*/  FMUL.FTZ R23, R32, 0.25 ;  /* 0x3e80000020177820 */ /* 0x000fe40000410000 */
[----:B------:R-:W-:Y:S02]  /*0b30*/  FMUL.FTZ R33, R30, 0.25 ;  /* 0x3e8000001e217820 */ /* 0x000fe40000410000 */
[----:B----4-:R-:W-:Y:S02]  /*0b40*/  FADD.FTZ R42, -R42, R45 ;  /* 0x0000002d2a2a7221 */ /* 0x010fe40000010100 */
[----:B------:R-:W-:Y:S02]  /*0b50*/  FMUL.FTZ R32, R32, R23 ;  /* 0x0000001720207220 */ /* 0x000fe40000410000 */
[----:B------:R-:W-:Y:S02]  /*0b60*/  FMUL.FTZ R45, R42, 0.25 ;  /* 0x3e8000002a2d7820 */ /* 0x000fe40000410000 */
[----:B-----5:R-:W-:-:S04]  /*0b70*/  FADD.FTZ R44, -R44, R47 ;  /* 0x0000002f2c2c7221 */ /* 0x020fc80000010100 */
[----:B------:R-:W-:Y:S02]  /*0b80*/  FMUL.FTZ R47, R44, 0.25 ;  /* 0x3e8000002c2f7820 */ /* 0x000fe40000410000 */
[----:B------:R-:W-:-:S04]  /*0b90*/  FADD.FTZ R46, -R46, R49 ;  /* 0x000000312e2e7221 */ /* 0x000fc80000010100 */
[----:B------:R-:W-:Y:S02]  /*0ba0*/  FMUL.FTZ R49, R46, 0.25 ;  /* 0x3e8000002e317820 */ /* 0x000fe40000410000 */
[----:B------:R-:W-:-:S04]  /*0bb0*/  FADD.FTZ R48, -R48, R51 ;  /* 0x0000003330307221 */ /* 0x000fc80000010100 */
[----:B------:R-:W-:Y:S02]  /*0bc0*/  FMUL.FTZ R51, R48, 0.25 ;  /* 0x3e80000030337820 */ /* 0x000fe40000410000 */
[----:B------:R-:W-:Y:S02]  /*0bd0*/  FADD.FTZ R37, -R40, R37 ;  /* 0x0000002528257221 */ /* 0x000fe40000010100 */
[----:B------:R-:W-:Y:S02]  /*0be0*/  FADD.FTZ R35, -R38, R35 ;  /* 0x0000002326237221 */ /* 0x000fe40000010100 */
[----:B------:R-:W-:Y:S02]  /*0bf0*/  FADD.FTZ R41, -R41, R36 ;  /* 0x0000002429297221 */ /* 0x000fe40000010100 */
[----:B------:R-:W-:Y:S02]  /*0c00*/  FMUL.FTZ R36, R35, 0.25 ;  /* 0x3e80000023247820 */ /* 0x000fe40000410000 */
[----:B------:R-:W-:-:S02]  /*0c10*/  FMUL.FTZ R38, R41, 0.25 ;  /* 0x3e80000029267820 */ /* 0x000fc40000410000 */
[----:B------:R-:W-:Y:S02]  /*0c20*/  FADD.FTZ R39, -R39, R34 ;  /* 0x0000002227277221 */ /* 0x000fe40000010100 */
[----:B------:R-:W-:Y:S02]  /*0c30*/  FMUL.FTZ R34, R37, 0.25 ;  /* 0x3e80000025227820 */ /* 0x000fe40000410000 */
[----:B------:R-:W-:Y:S02]  /*0c40*/  FMUL.FTZ R40, R39, 0.25 ;  /* 0x3e80000027287820 */ /* 0x000fe40000410000 */
[----:B------:R-:W-:Y:S02]  /*0c50*/  FADD.FTZ R24, -R31, R24 ;  /* 0x000000181f187221 */ /* 0x000fe40000010100 */
[----:B------:R-:W-:Y:S02]  /*0c60*/  FADD.FTZ R18, -R29, R18 ;  /* 0x000000121d127221 */ /* 0x000fe40000010100 */
[----:B------:R-:W-:-:S02]  /*0c70*/  FMUL.FTZ R29, R24, 0.25 ;  /* 0x3e800000181d7820 */ /* 0x000fc40000410000 */
        /* <DEDUP_REMOVED lines=9> */
[----:B------:R-:W-:Y:S02]  /*0d10*/  FMUL.FTZ R42, R42, R45 ;  /* 0x0000002d2a2a7220 */ /* 0x000fe40000410000 */
[----:B------:R-:W-:Y:S02]  /*0d20*/  FMUL.FTZ R44, R44, R47 ;  /* 0x0000002f2c2c7220 */ /* 0x000fe40000410000 */
[----:B------:R-:W-:-:S02]  /*0d30*/  FMUL.FTZ R46, R46, R49 ;  /* 0x000000312e2e7220 */ /* 0x000fc40000410000 */
[----:B------:R-:W-:Y:S02]  /*0d40*/  FMUL.FTZ R48, R48, R51 ;  /* 0x0000003330307220 */ /* 0x000fe40000410000 */
[----:B------:R-:W-:Y:S02]  /*0d50*/  FMUL.FTZ R34, R37, R34 ;  /* 0x0000002225227220 */ /* 0x000fe40000410000 */
[----:B------:R-:W-:Y:S02]  /*0d60*/  FMUL.FTZ R36, R35, R36 ;  /* 0x0000002423247220 */ /* 0x000fe40000410000 */
        /* <DEDUP_REMOVED lines=8> */
[----:B------:R-:W-:Y:S01]  /*0df0*/  FMUL.FTZ R26, R26, R25 ;  /* 0x000000191a1a7220 */ /* 0x000fe20000410000 */
[----:B------:R-:W-:Y:S04]  /*0e00*/  STL [R15+-0x8], R42 ;  /* 0xfffff82a0f007387 */ /* 0x000fe80000100800 */
[----:B------:R-:W-:Y:S04]  /*0e10*/  STL [R15+-0x4], R44 ;  /* 0xfffffc2c0f007387 */ /* 0x000fe80000100800 */
[----:B------:R-:W-:Y:S04]  /*0e20*/  STL [R15], R46 ;  /* 0x0000002e0f007387 */ /* 0x000fe80000100800 */
[----:B------:R-:W-:Y:S04]  /*0e30*/  STL [R15+0x4], R48 ;  /* 0x000004300f007387 */ /* 0x000fe80000100800 */
        /* <DEDUP_REMOVED lines=11> */
[----:B------:R0:W-:Y:S02]  /*0ef0*/  STL [R15+0x34], R26 ;  /* 0x0000341a0f007387 */ /* 0x0001e40000100800 */
[----:B0-----:R-:W-:Y:S01]  /*0f00*/  IADD3 R15, R15, 0x40, RZ ;  /* 0x000000400f0f7810 */ /* 0x001fe20007ffe0ff */
[----:B------:R-:W-:Y:S05]  /*0f10*/  @!P6 BRA `(.L_x_398) ;  /* 0xfffff9700000e947 */ /* 0x000fea000383ffff */
.L_x_397:
[----:B------:R-:W-:Y:S05]  /*0f20*/  BSYNC B2 ;  /* 0x0000000000027941 */ /* 0x000fea0003800000 */
.L_x_396:
[----:B------:R-:W-:Y:S01]  /*0f30*/  IADD3 R17, R11, -R16, RZ ;  /* 0x800000100b117210 */ /* 0x000fe20007ffe0ff */
[----:B------:R-:W-:Y:S01]  /*0f40*/  BMOV.32.CLEAR RZ, B2 ;  /* 0x0000000002ff7355 */ /* 0x000fe20000100000 */
[----:B------:R-:W-:Y:S02]  /*0f50*/  BSSY B2, `(.L_x_399) ;  /* 0x000003b000027945 */ /* 0x000fe40003800000 */
[----:B------:R-:W-:-:S12]  /*0f60*/  ISETP.GT.AND P5, PT, R17, 0x4, PT ;  /* 0x000000041100780c */ /* 0x000fd80003fa4270 */
[----:B------:R-:W-:Y:S05]  /*0f70*/  @!P5 BRA `(.L_x_400) ;  /* 0x000003800000d947 */ /* 0x000fea0003800000 */
[----:B------:R0:W2:Y:S04]  /*0f80*/  LDG.E.SYS R17, [R6+-0x8] ;  /* 0xfffff80006117381 */ /* 0x0000a800001ee900 */
[----:B------:R1:W2:Y:S04]  /*0f90*/  LDG.E.SYS R18, [R4+-0x8] ;  /* 0xfffff80004127381 */ /* 0x0002a800001ee900 */
[----:B------:R0:W3:Y:S04]  /*0fa0*/  LDG.E.SYS R19, [R6+-0x4] ;  /* 0xfffffc0006137381 */ /* 0x0000e800001ee900 */
[----:B------:R1:W3:Y:S04]  /*0fb0*/  LDG.E.SYS R20, [R4+-0x4] ;  /* 0xfffffc0004147381 */ /* 0x0002e800001ee900 */
[----:B------:R0:W4:Y:S04]  /*0fc0*/  LDG.E.SYS R21, [R6] ;  /* 0x0000000006157381 */ /* 0x00012800001ee900 */
[----:B------:R1:W4:Y:S04]  /*0fd0*/  LDG.E.SYS R22, [R4] ;  /* 0x0000000004167381 */ /* 0x00032800001ee900 */
        /* <DEDUP_REMOVED lines=11> */
[----:B------:R-:W-:Y:S02]  /*1090*/  IADD3 R16, R16, 0x8, RZ ;  /* 0x0000000810107810 */ /* 0x000fe40007ffe0ff */
[----:B0-----:R-:W-:Y:S02]  /*10a0*/  IADD3 R6, P5, R6, 0x20, RZ ;  /* 0x0000002006067810 */ /* 0x001fe40007fbe0ff */
[----:B-1----:R-:W-:Y:S02]  /*10b0*/  IADD3 R4, P0, R4, 0x20, RZ ;  /* 0x0000002004047810 */ /* 0x002fe40007f1e0ff */
[----:B------:R-:W-:Y:S02]  /*10c0*/  IADD3.X R7, RZ, R7, RZ, P5, !PT ;  /* 0x00000007ff077210 */ /* 0x000fe40002ffe4ff */
[----:B------:R-:W-:Y:S02]  /*10d0*/  IADD3.X R5, RZ, R5, RZ, P0, !PT ;  /* 0x00000005ff057210 */ /* 0x000fe400007fe4ff */
[----:B------:R-:W-:Y:S01]  /*10e0*/  PLOP3.LUT P0, PT, PT, PT, PT, 0x8, 0x0 ;  /* 0x000000000000781c */ /* 0x000fe20003f0e170 */
[----:B--2---:R-:W-:-:S04]  /*10f0*/  FADD.FTZ R17, -R17, R18 ;  /* 0x0000001211117221 */ /* 0x004fc80000010100 */
[----:B------:R-:W-:Y:S02]  /*1100*/  FMUL.FTZ R18, R17, 0.25 ;  /* 0x3e80000011127820 */ /* 0x000fe40000410000 */
[----:B---3--:R-:W-:Y:S02]  /*1110*/  FADD.FTZ R19, -R19, R20 ;  /* 0x0000001413137221 */ /* 0x008fe40000010100 */
[----:B------:R-:W-:Y:S02]  /*1120*/  FMUL.FTZ R18, R17, R18 ;  /* 0x0000001211127220 */ /* 0x000fe40000410000 */
[----:B------:R-:W-:Y:S02]  /*1130*/  FMUL.FTZ R20, R19, 0.25 ;  /* 0x3e80000013147820 */ /* 0x000fe40000410000 */
[----:B----4-:R-:W-:Y:S02]  /*1140*/  FADD.FTZ R21, -R21, R22 ;  /* 0x0000001615157221 */ /* 0x010fe40000010100 */
[----:B------:R-:W-:-:S02]  /*1150*/  FMUL.FTZ R20, R19, R20 ;  /* 0x0000001413147220 */ /* 0x000fc40000410000 */
[----:B------:R-:W-:Y:S01]  /*1160*/  STL [R15+-0x8], R18 ;  /* 0xfffff8120f007387 */ /* 0x000fe20000100800 */
[----:B------:R-:W-:Y:S02]  /*1170*/  FMUL.FTZ R22, R21, 0.25 ;  /* 0x3e80000015167820 */ /* 0x000fe40000410000 */
[----:B-----5:R-:W-:Y:S02]  /*1180*/  FADD.FTZ R23, -R23, R24 ;  /* 0x0000001817177221 */ /* 0x020fe40000010100 */
[----:B------:R-:W-:Y:S01]  /*1190*/  FMUL.FTZ R22, R21, R22 ;  /* 0x0000001615167220 */ /* 0x000fe20000410000 */
[----:B------:R-:W-:Y:S01]  /*11a0*/  STL [R15+-0x4], R20 ;  /* 0xfffffc140f007387 */ /* 0x000fe20000100800 */
[----:B------:R-:W-:Y:S02]  /*11b0*/  FMUL.FTZ R24, R23, 0.25 ;  /* 0x3e80000017187820 */ /* 0x000fe40000410000 */
[----:B------:R-:W-:Y:S02]  /*11c0*/  FADD.FTZ R25, -R25, R26 ;  /* 0x0000001a19197221 */ /* 0x000fe40000010100 */
[----:B------:R-:W-:-:S02]  /*11d0*/  FMUL.FTZ R24, R23, R24 ;  /* 0x0000001817187220 */ /* 0x000fc40000410000 */
[----:B------:R-:W-:Y:S01]  /*11e0*/  STL [R15], R22 ;  /* 0x000000160f007387 */ /* 0x000fe20000100800 */
[----:B------:R-:W-:Y:S02]  /*11f0*/  FMUL.FTZ R26, R25, 0.25 ;  /* 0x3e800000191a7820 */ /* 0x000fe40000410000 */
[----:B------:R-:W-:Y:S02]  /*1200*/  FADD.FTZ R27, -R27, R28 ;  /* 0x0000001c1b1b7221 */ /* 0x000fe40000010100 */
[----:B------:R-:W-:Y:S01]  /*1210*/  FMUL.FTZ R26, R25, R26 ;  /* 0x0000001a191a7220 */ /* 0x000fe20000410000 */
[----:B------:R-:W-:Y:S01]  /*1220*/  STL [R15+0x4], R24 ;  /* 0x000004180f007387 */ /* 0x000fe20000100800 */
[----:B------:R-:W-:Y:S02]  /*1230*/  FMUL.FTZ R28, R27, 0.25 ;  /* 0x3e8000001b1c7820 */ /* 0x000fe40000410000 */
[----:B------:R-:W-:Y:S02]  /*1240*/  FADD.FTZ R29, -R29, R30 ;  /* 0x0000001e1d1d7221 */ /* 0x000fe40000010100 */
[----:B------:R-:W-:-:S02]  /*1250*/  FMUL.FTZ R28, R27, R28 ;  /* 0x0000001c1b1c7220 */ /* 0x000fc40000410000 */
[----:B------:R-:W-:Y:S01]  /*1260*/  STL [R15+0x8], R26 ;  /* 0x0000081a0f007387 */ /* 0x000fe20000100800 */
[----:B------:R-:W-:Y:S02]  /*1270*/  FMUL.FTZ R30, R29, 0.25 ;  /* 0x3e8000001d1e7820 */ /* 0x000fe40000410000 */
[----:B------:R-:W-:Y:S02]  /*1280*/  FADD.FTZ R31, -R31, R32 ;  /* 0x000000201f1f7221 */ /* 0x000fe40000010100 */
[----:B------:R-:W-:Y:S01]  /*1290*/  FMUL.FTZ R30, R29, R30 ;  /* 0x0000001e1d1e7220 */ /* 0x000fe20000410000 */
[----:B------:R-:W-:Y:S01]  /*12a0*/  STL [R15+0xc], R28 ;  /* 0x00000c1c0f007387 */ /* 0x000fe20000100800 */
[----:B------:R-:W-:-:S04]  /*12b0*/  FMUL.FTZ R32, R31, 0.25 ;  /* 0x3e8000001f207820 */ /* 0x000fc80000410000 */
[----:B------:R-:W-:Y:S02]  /*12c0*/  FMUL.FTZ R32, R31, R32 ;  /* 0x000000201f207220 */ /* 0x000fe40000410000 */
[----:B------:R-:W-:Y:S06]  /*12d0*/  STL [R15+0x10], R30 ;  /* 0x0000101e0f007387 */ /* 0x000fec0000100800 */
[----:B------:R0:W-:Y:S02]  /*12e0*/  STL [R15+0x14], R32 ;  /* 0x000014200f007387 */ /* 0x0001e40000100800 */
[----:B0-----:R-:W-:-:S03]  /*12f0*/  IADD3 R15, R15, 0x20, RZ ;  /* 0x000000200f0f7810 */ /* 0x001fc60007ffe0ff */
.L_x_400:
[----:B------:R-:W-:Y:S05]  /*1300*/  BSYNC B2 ;  /* 0x0000000000027941 */ /* 0x000fea0003800000 */
.L_x_399:
[----:B------:R-:W-:-:S12]  /*1310*/  ISETP.LT.OR P0, PT, R16, R11, P0 ;  /* 0x0000000b1000720c */ /* 0x000fd80000701670 */
[----:B------:R-:W-:Y:S05]  /*1320*/  @!P0 BRA `(.L_x_393) ;  /* 0x0000019000008947 */ /* 0x000fea0003800000 */
[----:B------:R-:W2:Y:S04]  /*1330*/  LDG.E.SYS R16, [R6+-0x8] ;  /* 0xfffff80006107381 */ /* 0x000ea800001ee900 */
[----:B------:R-:W3:Y:S04]  /*1340*/  LDG.E.SYS R18, [R6+-0x4] ;  /* 0xfffffc0006127381 */ /* 0x000ee800001ee900 */
[----:B------:R-:W4:Y:S04]  /*1350*/  LDG.E.SYS R20, [R6] ;  /* 0x0000000006147381 */ /* 0x000f2800001ee900 */
[----:B------:R-:W5:Y:S04]  /*1360*/  LDG.E.SYS R22, [R6+0x4] ;  /* 0x0000040006167381 */ /* 0x000f6800001ee900 */
[----:B------:R-:W2:Y:S04]  /*1370*/  LDG.E.SYS R17, [R4+-0x8] ;  /* 0xfffff80004117381 */ /* 0x000ea800001ee900 */
[----:B------:R-:W3:Y:S04]  /*1380*/  LDG.E.SYS R19, [R4+-0x4] ;  /* 0xfffffc0004137381 */ /* 0x000ee800001ee900 */
[----:B------:R-:W4:Y:S04]  /*1390*/  LDG.E.SYS R21, [R4] ;  /* 0x0000000004157381 */ /* 0x000f2800001ee900 */
[----:B------:R-:W5:Y:S01]  /*13a0*/  LDG.E.SYS R23, [R4+0x4] ;  /* 0x0000040004177381 */ /* 0x000f6200001ee900 */
[----:B------:R-:W-:Y:S01]  /*13b0*/  IADD3 R10, R10, 0x4, RZ ;  /* 0x000000040a0a7810 */ /* 0x000fe20007ffe0ff */
[----:B--2---:R-:W-:-:S02]  /*13c0*/  FADD.FTZ R16, -R16, R17 ;  /* 0x0000001110107221 */ /* 0x004fc40000010100 */
[----:B---3--:R-:W-:Y:S02]  /*13d0*/  FADD.FTZ R18, -R18, R19 ;  /* 0x0000001312127221 */ /* 0x008fe40000010100 */
[----:B------:R-:W-:Y:S02]  /*13e0*/  FMUL.FTZ R17, R16, 0.25 ;  /* 0x3e80000010117820 */ /* 0x000fe40000410000 */
[----:B----4-:R-:W-:Y:S02]  /*13f0*/  FADD.FTZ R20, -R20, R21 ;  /* 0x0000001514147221 */ /* 0x010fe40000010100 */
[----:B------:R-:W-:Y:S02]  /*1400*/  FMUL.FTZ R19, R18, 0.25 ;  /* 0x3e80000012137820 */ /* 0x000fe40000410000 */
[----:B-----5:R-:W-:Y:S02]  /*1410*/  FADD.FTZ R22, -R22, R23 ;  /* 0x0000001716167221 */ /* 0x020fe40000010100 */
[----:B------:R-:W-:-:S02]  /*1420*/  FMUL.FTZ R7, R20, 0.25 ;  /* 0x3e80000014077820 */ /* 0x000fc40000410000 */
[----:B------:R-:W-:Y:S02]  /*1430*/  FMUL.FTZ R21, R22, 0.25 ;  /* 0x3e80000016157820 */ /* 0x000fe40000410000 */
[----:B------:R-:W-:Y:S02]  /*1440*/  FMUL.FTZ R16, R16, R17 ;  /* 0x0000001110107220 */ /* 0x000fe40000410000 */
[----:B------:R-:W-:Y:S02]  /*1450*/  FMUL.FTZ R18, R18, R19 ;  /* 0x0000001312127220 */ /* 0x000fe40000410000 */
[----:B------:R-:W-:Y:S02]  /*1460*/  FMUL.FTZ R20, R20, R7 ;  /* 0x0000000714147220 */ /* 0x000fe40000410000 */
[----:B------:R-:W-:Y:S02]  /*1470*/  FMUL.FTZ R22, R22, R21 ;  /* 0x0000001516167220 */ /* 0x000fe40000410000 */
[----:B------:R0:W-:Y:S04]  /*1480*/  STL [R15+-0x8], R16 ;  /* 0xfffff8100f007387 */ /* 0x0001e80000100800 */
[----:B------:R0:W-:Y:S04]  /*1490*/  STL [R15+-0x4], R18 ;  /* 0xfffffc120f007387 */ /* 0x0001e80000100800 */
[----:B------:R0:W-:Y:S04]  /*14a0*/  STL [R15], R20 ;  /* 0x000000140f007387 */ /* 0x0001e80000100800 */
[----:B------:R0:W-:Y:S02]  /*14b0*/  STL [R15+0x4], R22 ;  /* 0x000004160f007387 */ /* 0x0001e40000100800 */
.L_x_393:
[----:B------:R-:W-:Y:S05]  /*14c0*/  BSYNC B0 ;  /* 0x0000000000007941 */ /* 0x000fea0003800000 */
.L_x_392:
[----:B------:R-:W-:-:S04]  /*14d0*/  IADD3 R9, R9, 0x1, RZ ;  /* 0x0000000109097810 */ /* 0x000fc80007ffe0ff */
[----:B------:R-:W-:-:S12]  /*14e0*/  ISETP.GE.AND P0, PT, R9, R8, PT ;  /* 0x000000080900720c */ /* 0x000fd80003f06270 */
[----:B------:R-:W-:Y:S05]  /*14f0*/  @!P0 BRA `(.L_x_401) ;  /* 0xffffef8000008947 */ /* 0x000fea000383ffff */
.L_x_391:
[----:B0-----:R-:W-:Y:S05]  /*1500*/  BSYNC B1 ;  /* 0x0000000000017941 */ /* 0x001fea0003800000 */
.L_x_390:
[----:B------:R-:W-:Y:S01]  /*1510*/  ISETP.GE.AND P0, PT, R10, 0x2, PT ;  /* 0x000000020a00780c */ /* 0x000fe20003f06270 */
[----:B------:R-:W-:Y:S01]  /*1520*/  BMOV.32.CLEAR RZ, B0 ;  /* 0x0000000000ff7355 */ /* 0x000fe20000100000 */
[----:B------:R-:W-:Y:S10]  /*1530*/  BSSY B0, `(.L_x_402) ;  /* 0x0000016000007945 */ /* 0x000ff40003800000 */
[----:B------:R-:W-:Y:S05]  /*1540*/  @!P0 BRA `(.L_x_403) ;  /* 0x0000014000008947 */ /* 0x000fea0003800000 */
[----:B------:R-:W-:-:S04]  /*1550*/  MOV R0, 0x1 ;  /* 0x0000000100007802 */ /* 0x000fc80000000f00 */
.L_x_407:
[----:B0-----:R-:W-:-:S08]  /*1560*/  LEA R4, R0, R1, 0x2 ;  /* 0x0000000100047211 */ /* 0x001fd000078e10ff */
[----:B------:R0:W5:Y:S01]  /*1570*/  LDL R5, [R4] ;  /* 0x0000000004057983 */ /* 0x0001620000100800 */
[----:B------:R-:W-:Y:S01]  /*1580*/  MOV R6, R0 ;  /* 0x0000000000067202 */ /* 0x000fe20000000f00 */
[----:B------:R-:W-:Y:S01]  /*1590*/  BMOV.32.CLEAR RZ, B1 ;  /* 0x0000000001ff7355 */ /* 0x000fe20000100000 */
[----:B------:R-:W-:Y:S01]  /*15a0*/  IADD3 R0, R0, 0x1, RZ ;  /* 0x0000000100007810 */ /* 0x000fe20007ffe0ff */
[----:B------:R-:W-:Y:S03]  /*15b0*/  BSSY B1, `(.L_x_404) ;  /* 0x000000b000017945 */ /* 0x000fe60003800000 */
[----:B0-----:R-:W-:-:S02]  /*15c0*/  ISETP.GE.AND P1, PT, R0, R10, PT ;  /* 0x0000000a0000720c */ /* 0x001fc40003f26270 */
.L_x_406:
[----:B------:R-:W-:-:S08]  /*15d0*/  LEA R4, R6, R1, 0x2 ;  /* 0x0000000106047211 */ /* 0x000fd000078e10ff */
[----:B------:R-:W2:Y:S02]  /*15e0*/  LDL R7, [R4+-0x4] ;  /* 0xfffffc0004077983 */ /* 0x000ea40000100800 */
[----:B--2--5:R-:W-:-:S12]  /*15f0*/  FSETP.GT.FTZ.AND P0, PT, R7, R5, PT ;  /* 0x000000050700720b */ /* 0x024fd80003f14000 */
[----:B------:R-:W-:Y:S05]  /*1600*/  @!P0 BRA `(.L_x_405) ;  /* 0x0000005000008947 */ /* 0x000fea0003800000 */
[----:B------:R0:W-:Y:S01]  /*1610*/  STL [R4], R7 ;  /* 0x0000000704007387 */ /* 0x0001e20000100800 */
[C---:B------:R-:W-:Y:S02]  /*1620*/  ISETP.GT.AND P0, PT, R6.reuse, 0x1, PT ;  /* 0x000000010600780c */ /* 0x040fe40003f04270 */
[----:B------:R-:W-:-:S10]  /*1630*/  IADD3 R6, R6, -0x1, RZ ;  /* 0xffffffff06067810 */ /* 0x000fd40007ffe0ff */
[----:B0-----:R-:W-:Y:S05]  /*1640*/  @P0 BRA `(.L_x_406) ;  /* 0xffffff8000000947 */ /* 0x001fea000383ffff */
[----:B------:R-:W-:-:S03]  /*1650*/  IADD3 R4, R4, -0x4, RZ ;  /* 0xfffffffc04047810 */ /* 0x000fc60007ffe0ff */
.L_x_405:
[----:B------:R-:W-:Y:S05]  /*1660*/  BSYNC B1 ;  /* 0x0000000000017941 */ /* 0x000fea0003800000 */
.L_x_404:
[----:B------:R0:W-:Y:S01]  /*1670*/  STL [R4], R5 ;  /* 0x0000000504007387 */ /* 0x0001e20000100800 */
[----:B------:R-:W-:Y:S05]  /*1680*/  @!P1 BRA `(.L_x_407) ;  /* 0xfffffed000009947 */ /* 0x000fea000383ffff */
.L_x_403:
[----:B------:R-:W-:Y:S05]  /*1690*/  BSYNC B0 ;  /* 0x0000000000007941 */ /* 0x000fea0003800000 */
.L_x_402:
[----:B------:R-:W-:-:S04]  /*16a0*/  LEA R10, R10, -R10, 0x3 ;  /* 0x8000000a0a0a7211 */ /* 0x000fc800078e18ff */
[----:B0-----:R-:W-:-:S04]  /*16b0*/  SHF.R.S32.HI R5, RZ, 0x1f, R10 ;  /* 0x0000001fff057819 */ /* 0x001fc8000001140a */
[----:B------:R-:W-:-:S04]  /*16c0*/  LEA.HI R5, R5, R10, RZ, 0x3 ;  /* 0x0000000a05057211 */ /* 0x000fc800078f18ff */
[----:B------:R-:W-:-:S04]  /*16d0*/  SHF.R.S32.HI R0, RZ, 0x3, R5 ;  /* 0x00000003ff007819 */ /* 0x000fc80000011405 */
[----:B------:R-:W-:-:S08]  /*16e0*/  LEA R0, R0, R1, 0x2 ;  /* 0x0000000100007211 */ /* 0x000fd000078e10ff */
[----:B------:R-:W2:Y:S04]  /*16f0*/  LDL R5, [R0] ;  /* 0x0000000000057983 */ /* 0x000ea80000100800 */
[----:B--2---:R-:W-:Y:S01]  /*1700*/  STG.E.SYS [R2], R5 ;  /* 0x0000000502007386 */ /* 0x004fe2000010e900 */
[----:B------:R-:W-:Y:S05]  /*1710*/  EXIT ;  /* 0x000000000000794d */ /* 0x000fea0003800000 */
.L_x_389:
[----:B------:R-:W2:Y:S04]  /*1720*/  LDG.E.SYS R4, [R4] ;  /* 0x0000000004047381 */ /* 0x000ea800001ee900 */
[----:B------:R-:W2:Y:S02]  /*1730*/  LDG.E.SYS R7, [R6] ;  /* 0x0000000006077381 */ /* 0x000ea400001ee900 */
[----:B--2---:R-:W-:-:S04]  /*1740*/  FADD.FTZ R0, R4, -R7 ;  /* 0x8000000704007221 */ /* 0x004fc80000010000 */
[----:B------:R-:W-:-:S04]  /*1750*/  FMUL.FTZ R9, R0, 0.25 ;  /* 0x3e80000000097820 */ /* 0x000fc80000410000 */
[----:B------:R-:W-:-:S08]  /*1760*/  FMUL.FTZ R9, R0, R9 ;  /* 0x0000000900097220 */ /* 0x000fd00000410000 */
[----:B------:R-:W-:Y:S01]  /*1770*/  STG.E.SYS [R2], R9 ;  /* 0x0000000902007386 */ /* 0x000fe2000010e900 */
[----:B------:R-:W-:Y:S05]  /*1780*/  EXIT ;  /* 0x000000000000794d */ /* 0x000fea0003800000 */
.L_x_408:
[----:B------:R-:W-:-:S00]  /*1790*/  BRA `(.L_x_408) ;  /* 0xfffffff000007947 */ /* 0x000fc0000383ffff */
[----:B------:R-:W-:-:S00]  /*17a0*/  NOP ;  /* 0x0000000000007918 */ /* 0x000fc00000000000 */
[----:B------:R-:W-:-:S00]  /*17b0*/  NOP ;  /* 0x0000000000007918 */ /* 0x000fc00000000000 */
[----:B------:R-:W-:-:S00]  /*17c0*/  NOP ;  /* 0x0000000000007918 */ /* 0x000fc00000000000 */
[----:B------:R-:W-:-:S00]  /*17d0*/  NOP ;  /* 0x0000000000007918 */ /* 0x000fc00000000000 */
[----:B------:R-:W-:-:S00]  /*17e0*/  NOP ;  /* 0x0000000000007918 */ /* 0x000fc00000000000 */
[----:B------:R-:W-:-:S00]  /*17f0*/  NOP ;  /* 0x0000000000007918 */ /* 0x000fc00000000000 */
.L_x_449:


//--------------------- .text.kernel_cuda_filter_detect_outliers --------------------------
	.section	.text.kernel_cuda_filter_detect_outliers,"ax",@progbits
	.sectioninfo	@"SHI_REGISTERS=32"
	.align	128
        .global         kernel_cuda_filter_detect_outliers
        .type           kernel_cuda_filter_detect_outliers,@function
        .size           kernel_cuda_filter_detect_outliers,(.L_x_450 - kernel_cuda_filter_detect_outliers)
        .other          kernel_cuda_filter_detect_outliers,@"STO_CUDA_ENTRY STV_DEFAULT"
kernel_cuda_filter_detect_outliers:
.text.kernel_cuda_filter_detect_outliers:
[----:B------:R-:W-:-:S04]  /*0000*/  IMAD.MOV.U32 R1, RZ, RZ, c[0x0][0x28] ;  /* 0x00000a00ff017624 */ /* 0x000fc800078e00ff */
        /* <DEDUP_REMOVED lines=12> */
[C---:B------:R-:W-:Y:S01]  /*00d0*/  IADD3 R0, R12.reuse, -0x2, RZ ;  /* 0xfffffffe0c007810 */ /* 0x040fe20007ffe0ff */
[----:B------:R-:W-:Y:S01]  /*00e0*/  ULDC UR4, c[0x0][0x180] ;  /* 0x0000600000047ab9 */ /* 0x000fe20000000800 */
[----:B------:R-:W-:Y:S01]  /*00f0*/  IADD3 R14, R12, 0x3, RZ ;  /* 0x000000030c0e7810 */ /* 0x000fe20007ffe0ff */
[----:B------:R-:W-:Y:S01]  /*0100*/  UIADD3 UR4, -UR4, 0x3, URZ ;  /* 0x0000000304047890 */ /* 0x000fe2000fffe13f */
[----:B------:R-:W-:Y:S01]  /*0110*/  IMNMX R15, R0, c[0x0][0x184], !PT ;  /* 0x00006100000f7a17 */ /* 0x000fe20007800200 */
[----:B------:R-:W-:Y:S01]  /*0120*/  ULDC UR5, c[0x0][0x188] ;  /* 0x0000620000057ab9 */ /* 0x000fe20000000800 */
[----:B------:R-:W-:Y:S01]  /*0130*/  IMNMX R14, R14, c[0x0][0x18c], PT ;  /* 0x000063000e0e7a17 */ /* 0x000fe20003800200 */
[----:B------:R-:W-:Y:S01]  /*0140*/  UIADD3 UR4, UR4, UR5, URZ ;  /* 0x0000000504047290 */ /* 0x000fe2000fffe03f */
[----:B------:R-:W-:Y:S01]  /*0150*/  BMOV.32.CLEAR RZ, B1 ;  /* 0x0000000001ff7355 */ /* 0x000fe20000100000 */
[----:B------:R-:W-:Y:S01]  /*0160*/  BSSY B1, `(.L_x_409) ;  /* 0x0000079000017945 */ /* 0x000fe20003800000 */
[----:B------:R-:W-:Y:S01]  /*0170*/  ISETP.GE.AND P0, PT, R15, R14, PT ;  /* 0x0000000e0f00720c */ /* 0x000fe20003f06270 */
[----:B------:R-:W-:Y:S01]  /*0180*/  ULOP3.LUT UR4, UR4, 0xfffffffc, URZ, 0xc0, !UPT ;  /* 0xfffffffc04047892 */ /* 0x000fe2000f8ec03f */
[----:B------:R-:W-:Y:S01]  /*0190*/  MOV R16, RZ ;  /* 0x000000ff00107202 */ /* 0x000fe20000000f00 */
[----:B------:R-:W-:-:S09]  /*01a0*/  IMAD.MOV.U32 R8, RZ, RZ, RZ ;  /* 0x000000ffff087224 */ /* 0x000fd200078e00ff */
[----:B------:R-:W-:Y:S05]  /*01b0*/  @P0 BRA `(.L_x_410) ;  /* 0x0000073000000947 */ /* 0x000fea0003800000 */
[----:B------:R-:W-:Y:S01]  /*01c0*/  IADD3 R17, R13, 0x3, RZ ;  /* 0x000000030d117810 */ /* 0x000fe20007ffe0ff */
[----:B------:R-:W-:Y:S01]  /*01d0*/  IMAD.MOV.U32 R8, RZ, RZ, RZ ;  /* 0x000000ffff087224 */ /* 0x000fe200078e00ff */
[----:B------:R-:W-:Y:S02]  /*01e0*/  MOV R16, RZ ;  /* 0x000000ff00107202 */ /* 0x000fe40000000f00 */
[----:B------:R-:W-:-:S02]  /*01f0*/  IMNMX R17, R17, c[0x0][0x188], PT ;  /* 0x0000620011117a17 */ /* 0x000fc40003800200 */
.L_x_422:
[----:B------:R-:W-:Y:S01]  /*0200*/  IADD3 R0, R13, -0x2, RZ ;  /* 0xfffffffe0d007810 */ /* 0x000fe20007ffe0ff */
[----:B------:R-:W-:Y:S01]  /*0210*/  BMOV.32.CLEAR RZ, B0 ;  /* 0x0000000000ff7355 */ /* 0x000fe20000100000 */
[----:B------:R-:W-:Y:S02]  /*0220*/  BSSY B0, `(.L_x_411) ;  /* 0x0000069000007945 */ /* 0x000fe40003800000 */
[----:B------:R-:W-:-:S04]  /*0230*/  IMNMX R18, R0, c[0x0][0x180], !PT ;  /* 0x0000600000127a17 */ /* 0x000fc80007800200 */
[----:B------:R-:W-:-:S12]  /*0240*/  ISETP.GE.AND P0, PT, R18, R17, PT ;  /* 0x000000111200720c */ /* 0x000fd80003f06270 */
[----:B------:R-:W-:Y:S05]  /*0250*/  @P0 BRA `(.L_x_412) ;  /* 0x0000065000000947 */ /* 0x000fea0003800000 */
[----:B------:R-:W-:-:S05]  /*0260*/  IADD3 R19, R15, -c[0x0][0x184], RZ ;  /* 0x800061000f137a10 */ /* 0x000fca0007ffe0ff */
[----:B------:R-:W-:-:S05]  /*0270*/  IMAD R19, R19, UR4, RZ ;  /* 0x0000000413137c24 */ /* 0x000fca000f8e02ff */
.L_x_421:
[----:B------:R-:W-:Y:S01]  /*0280*/  IADD3 R0, R19, -c[0x0][0x180], R18 ;  /* 0x8000600013007a10 */ /* 0x000fe20007ffe012 */
[----:B------:R-:W-:Y:S01]  /*0290*/  IMAD.MOV.U32 R7, RZ, RZ, c[0x0][0x190] ;  /* 0x00006400ff077624 */ /* 0x000fe200078e00ff */
[----:B------:R-:W-:-:S04]  /*02a0*/  MOV R5, 0x4 ;  /* 0x0000000400057802 */ /* 0x000fc80000000f00 */
[----:B------:R-:W-:Y:S01]  /*02b0*/  LEA R4, R7, R0, 0x1 ;  /* 0x0000000007047211 */ /* 0x000fe200078e08ff */
[----:B------:R-:W-:-:S08]  /*02c0*/  IMAD.WIDE R2, R0, R5, c[0x0][0x160] ;  /* 0x0000580000027625 */ /* 0x000fd000078e0205 */
[----:B------:R-:W-:Y:S01]  /*02d0*/  IMAD.WIDE R6, R5, c[0x0][0x190], R2 ;  /* 0x0000640005067a25 */ /* 0x000fe200078e0202 */
[----:B------:R-:W2:Y:S03]  /*02e0*/  LDG.E.SYS R0, [R2] ;  /* 0x0000000002007381 */ /* 0x000ea600001ee900 */
[----:B------:R-:W-:-:S04]  /*02f0*/  IMAD.WIDE R4, R4, R5, c[0x0][0x160] ;  /* 0x0000580004047625 */ /* 0x000fc800078e0205 */
[----:B------:R-:W3:Y:S04]  /*0300*/  LDG.E.SYS R20, [R6] ;  /* 0x0000000006147381 */ /* 0x000ee800001ee900 */
[----:B------:R-:W4:Y:S01]  /*0310*/  LDG.E.SYS R22, [R4] ;  /* 0x0000000004167381 */ /* 0x000f2200001ee900 */
[----:B------:R-:W-:Y:S01]  /*0320*/  ISETP.GE.AND P0, PT, R16, 0x1, PT ;  /* 0x000000011000780c */ /* 0x000fe20003f06270 */
[----:B------:R-:W-:Y:S01]  /*0330*/  BMOV.32.CLEAR RZ, B2 ;  /* 0x0000000002ff7355 */ /* 0x000fe20000100000 */
[----:B------:R-:W-:Y:S01]  /*0340*/  BSSY B2, `(.L_x_413) ;  /* 0x0000012000027945 */ /* 0x000fe20003800000 */
[----:B------:R-:W-:Y:S01]  /*0350*/  IMAD.MOV.U32 R23, RZ, RZ, RZ ;  /* 0x000000ffff177224 */ /* 0x000fe200078e00ff */
[----:B--2---:R-:W-:Y:S02]  /*0360*/  FMNMX.FTZ R0, RZ, R0, !PT ;  /* 0x00000000ff007209 */ /* 0x004fe40007810000 */
[----:B---3--:R-:W-:-:S02]  /*0370*/  FMNMX.FTZ R21, RZ, R20, !PT ;  /* 0x00000014ff157209 */ /* 0x008fc40007810000 */
[----:B----4-:R-:W-:-:S03]  /*0380*/  FMNMX.FTZ R22, RZ, R22, !PT ;  /* 0x00000016ff167209 */ /* 0x010fc60007810000 */
[----:B------:R-:W-:-:S04]  /*0390*/  FADD.FTZ R21, R0, R21 ;  /* 0x0000001500157221 */ /* 0x000fc80000010000 */
[----:B------:R-:W-:-:S04]  /*03a0*/  FADD.FTZ R21, R22, R21 ;  /* 0x0000001516157221 */ /* 0x000fc80000010000 */
[----:B------:R-:W-:Y:S01]  /*03b0*/  FMUL.FTZ R22, R21, 0.3333333432674407959 ;  /* 0x3eaaaaab15167820 */ /* 0x000fe20000410000 */
[----:B------:R-:W-:Y:S05]  /*03c0*/  @!P0 BRA `(.L_x_414) ;  /* 0x0000009000008947 */ /* 0x000fea0003800000 */
[----:B------:R-:W-:Y:S01]  /*03d0*/  MOV R23, RZ ;  /* 0x000000ff00177202 */ /* 0x000fe20000000f00 */
[----:B------:R-:W-:-:S08]  /*03e0*/  IMAD.MOV.U32 R0, RZ, RZ, R1 ;  /* 0x000000ffff007224 */ /* 0x000fd000078e0001 */
.L_x_415:
[----:B------:R-:W2:Y:S02]  /*03f0*/  LDL R20, [R0] ;  /* 0x0000000000147983 */ /* 0x000ea40000100800 */
[----:B--2---:R-:W-:-:S12]  /*0400*/  FSETP.GT.FTZ.AND P0, PT, R20, R22, PT ;  /* 0x000000161400720b */ /* 0x004fd80003f14000 */
[----:B------:R-:W-:Y:S05]  /*0410*/  @P0 BRA `(.L_x_414) ;  /* 0x0000004000000947 */ /* 0x000fea0003800000 */
[----:B------:R-:W-:Y:S02]  /*0420*/  IADD3 R23, R23, 0x1, RZ ;  /* 0x0000000117177810 */ /* 0x000fe40007ffe0ff */
[----:B------:R-:W-:Y:S02]  /*0430*/  IADD3 R0, R0, 0x4, RZ ;  /* 0x0000000400007810 */ /* 0x000fe40007ffe0ff */
[----:B------:R-:W-:-:S12]  /*0440*/  ISETP.GE.AND P0, PT, R23, R16, PT ;  /* 0x000000101700720c */ /* 0x000fd80003f06270 */
[----:B------:R-:W-:Y:S05]  /*0450*/  @!P0 BRA `(.L_x_415) ;  /* 0xffffff9000008947 */ /* 0x000fea000383ffff */
.L_x_414:
[----:B------:R-:W-:Y:S05]  /*0460*/  BSYNC B2 ;  /* 0x0000000000027941 */ /* 0x000fea0003800000 */
.L_x_413:
[----:B------:R-:W-:Y:S01]  /*0470*/  ISETP.GT.AND P0, PT, R16, R23, PT ;  /* 0x000000171000720c */ /* 0x000fe20003f04270 */
[----:B------:R-:W-:Y:S01]  /*0480*/  BMOV.32.CLEAR RZ, B2 ;  /* 0x0000000002ff7355 */ /* 0x000fe20000100000 */
[----:B------:R-:W-:Y:S10]  /*0490*/  BSSY B2, `(.L_x_416) ;  /* 0x0000027000027945 */ /* 0x000ff40003800000 */
[----:B------:R-:W-:Y:S05]  /*04a0*/  @!P0 BRA `(.L_x_417) ;  /* 0x0000025000008947 */ /* 0x000fea0003800000 */
[----:B------:R-:W-:Y:S01]  /*04b0*/  IADD3 R0, -R23, R16, RZ ;  /* 0x0000001017007210 */ /* 0x000fe20007ffe1ff */
[----:B------:R-:W-:Y:S01]  /*04c0*/  BMOV.32.CLEAR RZ, B3 ;  /* 0x0000000003ff7355 */ /* 0x000fe20000100000 */
[----:B------:R-:W-:Y:S02]  /*04d0*/  BSSY B3, `(.L_x_418) ;  /* 0x0000013000037945 */ /* 0x000fe40003800000 */
[----:B------:R-:W-:Y:S01]  /*04e0*/  LOP3.LUT R24, R0, 0x3, RZ, 0xc0, !PT ;  /* 0x0000000300187812 */ /* 0x000fe200078ec0ff */
[----:B------:R-:W-:-:S03]  /*04f0*/  IMAD.MOV.U32 R0, RZ, RZ, R16 ;  /* 0x000000ffff007224 */ /* 0x000fc600078e0010 */
[----:B------:R-:W-:-:S12]  /*0500*/  ISETP.NE.AND P0, PT, R24, RZ, PT ;  /* 0x000000ff1800720c */ /* 0x000fd80003f05270 */
[----:B------:R-:W-:Y:S05]  /*0510*/  @!P0 BRA `(.L_x_419) ;  /* 0x000000e000008947 */ /* 0x000fea0003800000 */
[----:B------:R-:W-:-:S08]  /*0520*/  LEA R20, R16, R1, 0x2 ;  /* 0x0000000110147211 */ /* 0x000fd000078e10ff */
[----:B------:R-:W2:Y:S01]  /*0530*/  LDL R21, [R20+-0x4] ;  /* 0xfffffc0014157983 */ /* 0x000ea20000100800 */
[----:B------:R-:W-:Y:S02]  /*0540*/  ISETP.NE.AND P0, PT, R24, 0x1, PT ;  /* 0x000000011800780c */ /* 0x000fe40003f05270 */
[----:B------:R-:W-:Y:S01]  /*0550*/  IADD3 R0, R16, -0x1, RZ ;  /* 0xffffffff10007810 */ /* 0x000fe20007ffe0ff */
[----:B--2---:R0:W-:Y:S09]  /*0560*/  STL [R20], R21 ;  /* 0x0000001514007387 */ /* 0x0041f20000100800 */
[----:B------:R-:W-:Y:S05]  /*0570*/  @!P0 BRA `(.L_x_419) ;  /* 0x0000008000008947 */ /* 0x000fea0003800000 */
[----:B0-----:R-:W2:Y:S01]  /*0580*/  LDL R21, [R20+-0x8] ;  /* 0xfffff80014157983 */ /* 0x001ea20000100800 */
[----:B------:R-:W-:-:S02]  /*0590*/  ISETP.NE.AND P0, PT, R24, 0x2, PT ;  /* 0x000000021800780c */ /* 0x000fc40003f05270 */
[----:B------:R-:W-:Y:S01]  /*05a0*/  IADD3 R0, R16, -0x2, RZ ;  /* 0xfffffffe10007810 */ /* 0x000fe20007ffe0ff */
[----:B--2---:R0:W-:Y:S09]  /*05b0*/  STL [R20+-0x4], R21 ;  /* 0xfffffc1514007387 */ /* 0x0041f20000100800 */
[----:B------:R-:W-:Y:S05]  /*05c0*/  @!P0 BRA `(.L_x_419) ;  /* 0x0000003000008947 */ /* 0x000fea0003800000 */
[----:B0-----:R-:W2:Y:S01]  /*05d0*/  LDL R21, [R20+-0xc] ;  /* 0xfffff40014157983 */ /* 0x001ea20000100800 */
[----:B------:R-:W-:-:S03]  /*05e0*/  IADD3 R0, R16, -0x3, RZ ;  /* 0xfffffffd10007810 */ /* 0x000fc60007ffe0ff */
[----:B--2---:R0:W-:Y:S04]  /*05f0*/  STL [R20+-0x8], R21 ;  /* 0xfffff81514007387 */ /* 0x0041e80000100800 */
.L_x_419:
[----:B------:R-:W-:Y:S05]  /*0600*/  BSYNC B3 ;  /* 0x0000000000037941 */ /* 0x000fea0003800000 */
.L_x_418:
[----:B0-----:R-:W-:-:S04]  /*0610*/  IADD3 R20, -R23, -0x1, R16 ;  /* 0xffffffff17147810 */ /* 0x001fc80007ffe110 */
[----:B------:R-:W-:-:S12]  /*0620*/  ISETP.GE.U32.AND P0, PT, R20, 0x3, PT ;  /* 0x000000031400780c */ /* 0x000fd80003f06070 */
[----:B------:R-:W-:Y:S05]  /*0630*/  @!P0 BRA `(.L_x_417) ;  /* 0x000000c000008947 */ /* 0x000fea0003800000 */
.L_x_420:
[----:B0-----:R-:W-:-:S08]  /*0640*/  IMAD R20, R0, 0x4, R1 ;  /* 0x0000000400147824 */ /* 0x001fd000078e0201 */
[----:B------:R-:W2:Y:S04]  /*0650*/  LDL R21, [R20+-0x4] ;  /* 0xfffffc0014157983 */ /* 0x000ea80000100800 */
[----:B------:R-:W3:Y:S04]  /*0660*/  LDL R25, [R20+-0x8] ;  /* 0xfffff80014197983 */ /* 0x000ee80000100800 */
[----:B------:R-:W4:Y:S04]  /*0670*/  LDL R27, [R20+-0xc] ;  /* 0xfffff400141b7983 */ /* 0x000f280000100800 */
[----:B------:R-:W5:Y:S01]  /*0680*/  LDL R29, [R20+-0x10] ;  /* 0xfffff000141d7983 */ /* 0x000f620000100800 */
[----:B------:R-:W-:-:S04]  /*0690*/  IADD3 R0, R0, -0x4, RZ ;  /* 0xfffffffc00007810 */ /* 0x000fc80007ffe0ff */
[----:B------:R-:W-:Y:S01]  /*06a0*/  ISETP.GT.AND P0, PT, R0, R23, PT ;  /* 0x000000170000720c */ /* 0x000fe20003f04270 */
[----:B--2---:R0:W-:Y:S04]  /*06b0*/  STL [R20], R21 ;  /* 0x0000001514007387 */ /* 0x0041e80000100800 */
[----:B---3--:R0:W-:Y:S04]  /*06c0*/  STL [R20+-0x4], R25 ;  /* 0xfffffc1914007387 */ /* 0x0081e80000100800 */
[----:B----4-:R0:W-:Y:S04]  /*06d0*/  STL [R20+-0x8], R27 ;  /* 0xfffff81b14007387 */ /* 0x0101e80000100800 */
[----:B-----5:R0:W-:Y:S01]  /*06e0*/  STL [R20+-0xc], R29 ;  /* 0xfffff41d14007387 */ /* 0x0201e20000100800 */
[----:B------:R-:W-:Y:S05]  /*06f0*/  @P0 BRA `(.L_x_420) ;  /* 0xffffff4000000947 */ /* 0x000fea000383ffff */
.L_x_417:
[----:B------:R-:W-:Y:S05]  /*0700*/  BSYNC B2 ;  /* 0x0000000000027941 */ /* 0x000fea0003800000 */
.L_x_416:
[----:B0-----:R-:W-:-:S05]  /*0710*/  MOV R21, c[0x0][0x190] ;  /* 0x0000640000157a02 */ /* 0x001fca0000000f00 */
[----:B------:R-:W-:-:S04]  /*0720*/  IMAD R21, R21, 0x3, RZ ;  /* 0x0000000315157824 */ /* 0x000fc800078e02ff */
[----:B------:R-:W-:-:S04]  /*0730*/  IMAD.WIDE R6, R21, 0x4, R6 ;  /* 0x0000000415067825 */ /* 0x000fc800078e0206 */
[----:B------:R-:W-:-:S04]  /*0740*/  IMAD.WIDE R2, R21, 0x4, R2 ;  /* 0x0000000415027825 */ /* 0x000fc800078e0202 */
[----:B------:R-:W-:Y:S01]  /*0750*/  IMAD.WIDE R4, R21, 0x4, R4 ;  /* 0x0000000415047825 */ /* 0x000fe200078e0204 */
[----:B------:R-:W2:Y:S04]  /*0760*/  LDG.E.SYS R6, [R6] ;  /* 0x0000000006067381 */ /* 0x000ea800001ee900 */
[----:B------:R-:W3:Y:S04]  /*0770*/  LDG.E.SYS R3, [R2] ;  /* 0x0000000002037381 */ /* 0x000ee800001ee900 */
[----:B------:R-:W4:Y:S01]  /*0780*/  LDG.E.SYS R5, [R4] ;  /* 0x0000000004057381 */ /* 0x000f2200001ee900 */
[C---:B------:R-:W-:Y:S01]  /*0790*/  ISETP.NE.AND P0, PT, R18.reuse, R13, PT ;  /* 0x0000000d1200720c */ /* 0x040fe20003f05270 */
[----:B------:R-:W-:Y:S01]  /*07a0*/  IMAD R23, R23, 0x4, R1 ;  /* 0x0000000417177824 */ /* 0x000fe200078e0201 */
[----:B------:R-:W-:-:S02]  /*07b0*/  IADD3 R18, R18, 0x1, RZ ;  /* 0x0000000112127810 */ /* 0x000fc40007ffe0ff */
[----:B------:R-:W-:Y:S02]  /*07c0*/  ISETP.EQ.AND P0, PT, R15, R12, !P0 ;  /* 0x0000000c0f00720c */ /* 0x000fe40004702270 */
[----:B------:R-:W-:-:S03]  /*07d0*/  IADD3 R16, R16, 0x1, RZ ;  /* 0x0000000110107810 */ /* 0x000fc60007ffe0ff */
[----:B------:R0:W-:Y:S07]  /*07e0*/  STL [R23], R22 ;  /* 0x0000001617007387 */ /* 0x0001ee0000100800 */
[C---:B--2---:R-:W-:Y:S01]  /*07f0*/  @P0 FSETP.GEU.FTZ.AND P1, PT, R6.reuse, RZ, PT ;  /* 0x000000ff0600020b */ /* 0x044fe20003f3e000 */
[----:B---3--:R-:W-:-:S04]  /*0800*/  FADD.FTZ R0, R6, R3 ;  /* 0x0000000306007221 */ /* 0x008fc80000010000 */
[----:B----4-:R-:W-:Y:S01]  /*0810*/  FADD.FTZ R0, R0, R5 ;  /* 0x0000000500007221 */ /* 0x010fe20000010000 */
[----:B------:R-:W-:-:S03]  /*0820*/  @P0 FSETP.GEU.FTZ.AND P2, PT, R5, RZ, PT ;  /* 0x000000ff0500020b */ /* 0x000fc60003f5e000 */
[----:B------:R-:W-:-:S05]  /*0830*/  FMUL.FTZ R21, R0, 0.3333333432674407959 ;  /* 0x3eaaaaab00157820 */ /* 0x000fca0000410000 */
[----:B------:R-:W-:Y:S02]  /*0840*/  @P0 FSEL R0, R21, -1, P2 ;  /* 0xbf80000015000808 */ /* 0x000fe40001000000 */
[----:B------:R-:W-:Y:S02]  /*0850*/  @P0 FSETP.GEU.FTZ.AND P2, PT, R3, RZ, PT ;  /* 0x000000ff0300020b */ /* 0x000fe40003f5e000 */
[----:B------:R-:W-:Y:S02]  /*0860*/  @P0 FSEL R0, R0, -1, P1 ;  /* 0xbf80000000000808 */ /* 0x000fe40000800000 */
[----:B------:R-:W-:Y:S02]  /*0870*/  ISETP.GE.AND P1, PT, R18, R17, PT ;  /* 0x000000111200720c */ /* 0x000fe40003f26270 */
[----:B------:R-:W-:Y:S02]  /*0880*/  @!P0 FMNMX.FTZ R8, R8, R21, !PT ;  /* 0x0000001508088209 */ /* 0x000fe40007810000 */
[----:B------:R-:W-:-:S08]  /*0890*/  @P0 FSEL R9, R0, -1, P2 ;  /* 0xbf80000000090808 */ /* 0x000fd00001000000 */
[----:B0-----:R-:W-:Y:S05]  /*08a0*/  @!P1 BRA `(.L_x_421) ;  /* 0xfffff9d000009947 */ /* 0x001fea000383ffff */
.L_x_412:
[----:B------:R-:W-:Y:S05]  /*08b0*/  BSYNC B0 ;  /* 0x0000000000007941 */ /* 0x000fea0003800000 */
.L_x_411:
[----:B------:R-:W-:-:S04]  /*08c0*/  IADD3 R15, R15, 0x1, RZ ;  /* 0x000000010f0f7810 */ /* 0x000fc80007ffe0ff */
[----:B------:R-:W-:-:S12]  /*08d0*/  ISETP.GE.AND P0, PT, R15, R14, PT ;  /* 0x0000000e0f00720c */ /* 0x000fd80003f06270 */
[----:B------:R-:W-:Y:S05]  /*08e0*/  @!P0 BRA `(.L_x_422) ;  /* 0xfffff91000008947 */ /* 0x000fea000383ffff */
.L_x_410:
[----:B------:R-:W-:Y:S05]  /*08f0*/  BSYNC B1 ;  /* 0x0000000000017941 */ /* 0x000fea0003800000 */
.L_x_409:
[----:B------:R-:W0:Y:S01]  /*0900*/  I2F R16, R16 ;  /* 0x0000001000107306 */ /* 0x000e220000201400 */
[----:B------:R-:W-:Y:S01]  /*0910*/  MOV R0, 0x4 ;  /* 0x0000000400007802 */ /* 0x000fe20000000f00 */
[----:B------:R-:W-:Y:S01]  /*0920*/  IMAD R11, R10, UR4, R11 ;  /* 0x000000040a0b7c24 */ /* 0x000fe2000f8e020b */
[----:B------:R-:W-:Y:S01]  /*0930*/  MOV R6, c[0x0][0x190] ;  /* 0x0000640000067a02 */ /* 0x000fe20000000f00 */
[----:B------:R-:W-:Y:S01]  /*0940*/  IMAD.MOV.U32 R2, RZ, RZ, c[0x0][0x190] ;  /* 0x00006400ff027624 */ /* 0x000fe200078e00ff */
[----:B------:R-:W-:Y:S01]  /*0950*/  ULDC UR4, c[0x0][0x190] ;  /* 0x0000640000047ab9 */ /* 0x000fe20000000800 */
[----:B------:R-:W-:Y:S01]  /*0960*/  IMAD.WIDE R4, R11, R0, c[0x0][0x160] ;  /* 0x000058000b047625 */ /* 0x000fe200078e0200 */
[----:B------:R-:W-:-:S03]  /*0970*/  UIMAD UR5, UR4, 0x3, URZ ;  /* 0x00000003040578a4 */ /* 0x000fc6000f8e023f */
[----:B------:R-:W-:-:S04]  /*0980*/  IMAD R3, R6, 0x2, R11 ;  /* 0x0000000206037824 */ /* 0x000fc800078e020b */
[----:B------:R-:W-:Y:S02]  /*0990*/  IMAD.WIDE R6, R2, 0x4, R4 ;  /* 0x0000000402067825 */ /* 0x000fe400078e0204 */
[----:B------:R1:W2:Y:S02]  /*09a0*/  LDG.E.SYS R4, [R4] ;  /* 0x0000000004047381 */ /* 0x0002a400001ee900 */
[----:B0-----:R-:W-:Y:S02]  /*09b0*/  FMUL.FTZ R14, R16, 0.75 ;  /* 0x3f400000100e7820 */ /* 0x001fe40000410000 */
[----:B------:R-:W-:Y:S02]  /*09c0*/  IMAD.WIDE R12, R3, R0, c[0x0][0x160] ;  /* 0x00005800030c7625 */ /* 0x000fe400078e0200 */
[----:B------:R0:W3:Y:S02]  /*09d0*/  LDG.E.SYS R10, [R6] ;  /* 0x00000000060a7381 */ /* 0x0000e400001ee900 */
[----:B------:R-:W4:Y:S04]  /*09e0*/  F2I.FTZ.TRUNC.NTZ R14, R14 ;  /* 0x0000000e000e7305 */ /* 0x000f28000021f100 */
[----:B------:R-:W5:Y:S01]  /*09f0*/  LDG.E.SYS R12, [R12] ;  /* 0x000000000c0c7381 */ /* 0x000f6200001ee900 */
[----:B------:R-:W-:Y:S01]  /*0a00*/  USHF.L.U32 UR6, UR4, 0x3, URZ ;  /* 0x0000000304067899 */ /* 0x000fe2000800063f */
[----:B----4-:R-:W-:-:S03]  /*0a10*/  LEA R18, R14, R1, 0x2 ;  /* 0x000000010e127211 */ /* 0x010fc600078e10ff */
[----:B------:R-:W-:-:S05]  /*0a20*/  USHF.R.S32.HI UR7, URZ, 0x1f, UR6 ;  /* 0x0000001f3f077899 */ /* 0x000fca0008011406 */
[----:B------:R-:W4:Y:S01]  /*0a30*/  LDL R18, [R18] ;  /* 0x0000000012127983 */ /* 0x000f220000100800 */
[----:B------:R-:W-:Y:S01]  /*0a40*/  IMAD.U32 R15, RZ, RZ, UR5 ;  /* 0x00000005ff0f7e24 */ /* 0x000fe2000f8e00ff */
[----:B------:R-:W-:-:S03]  /*0a50*/  IADD3 R16, P0, R6, UR6, RZ ;  /* 0x0000000606107c10 */ /* 0x000fc6000ff1e0ff */
[----:B------:R-:W-:Y:S01]  /*0a60*/  IMAD.WIDE R14, R15, 0x4, R6 ;  /* 0x000000040f0e7825 */ /* 0x000fe200078e0206 */
[----:B------:R-:W-:-:S07]  /*0a70*/  IADD3.X R17, R7, UR7, RZ, P0, !PT ;  /* 0x0000000707117c10 */ /* 0x000fce00087fe4ff */
[----:B------:R-:W4:Y:S04]  /*0a80*/  LDG.E.SYS R14, [R14] ;  /* 0x000000000e0e7381 */ /* 0x000f2800001ee900 */
[----:B-1----:R-:W4:Y:S04]  /*0a90*/  LDG.E.SYS R5, [R16] ;  /* 0x0000000010057381 */ /* 0x002f2800001ee900 */
[----:B0-----:R-:W4:Y:S01]  /*0aa0*/  LDG.E.SYS R6, [R16.64+UR6] ;  /* 0x0000000610067981 */ /* 0x001f22000c1ee900 */
[----:B------:R-:W-:Y:S01]  /*0ab0*/  MOV R7, 0x40000000 ;  /* 0x4000000000077802 */ /* 0x000fe20000000f00 */
[----:B------:R-:W-:Y:S01]  /*0ac0*/  BMOV.32.CLEAR RZ, B0 ;  /* 0x0000000000ff7355 */ /* 0x000fe20000100000 */
[----:B------:R-:W-:Y:S01]  /*0ad0*/  BSSY B0, `(.L_x_423) ;  /* 0x0000031000007945 */ /* 0x000fe20003800000 */
[----:B--2---:R-:W-:-:S02]  /*0ae0*/  FMNMX.FTZ R19, RZ, R4, !PT ;  /* 0x00000004ff137209 */ /* 0x004fc40007810000 */
[----:B---3--:R-:W-:-:S05]  /*0af0*/  FMNMX.FTZ R10, RZ, R10, !PT ;  /* 0x0000000aff0a7209 */ /* 0x008fca0007810000 */
[----:B------:R-:W-:Y:S01]  /*0b00*/  FADD.FTZ R4, R19, R10 ;  /* 0x0000000a13047221 */ /* 0x000fe20000010000 */
[----:B-----5:R-:W-:-:S05]  /*0b10*/  FMNMX.FTZ R13, RZ, R12, !PT ;  /* 0x0000000cff0d7209 */ /* 0x020fca0007810000 */
[----:B------:R-:W-:Y:S02]  /*0b20*/  FADD.FTZ R4, R13, R4 ;  /* 0x000000040d047221 */ /* 0x000fe40000010000 */
[----:B----4-:R-:W-:Y:S02]  /*0b30*/  FFMA.FTZ R18, R18, R7, -9.9999997473787516356e-06 ;  /* 0xb727c5ac12127423 */ /* 0x010fe40000010007 */
[----:B------:R-:W-:-:S05]  /*0b40*/  FMUL.FTZ R7, R4, 0.3333333432674407959 ;  /* 0x3eaaaaab04077820 */ /* 0x000fca0000410000 */
[----:B------:R-:W-:Y:S02]  /*0b50*/  FSETP.GT.FTZ.AND P0, PT, R7, R18, PT ;  /* 0x000000120700720b */ /* 0x000fe40003f14000 */
[----:B------:R-:W-:Y:S02]  /*0b60*/  FMNMX.FTZ R14, RZ, R14, !PT ;  /* 0x0000000eff0e7209 */ /* 0x000fe40007810000 */
[----:B------:R-:W-:Y:S02]  /*0b70*/  FMNMX.FTZ R12, RZ, R5, !PT ;  /* 0x00000005ff0c7209 */ /* 0x000fe40007810000 */
[----:B------:R-:W-:-:S06]  /*0b80*/  FMNMX.FTZ R15, RZ, R6, !PT ;  /* 0x00000006ff0f7209 */ /* 0x000fcc0007810000 */
[----:B------:R-:W-:Y:S05]  /*0b90*/  @!P0 BRA `(.L_x_424) ;  /* 0x0000024000008947 */ /* 0x000fea0003800000 */
[----:B------:R-:W-:Y:S01]  /*0ba0*/  FADD.FTZ R8, R8, 9.9999997473787516356e-05 ;  /* 0x38d1b71708087421 */ /* 0x000fe20000010000 */
[----:B------:R-:W-:-:S03]  /*0bb0*/  FSETP.GEU.FTZ.AND P1, PT, R9, RZ, PT ;  /* 0x000000ff0900720b */ /* 0x000fc60003f3e000 */
[----:B------:R-:W-:-:S04]  /*0bc0*/  FADD.FTZ R8, R8, 9.9999997473787516356e-06 ;  /* 0x3727c5ac08087421 */ /* 0x000fc80000010000 */
[----:B------:R-:W-:-:S05]  /*0bd0*/  FMUL.FTZ R4, R8, 9 ;  /* 0x4110000008047820 */ /* 0x000fca0000410000 */
[----:B------:R-:W-:Y:S01]  /*0be0*/  FSETP.GT.FTZ.AND P0, PT, R9, R4, PT ;  /* 0x000000040900720b */ /* 0x000fe20003f14000 */
[----:B------:R-:W-:-:S03]  /*0bf0*/  IMAD.WIDE R4, R11, R0, c[0x0][0x170] ;  /* 0x00005c000b047625 */ /* 0x000fc600078e0200 */
[----:B------:R-:W-:-:S12]  /*0c00*/  PLOP3.LUT P0, PT, P1, P0, PT, 0x8a, 0x0 ;  /* 0x000000000000781c */ /* 0x000fd80000f01172 */
[----:B------:R-:W-:Y:S05]  /*0c10*/  @P0 BRA `(.L_x_425) ;  /* 0x0000011000000947 */ /* 0x000fea0003800000 */
[----:B------:R-:W0:Y:S02]  /*0c20*/  MUFU.SQRT R6, R9 ;  /* 0x0000000900067308 */ /* 0x000e240000002000 */
[----:B0-----:R-:W-:-:S05]  /*0c30*/  FFMA.FTZ R6, R6, -3, R7 ;  /* 0xc040000006067823 */ /* 0x001fca0000010007 */
[----:B------:R-:W-:-:S12]  /*0c40*/  FSETP.GEU.FTZ.AND P0, PT, R6, R18, PT ;  /* 0x000000120600720b */ /* 0x000fd80003f1e000 */
[----:B------:R-:W-:Y:S05]  /*0c50*/  @P0 BRA `(.L_x_424) ;  /* 0x0000018000000947 */ /* 0x000fea0003800000 */
[----:B------:R-:W2:Y:S01]  /*0c60*/  LDG.E.SYS R6, [R4] ;  /* 0x0000000004067381 */ /* 0x000ea200001ee900 */
[----:B------:R-:W0:Y:S01]  /*0c70*/  MUFU.RCP R7, R7 ;  /* 0x0000000700077308 */ /* 0x000e220000001000 */
[----:B--2---:R-:W-:Y:S02]  /*0c80*/  FADD.FTZ R9, -R6, -RZ ;  /* 0x800000ff06097221 */ /* 0x004fe40000010100 */
[----:B0-----:R-:W-:-:S04]  /*0c90*/  FMUL.FTZ R6, R18, R7 ;  /* 0x0000000712067220 */ /* 0x001fc80000410000 */
[-C--:B------:R-:W-:Y:S02]  /*0ca0*/  FMUL.FTZ R17, R6, R6.reuse ;  /* 0x0000000606117220 */ /* 0x080fe40000410000 */
[----:B------:R0:W-:Y:S01]  /*0cb0*/  STG.E.SYS [R4], R9 ;  /* 0x0000000904007386 */ /* 0x0001e2000010e900 */
[-C--:B------:R-:W-:Y:S02]  /*0cc0*/  FMUL.FTZ R19, R19, R6.reuse ;  /* 0x0000000613137220 */ /* 0x080fe40000410000 */
[-C--:B------:R-:W-:Y:S02]  /*0cd0*/  FMUL.FTZ R10, R10, R6.reuse ;  /* 0x000000060a0a7220 */ /* 0x080fe40000410000 */
[----:B------:R-:W-:Y:S02]  /*0ce0*/  FMUL.FTZ R13, R13, R6 ;  /* 0x000000060d0d7220 */ /* 0x000fe40000410000 */
[-C--:B------:R-:W-:Y:S02]  /*0cf0*/  FMUL.FTZ R12, R12, R17.reuse ;  /* 0x000000110c0c7220 */ /* 0x080fe40000410000 */
[----:B------:R-:W-:-:S02]  /*0d00*/  FMUL.FTZ R14, R14, R17 ;  /* 0x000000110e0e7220 */ /* 0x000fc40000410000 */
[----:B------:R-:W-:Y:S01]  /*0d10*/  FMUL.FTZ R15, R15, R17 ;  /* 0x000000110f0f7220 */ /* 0x000fe20000410000 */
[----:B------:R-:W-:Y:S05]  /*0d20*/  BRA `(.L_x_424) ;  /* 0x000000b000007947 */ /* 0x000fea0003800000 */
.L_x_425:
[----:B------:R-:W2:Y:S01]  /*0d30*/  LDG.E.SYS R9, [R4] ;  /* 0x0000000004097381 */ /* 0x000ea200001ee900 */
[----:B------:R-:W0:Y:S01]  /*0d40*/  MUFU.RCP R7, R7 ;  /* 0x0000000700077308 */ /* 0x000e220000001000 */
[--C-:B------:R-:W-:Y:S01]  /*0d50*/  IMAD.MOV.U32 R12, RZ, RZ, R8.reuse ;  /* 0x000000ffff0c7224 */ /* 0x100fe200078e0008 */
[----:B------:R-:W-:Y:S01]  /*0d60*/  MOV R14, R8 ;  /* 0x00000008000e7202 */ /* 0x000fe20000000f00 */
[----:B------:R-:W-:Y:S02]  /*0d70*/  IMAD.MOV.U32 R15, RZ, RZ, R8 ;  /* 0x000000ffff0f7224 */ /* 0x000fe400078e0008 */
[----:B0-----:R-:W-:-:S04]  /*0d80*/  FMUL.FTZ R18, R18, R7 ;  /* 0x0000000712127220 */ /* 0x001fc80000410000 */
[-C--:B------:R-:W-:Y:S02]  /*0d90*/  FMUL.FTZ R19, R19, R18.reuse ;  /* 0x0000001213137220 */ /* 0x080fe40000410000 */
[-C--:B------:R-:W-:Y:S02]  /*0da0*/  FMUL.FTZ R10, R10, R18.reuse ;  /* 0x000000120a0a7220 */ /* 0x080fe40000410000 */
[----:B------:R-:W-:Y:S02]  /*0db0*/  FMUL.FTZ R13, R13, R18 ;  /* 0x000000120d0d7220 */ /* 0x000fe40000410000 */
[----:B--2---:R-:W-:-:S08]  /*0dc0*/  FADD.FTZ R9, -R9, -RZ ;  /* 0x800000ff09097221 */ /* 0x004fd00000010100 */
[----:B------:R0:W-:Y:S02]  /*0dd0*/  STG.E.SYS [R4], R9 ;  /* 0x0000000904007386 */ /* 0x0001e4000010e900 */
.L_x_424:
[----:B0-----:R-:W-:Y:S05]  /*0de0*/  BSYNC B0 ;  /* 0x0000000000007941 */ /* 0x001fea0003800000 */
.L_x_423:
[----:B------:R-:W-:Y:S02]  /*0df0*/  FADD.FTZ R19, R19, 1 ;  /* 0x3f80000013137421 */ /* 0x000fe40000010000 */
[----:B------:R-:W-:Y:S02]  /*0e00*/  FADD.FTZ R6, R10, 1 ;  /* 0x3f8000000a067421 */ /* 0x000fe40000010000 */
[----:B------:R-:W-:Y:S02]  /*0e10*/  FADD.FTZ R13, R13, 1 ;  /* 0x3f8000000d0d7421 */ /* 0x000fe40000010000 */
[----:B------:R-:W0:Y:S01]  /*0e20*/  MUFU.RCP R7, R19 ;  /* 0x0000001300077308 */ /* 0x000e220000001000 */
[----:B------:R-:W-:-:S04]  /*0e30*/  IMAD.WIDE R4, R11, R0, c[0x0][0x178] ;  /* 0x00005e000b047625 */ /* 0x000fc800078e0200 */
[----:B------:R-:W-:-:S03]  /*0e40*/  IMAD.WIDE R10, R11, R0, c[0x0][0x168] ;  /* 0x00005a000b0a7625 */ /* 0x000fc600078e0200 */
[----:B------:R-:W1:Y:S08]  /*0e50*/  MUFU.RCP R9, R6 ;  /* 0x0000000600097308 */ /* 0x000e700000001000 */
[----:B------:R-:W2:Y:S01]  /*0e60*/  MUFU.RCP R21, R13 ;  /* 0x0000000d00157308 */ /* 0x000ea20000001000 */
[----:B0-----:R-:W-:-:S04]  /*0e70*/  FMUL.FTZ R7, R7, R7 ;  /* 0x0000000707077220 */ /* 0x001fc80000410000 */
[----:B------:R-:W-:-:S03]  /*0e80*/  FMUL.FTZ R17, R7, R12 ;  /* 0x0000000c07117220 */ /* 0x000fc60000410000 */
[----:B------:R0:W3:Y:S01]  /*0e90*/  MUFU.LG2 R16, R19 ;  /* 0x0000001300107308 */ /* 0x0000e20000000c00 */
[----:B-1----:R-:W-:-:S07]  /*0ea0*/  FMUL.FTZ R9, R9, R9 ;  /* 0x0000000909097220 */ /* 0x002fce0000410000 */
[----:B------:R1:W4:Y:S01]  /*0eb0*/  MUFU.LG2 R18, R6 ;  /* 0x0000000600127308 */ /* 0x0003220000000c00 */
[----:B--2---:R-:W-:Y:S02]  /*0ec0*/  FMUL.FTZ R12, R21, R21 ;  /* 0x00000015150c7220 */ /* 0x004fe40000410000 */
[----:B0-----:R-:W-:Y:S02]  /*0ed0*/  FMUL.FTZ R19, R9, R14 ;  /* 0x0000000e09137220 */ /* 0x001fe40000410000 */
[----:B------:R-:W-:-:S03]  /*0ee0*/  IMAD.WIDE R8, R3, R0, c[0x0][0x178] ;  /* 0x00005e0003087625 */ /* 0x000fc600078e0200 */
[----:B------:R0:W2:Y:S01]  /*0ef0*/  MUFU.LG2 R20, R13 ;  /* 0x0000000d00147308 */ /* 0x0000a20000000c00 */
[----:B---3--:R-:W-:Y:S02]  /*0f00*/  FMUL.FTZ R21, R16, 0.69314718246459960938 ;  /* 0x3f31721810157820 */ /* 0x008fe40000410000 */
[----:B-1----:R-:W-:-:S04]  /*0f10*/  IMAD.WIDE R6, R2, 0x4, R4 ;  /* 0x0000000402067825 */ /* 0x002fc800078e0204 */
[----:B------:R-:W-:Y:S02]  /*0f20*/  FMUL.FTZ R15, R12, R15 ;  /* 0x0000000f0c0f7220 */ /* 0x000fe40000410000 */
[----:B----4-:R-:W-:Y:S01]  /*0f30*/  FMUL.FTZ R23, R18, 0.69314718246459960938 ;  /* 0x3f31721812177820 */ /* 0x010fe20000410000 */
[----:B------:R-:W-:Y:S01]  /*0f40*/  STG.E.SYS [R4], R21 ;  /* 0x0000001504007386 */ /* 0x000fe2000010e900 */
[----:B0-----:R-:W-:-:S04]  /*0f50*/  IMAD.WIDE R12, R2, 0x4, R10 ;  /* 0x00000004020c7825 */ /* 0x001fc800078e020a */
[----:B------:R-:W-:Y:S02]  /*0f60*/  IMAD.WIDE R2, R3, R0, c[0x0][0x168] ;  /* 0x00005a0003027625 */ /* 0x000fe400078e0200 */
[----:B------:R-:W-:Y:S02]  /*0f70*/  STG.E.SYS [R6], R23 ;  /* 0x0000001706007386 */ /* 0x000fe4000010e900 */
[----:B--2---:R-:W-:-:S08]  /*0f80*/  FMUL.FTZ R25, R20, 0.69314718246459960938 ;  /* 0x3f31721814197820 */ /* 0x004fd00000410000 */
[----:B------:R-:W-:Y:S04]  /*0f90*/  STG.E.SYS [R8], R25 ;  /* 0x0000001908007386 */ /* 0x000fe8000010e900 */
[----:B------:R-:W-:Y:S04]  /*0fa0*/  STG.E.SYS [R10], R17 ;  /* 0x000000110a007386 */ /* 0x000fe8000010e900 */
[----:B------:R-:W-:Y:S04]  /*0fb0*/  STG.E.SYS [R12], R19 ;  /* 0x000000130c007386 */ /* 0x000fe8000010e900 */
[----:B------:R-:W-:Y:S01]  /*0fc0*/  STG.E.SYS [R2], R15 ;  /* 0x0000000f02007386 */ /* 0x000fe2000010e900 */
[----:B------:R-:W-:Y:S05]  /*0fd0*/  EXIT ;  /* 0x000000000000794d */ /* 0x000fea0003800000 */
.L_x_426:
[----:B------:R-:W-:-:S00]  /*0fe0*/  BRA `(.L_x_426) ;  /* 0xfffffff000007947 */ /* 0x000fc0000383ffff */
[----:B------:R-:W-:-:S00]  /*0ff0*/  NOP ;  /* 0x0000000000007918 */ /* 0x000fc00000000000 */
.L_x_450:


//--------------------- .text.kernel_cuda_filter_write_feature --------------------------
	.section	.text.kernel_cuda_filter_write_feature,"ax",@progbits
	.sectioninfo	@"SHI_REGISTERS=9"
	.align	128
        .global         kernel_cuda_filter_write_feature
        .type           kernel_cuda_filter_write_feature,@function
        .size           kernel_cuda_filter_write_feature,(.L_x_451 - kernel_cuda_filter_write_feature)
        .other          kernel_cuda_filter_write_feature,@"STO_CUDA_ENTRY STV_DEFAULT"
kernel_cuda_filter_write_feature:
.text.kernel_cuda_filter_write_feature:
        /* <DEDUP_REMOVED lines=10> */
[----:B------:R-:W-:Y:S01]  /*00a0*/  ULDC UR4, c[0x0][0x1b0] ;  /* 0x00006c0000047ab9 */ /* 0x000fe20000000800 */
[----:B------:R-:W-:Y:S01]  /*00b0*/  IADD3 R4, R2, c[0x0][0x184], RZ ;  /* 0x0000610002047a10 */ /* 0x000fe20007ffe0ff */
[----:B------:R-:W-:Y:S01]  /*00c0*/  ULDC UR5, c[0x0][0x1b8] ;  /* 0x00006e0000057ab9 */ /* 0x000fe20000000800 */
[----:B------:R-:W-:Y:S01]  /*00d0*/  IADD3 R0, R0, c[0x0][0x180], RZ ;  /* 0x0000600000007a10 */ /* 0x000fe20007ffe0ff */
[----:B------:R-:W-:Y:S01]  /*00e0*/  UIADD3 UR4, -UR4, UR5, URZ ;  /* 0x0000000504047290 */ /* 0x000fe2000fffe13f */
[----:B------:R-:W-:Y:S02]  /*00f0*/  IADD3 R2, R4, -c[0x0][0x1b4], RZ ;  /* 0x80006d0004027a10 */ /* 0x000fe40007ffe0ff */
[----:B------:R-:W-:Y:S01]  /*0100*/  IADD3 R3, R0, -c[0x0][0x1b0], RZ ;  /* 0x80006c0000037a10 */ /* 0x000fe20007ffe0ff */
[----:B------:R-:W-:Y:S01]  /*0110*/  UIADD3 UR4, UR4, 0x3, URZ ;  /* 0x0000000304047890 */ /* 0x000fe2000fffe03f */
[----:B------:R-:W-:-:S03]  /*0120*/  MOV R6, 0x4 ;  /* 0x0000000400067802 */ /* 0x000fc60000000f00 */
[----:B------:R-:W-:-:S06]  /*0130*/  ULOP3.LUT UR4, UR4, 0xfffffffc, URZ, 0xc0, !UPT ;  /* 0xfffffffc04047892 */ /* 0x000fcc000f8ec03f */
[----:B------:R-:W-:-:S04]  /*0140*/  IMAD R2, R2, UR4, R3 ;  /* 0x0000000402027c24 */ /* 0x000fc8000f8e0203 */
[----:B------:R-:W-:-:S08]  /*0150*/  IMAD.WIDE R2, R2, R6, c[0x0][0x190] ;  /* 0x0000640002027625 */ /* 0x000fd000078e0206 */
[----:B------:R-:W2:Y:S01]  /*0160*/  LDG.E.SYS R3, [R2] ;  /* 0x0000000002037381 */ /* 0x000ea200001ee900 */
[----:B------:R-:W-:Y:S02]  /*0170*/  IADD3 R5, R0, c[0x0][0x170], RZ ;  /* 0x00005c0000057a10 */ /* 0x000fe40007ffe0ff */
[----:B------:R-:W-:-:S03]  /*0180*/  MOV R0, c[0x0][0x178] ;  /* 0x00005e0000007a02 */ /* 0x000fc60000000f00 */
[----:B------:R-:W-:-:S04]  /*0190*/  IMAD R5, R4, c[0x0][0x174], R5 ;  /* 0x00005d0004057a24 */ /* 0x000fc800078e0205 */
[----:B------:R-:W-:-:S04]  /*01a0*/  IMAD R5, R5, R0, c[0x0][0x1a0] ;  /* 0x0000680005057624 */ /* 0x000fc800078e0200 */
[----:B------:R-:W-:-:S08]  /*01b0*/  IMAD.WIDE R4, R5, R6, c[0x0][0x198] ;  /* 0x0000660005047625 */ /* 0x000fd000078e0206 */
[----:B--2---:R-:W-:Y:S01]  /*01c0*/  STG.E.SYS [R4], R3 ;  /* 0x0000000304007386 */ /* 0x004fe2000010e900 */
[----:B------:R-:W-:Y:S05]  /*01d0*/  EXIT ;  /* 0x000000000000794d */ /* 0x000fea0003800000 */
.L_x_427:
[----:B------:R-:W-:-:S00]  /*01e0*/  BRA `(.L_x_427) ;  /* 0xfffffff000007947 */ /* 0x000fc0000383ffff */
[----:B------:R-:W-:-:S00]  /*01f0*/  NOP ;  /* 0x0000000000007918 */ /* 0x000fc00000000000 */
.L_x_451:


//--------------------- .text.kernel_cuda_filter_get_feature --------------------------
	.section	.text.kernel_cuda_filter_get_feature,"ax",@progbits
	.sectioninfo	@"SHI_REGISTERS=18"
	.align	128
        .global         kernel_cuda_filter_get_feature
        .type           kernel_cuda_filter_get_feature,@function
        .size           kernel_cuda_filter_get_feature,(.L_x_452 - kernel_cuda_filter_get_feature)
        .other          kernel_cuda_filter_get_feature,@"STO_CUDA_ENTRY STV_DEFAULT"
kernel_cuda_filter_get_feature:
.text.kernel_cuda_filter_get_feature:
[----:B------:R-:W-:-:S02]  /*0000*/  IMAD.MOV.U32 R1, RZ, RZ, c[0x0][0x28] ;  /* 0x00000a00ff017624 */ /* 0x000fc400078e00ff */
[----:B------:R-:W0:Y:S04]  /*0010*/  S2R R9, SR_CTAID.Y ;  /* 0x0000000000097919 */ /* 0x000e280000002600 */
        /* <DEDUP_REMOVED lines=10> */
[----:B------:R-:W-:Y:S02]  /*00c0*/  ULDC.64 UR4, c[0x0][0x168] ;  /* 0x00005a0000047ab9 */ /* 0x000fe40000000a00 */
[----:B------:R-:W-:Y:S02]  /*00d0*/  UIADD3 UR4, UP0, UR4, 0x4c, URZ ;  /* 0x0000004c04047890 */ /* 0x000fe4000ff1e03f */
[----:B------:R-:W-:Y:S02]  /*00e0*/  ULDC.64 UR6, c[0x0][0x168] ;  /* 0x00005a0000067ab9 */ /* 0x000fe40000000a00 */
[----:B------:R-:W-:Y:S01]  /*00f0*/  UIADD3.X UR5, URZ, UR5, URZ, UP0, !UPT ;  /* 0x000000053f057290 */ /* 0x000fe200087fe43f */
[----:B------:R-:W2:Y:S08]  /*0100*/  LDG.E.SYS R3, [UR6+0x4c] ;  /* 0x00004c06ff037981 */ /* 0x000eb0000c1ee900 */
[----:B------:R-:W3:Y:S01]  /*0110*/  LDG.E.SYS R2, [UR4+0x10] ;  /* 0x00001004ff027981 */ /* 0x000ee2000c1ee900 */
[----:B--2---:R-:W-:-:S02]  /*0120*/  ISETP.GT.AND P2, PT, R3, R6, PT ;  /* 0x000000060300720c */ /* 0x004fc40003f44270 */
[----:B---3--:R-:W-:-:S10]  /*0130*/  ISETP.GT.AND P3, PT, R2, R7, PT ;  /* 0x000000070200720c */ /* 0x008fd40003f64270 */
[----:B------:R-:W2:Y:S04]  /*0140*/  @!P2 LDG.E.SYS R3, [UR4+0x4] ;  /* 0x00000404ff03a981 */ /* 0x000ea8000c1ee900 */
[----:B------:R-:W3:Y:S01]  /*0150*/  @!P3 LDG.E.SYS R2, [UR4+0x14] ;  /* 0x00001404ff02b981 */ /* 0x000ee2000c1ee900 */
[----:B------:R-:W-:Y:S01]  /*0160*/  IMAD.MOV.U32 R4, RZ, RZ, RZ ;  /* 0x000000ffff047224 */ /* 0x000fe200078e00ff */
[----:B------:R-:W-:Y:S01]  /*0170*/  UMOV UR4, URZ ;  /* 0x0000003f00047c82 */ /* 0x000fe20008000000 */
[----:B------:R-:W-:Y:S02]  /*0180*/  IMAD.MOV.U32 R12, RZ, RZ, 0x3 ;  /* 0x00000003ff0c7424 */ /* 0x000fe400078e00ff */
[----:B------:R-:W-:Y:S01]  /*0190*/  IMAD.MOV.U32 R10, RZ, RZ, RZ ;  /* 0x000000ffff0a7224 */ /* 0x000fe200078e00ff */
[----:B--2---:R-:W-:Y:S01]  /*01a0*/  @!P2 ISETP.GT.AND P0, PT, R3, R6, PT ;  /* 0x000000060300a20c */ /* 0x004fe20003f04270 */
[----:B------:R-:W-:Y:S01]  /*01b0*/  IMAD.MOV.U32 R3, RZ, RZ, RZ ;  /* 0x000000ffff037224 */ /* 0x000fe200078e00ff */
[----:B---3--:R-:W-:Y:S01]  /*01c0*/  @!P3 ISETP.GT.AND P1, PT, R2, R7, PT ;  /* 0x000000070200b20c */ /* 0x008fe20003f24270 */
[----:B------:R-:W-:-:S03]  /*01d0*/  @!P2 IMAD.MOV.U32 R2, RZ, RZ, 0x1 ;  /* 0x00000001ff02a424 */ /* 0x000fc600078e00ff */
[----:B------:R-:W-:Y:S02]  /*01e0*/  @!P3 SEL R3, R12, 0x6, P1 ;  /* 0x000000060c03b807 */ /* 0x000fe40000800000 */
[----:B------:R-:W-:-:S04]  /*01f0*/  @!P2 SEL R4, R2, 0x2, P0 ;  /* 0x000000020204a807 */ /* 0x000fc80000000000 */
[----:B------:R-:W-:-:S04]  /*0200*/  IADD3 R3, P0, R3, R4, RZ ;  /* 0x0000000403037210 */ /* 0x000fc80007f1e0ff */
[----:B------:R-:W-:Y:S02]  /*0210*/  IADD3.X R10, R10, UR4, RZ, P0, !PT ;  /* 0x000000040a0a7c10 */ /* 0x000fe400087fe4ff */
[----:B------:R-:W-:-:S04]  /*0220*/  LEA R4, P0, R3, c[0x0][0x168], 0x2 ;  /* 0x00005a0003047a11 */ /* 0x000fc800078010ff */
[----:B------:R-:W-:-:S08]  /*0230*/  LEA.HI.X R5, R3, c[0x0][0x16c], R10, 0x2, P0 ;  /* 0x00005b0003057a11 */ /* 0x000fd000000f140a */
[----:B------:R-:W2:Y:S04]  /*0240*/  LDG.E.SYS R11, [R4] ;  /* 0x00000000040b7381 */ /* 0x000ea800001ee900 */
[----:B------:R-:W3:Y:S01]  /*0250*/  LDG.E.SYS R8, [R4+0x24] ;  /* 0x0000240004087381 */ /* 0x000ee200001ee900 */
[----:B------:R-:W-:-:S04]  /*0260*/  LEA R2, P0, R3, c[0x0][0x168], 0x3 ;  /* 0x00005a0003027a11 */ /* 0x000fc800078018ff */
[----:B------:R-:W-:-:S08]  /*0270*/  LEA.HI.X R3, R3, c[0x0][0x16c], R10, 0x3, P0 ;  /* 0x00005b0003037a11 */ /* 0x000fd000000f1c0a */
[----:B------:R-:W4:Y:S01]  /*0280*/  LDG.E.64.SYS R2, [R2+0xb0] ;  /* 0x0000b00002027381 */ /* 0x000f2200001eeb00 */
[----:B------:R-:W-:Y:S02]  /*0290*/  ULDC UR4, c[0x0][0x1a4] ;  /* 0x0000690000047ab9 */ /* 0x000fe40000000800 */
[----:B------:R-:W-:Y:S01]  /*02a0*/  USHF.R.S32.HI UR4, URZ, 0x1f, UR4 ;  /* 0x0000001f3f047899 */ /* 0x000fe20008011404 */
[----:B--2---:R-:W-:Y:S02]  /*02b0*/  IMAD.IADD R11, R6, 0x1, R11 ;  /* 0x00000001060b7824 */ /* 0x004fe400078e020b */
[----:B------:R-:W-:Y:S02]  /*02c0*/  IMAD.MOV.U32 R6, RZ, RZ, c[0x0][0x170] ;  /* 0x00005c00ff067624 */ /* 0x000fe400078e00ff */
[----:B---3--:R-:W-:-:S04]  /*02d0*/  IMAD R8, R7, R8, R11 ;  /* 0x0000000807087224 */ /* 0x008fc800078e020b */
[----:B------:R-:W-:-:S05]  /*02e0*/  IMAD R8, R8, c[0x0][0x1a0], RZ ;  /* 0x0000680008087a24 */ /* 0x000fca00078e02ff */
[----:B------:R-:W-:-:S04]  /*02f0*/  IADD3 R10, P0, R8, c[0x0][0x1a4], RZ ;  /* 0x00006900080a7a10 */ /* 0x000fc80007f1e0ff */
[----:B------:R-:W-:Y:S02]  /*0300*/  LEA.HI.X.SX32 R13, R8, UR4, 0x1, P0 ;  /* 0x00000004080d7c11 */ /* 0x000fe400080f0eff */
[----:B------:R-:W-:-:S04]  /*0310*/  IADD3 R5, P0, R10, c[0x0][0x170], RZ ;  /* 0x00005c000a057a10 */ /* 0x000fc80007f1e0ff */
[----:B------:R-:W-:Y:S02]  /*0320*/  LEA.HI.X.SX32 R4, R6, R13, 0x1, P0 ;  /* 0x0000000d06047211 */ /* 0x000fe400000f0eff */
[----:B----4-:R-:W-:-:S04]  /*0330*/  LEA R6, P0, R5, R2, 0x2 ;  /* 0x0000000205067211 */ /* 0x010fc800078010ff */
[----:B------:R-:W-:-:S08]  /*0340*/  LEA.HI.X R7, R5, R3, R4, 0x2, P0 ;  /* 0x0000000305077211 */ /* 0x000fd000000f1404 */
[----:B------:R-:W2:Y:S01]  /*0350*/  LDG.E.SYS R6, [R6] ;  /* 0x0000000006067381 */ /* 0x000ea200001ee900 */
[----:B------:R-:W-:Y:S01]  /*0360*/  IADD3 R4, R12, -c[0x0][0x190], RZ ;  /* 0x800064000c047a10 */ /* 0x000fe20007ffe0ff */
[----:B------:R-:W-:Y:S01]  /*0370*/  IMAD.MOV.U32 R11, RZ, RZ, 0x4 ;  /* 0x00000004ff0b7424 */ /* 0x000fe200078e00ff */
[----:B------:R-:W-:Y:S02]  /*0380*/  ISETP.LE.AND P0, PT, RZ, c[0x0][0x174], PT ;  /* 0x00005d00ff007a0c */ /* 0x000fe40003f03270 */
[----:B------:R-:W-:-:S04]  /*0390*/  IADD3 R4, R4, c[0x0][0x198], RZ ;  /* 0x0000660004047a10 */ /* 0x000fc80007ffe0ff */
[----:B------:R-:W-:-:S05]  /*03a0*/  LOP3.LUT R4, R4, 0xfffffffc, RZ, 0xc0, !PT ;  /* 0xfffffffc04047812 */ /* 0x000fca00078ec0ff */
[----:B------:R-:W-:-:S04]  /*03b0*/  IMAD R0, R9, R4, R0 ;  /* 0x0000000409007224 */ /* 0x000fc800078e0200 */
[----:B------:R-:W-:-:S04]  /*03c0*/  IMAD.WIDE R4, R0, R11, c[0x0][0x178] ;  /* 0x00005e0000047625 */ /* 0x000fc800078e020b */
[----:B--2---:R-:W-:-:S08]  /*03d0*/  FMUL.FTZ R15, R6, c[0x0][0x188] ;  /* 0x00006200060f7a20 */ /* 0x004fd00000410000 */
[----:B------:R0:W-:Y:S01]  /*03e0*/  STG.E.SYS [R4], R15 ;  /* 0x0000000f04007386 */ /* 0x0001e2000010e900 */
[----:B------:R-:W-:Y:S05]  /*03f0*/  @!P0 EXIT ;  /* 0x000000000000894d */ /* 0x000fea0003800000 */
[----:B------:R-:W-:Y:S02]  /*0400*/  IMAD.MOV.U32 R6, RZ, RZ, c[0x0][0x160] ;  /* 0x00005800ff067624 */ /* 0x000fe400078e00ff */
[----:B0-----:R-:W-:-:S03]  /*0410*/  IMAD.WIDE R4, R0, R11, c[0x0][0x180] ;  /* 0x0000600000047625 */ /* 0x001fc600078e020b */
[----:B------:R-:W-:-:S12]  /*0420*/  ISETP.GT.AND P0, PT, R6, 0x1, PT ;  /* 0x000000010600780c */ /* 0x000fd80003f04270 */
[----:B------:R-:W-:-:S08]  /*0430*/  @!P0 IMAD.MOV.U32 R7, RZ, RZ, 0x501502f9 ;  /* 0x501502f9ff078424 */ /* 0x000fd000078e00ff */
[----:B------:R0:W-:Y:S01]  /*0440*/  @!P0 STG.E.SYS [R4], R7 ;  /* 0x0000000704008386 */ /* 0x0001e2000010e900 */
[----:B------:R-:W-:Y:S05]  /*0450*/  @!P0 EXIT ;  /* 0x000000000000894d */ /* 0x000fea0003800000 */
[----:B------:R-:W-:Y:S01]  /*0460*/  IMAD.MOV.U32 R0, RZ, RZ, c[0x0][0x174] ;  /* 0x00005d00ff007624 */ /* 0x000fe200078e00ff */
[----:B0-----:R-:W-:-:S04]  /*0470*/  IADD3 R7, P0, R10, c[0x0][0x174], RZ ;  /* 0x00005d000a077a10 */ /* 0x001fc80007f1e0ff */
[----:B------:R-:W-:Y:S02]  /*0480*/  LEA.HI.X.SX32 R0, R0, R13, 0x1, P0 ;  /* 0x0000000d00007211 */ /* 0x000fe400000f0eff */
[----:B------:R-:W-:-:S04]  /*0490*/  LEA R2, P0, R7, R2, 0x2 ;  /* 0x0000000207027211 */ /* 0x000fc800078010ff */
[----:B------:R-:W-:-:S08]  /*04a0*/  LEA.HI.X R3, R7, R3, R0, 0x2, P0 ;  /* 0x0000000307037211 */ /* 0x000fd000000f1400 */
[----:B------:R-:W2:Y:S01]  /*04b0*/  LDG.E.SYS R2, [R2] ;  /* 0x0000000002027381 */ /* 0x000ea200001ee900 */
[----:B------:R-:W-:Y:S01]  /*04c0*/  IADD3 R0, R6, -0x1, RZ ;  /* 0xffffffff06007810 */ /* 0x000fe20007ffe0ff */
[----:B------:R-:W-:-:S04]  /*04d0*/  FMUL.FTZ R7, R15, R15 ;  /* 0x0000000f0f077220 */ /* 0x000fc80000410000 */
[----:B------:R-:W-:Y:S02]  /*04e0*/  IMAD R6, R0, c[0x0][0x160], RZ ;  /* 0x0000580000067a24 */ /* 0x000fe400078e02ff */
[----:B------:R-:W-:Y:S08]  /*04f0*/  I2F R0, c[0x0][0x160] ;  /* 0x0000580000007b06 */ /* 0x000ff00000201400 */
[----:B------:R-:W0:Y:S08]  /*0500*/  I2F R6, R6 ;  /* 0x0000000600067306 */ /* 0x000e300000201400 */
[----:B0-----:R-:W0:Y:S01]  /*0510*/  MUFU.RCP R9, R6 ;  /* 0x0000000600097308 */ /* 0x001e220000001000 */
[----:B--2---:R-:W-:-:S04]  /*0520*/  FFMA.FTZ R0, R0, -R7, R2 ;  /* 0x8000000700007223 */ /* 0x004fc80000010002 */
[----:B0-----:R-:W-:-:S05]  /*0530*/  FMUL.FTZ R0, R0, R9 ;  /* 0x0000000900007220 */ /* 0x001fca0000410000 */
[----:B------:R-:W-:-:S08]  /*0540*/  FMNMX.FTZ R7, RZ, R0, !PT ;  /* 0x00000000ff077209 */ /* 0x000fd00007810000 */
[----:B------:R-:W-:Y:S01]  /*0550*/  STG.E.SYS [R4], R7 ;  /* 0x0000000704007386 */ /* 0x000fe2000010e900 */
[----:B------:R-:W-:Y:S05]  /*0560*/  EXIT ;  /* 0x000000000000794d */ /* 0x000fea0003800000 */
.L_x_428:
[----:B------:R-:W-:-:S00]  /*0570*/  BRA `(.L_x_428) ;  /* 0xfffffff000007947 */ /* 0x000fc0000383ffff */
.L_x_452:


//--------------------- .text.kernel_cuda_filter_divide_shadow --------------------------
	.section	.text.kernel_cuda_filter_divide_shadow,"ax",@progbits
	.sectioninfo	@"SHI_REGISTERS=24"
	.align	128
        .global         kernel_cuda_filter_divide_shadow
        .type           kernel_cuda_filter_divide_shadow,@function
        .size           kernel_cuda_filter_divide_shadow,(.L_x_453 - kernel_cuda_filter_divide_shadow)
        .other          kernel_cuda_filter_divide_shadow,@"STO_CUDA_ENTRY STV_DEFAULT"
kernel_cuda_filter_divide_shadow:
.text.kernel_cuda_filter_divide_shadow:
        /* <DEDUP_REMOVED lines=23> */
[----:B------:R-:W-:Y:S01]  /*0170*/  MOV R14, 0x1 ;  /* 0x00000001000e7802 */ /* 0x000fe20000000f00 */
[----:B------:R-:W-:Y:S01]  /*0180*/  IMAD.MOV.U32 R12, RZ, RZ, 0x3 ;  /* 0x00000003ff0c7424 */ /* 0x000fe200078e00ff */
[----:B------:R-:W-:Y:S01]  /*0190*/  MOV R10, RZ ;  /* 0x000000ff000a7202 */ /* 0x000fe20000000f00 */
[----:B------:R-:W-:Y:S01]  /*01a0*/  UMOV UR4, URZ ;  /* 0x0000003f00047c82 */ /* 0x000fe20008000000 */
[----:B--2---:R-:W-:-:S04]  /*01b0*/  @!P2 ISETP.GT.AND P0, PT, R3, R6, PT ;  /* 0x000000060300a20c */ /* 0x004fc80003f04270 */
[----:B------:R-:W-:Y:S02]  /*01c0*/  @!P2 SEL R5, R14, 0x2, P0 ;  /* 0x000000020e05a807 */ /* 0x000fe40000000000 */
[----:B---3--:R-:W-:Y:S01]  /*01d0*/  @!P3 ISETP.GT.AND P1, PT, R2, R7, PT ;  /* 0x000000070200b20c */ /* 0x008fe20003f24270 */
[----:B------:R-:W-:-:S05]  /*01e0*/  IMAD.MOV.U32 R2, RZ, RZ, RZ ;  /* 0x000000ffff027224 */ /* 0x000fca00078e00ff */
[----:B------:R-:W-:-:S04]  /*01f0*/  @!P3 SEL R2, R12, 0x6, P1 ;  /* 0x000000060c02b807 */ /* 0x000fc80000800000 */
[----:B------:R-:W-:-:S04]  /*0200*/  IADD3 R5, P0, R2, R5, RZ ;  /* 0x0000000502057210 */ /* 0x000fc80007f1e0ff */
[----:B------:R-:W-:Y:S02]  /*0210*/  IADD3.X R10, R10, UR4, RZ, P0, !PT ;  /* 0x000000040a0a7c10 */ /* 0x000fe400087fe4ff */
[----:B------:R-:W-:-:S04]  /*0220*/  LEA R2, P0, R5, c[0x0][0x168], 0x2 ;  /* 0x00005a0005027a11 */ /* 0x000fc800078010ff */
[C---:B------:R-:W-:Y:S02]  /*0230*/  LEA.HI.X R3, R5.reuse, c[0x0][0x16c], R10, 0x2, P0 ;  /* 0x00005b0005037a11 */ /* 0x040fe400000f140a */
[----:B------:R-:W-:-:S06]  /*0240*/  LEA R4, P0, R5, c[0x0][0x168], 0x3 ;  /* 0x00005a0005047a11 */ /* 0x000fcc00078018ff */
[----:B------:R-:W2:Y:S04]  /*0250*/  LDG.E.SYS R11, [R2] ;  /* 0x00000000020b7381 */ /* 0x000ea800001ee900 */
[----:B------:R-:W3:Y:S01]  /*0260*/  LDG.E.SYS R8, [R2+0x24] ;  /* 0x0000240002087381 */ /* 0x000ee200001ee900 */
[----:B------:R-:W-:-:S08]  /*0270*/  LEA.HI.X R5, R5, c[0x0][0x16c], R10, 0x3, P0 ;  /* 0x00005b0005057a11 */ /* 0x000fd000000f1c0a */
[----:B------:R-:W4:Y:S01]  /*0280*/  LDG.E.64.SYS R4, [R4+0xb0] ;  /* 0x0000b00004047381 */ /* 0x000f2200001eeb00 */
[----:B------:R-:W-:Y:S02]  /*0290*/  ULDC UR4, c[0x0][0x1b4] ;  /* 0x00006d0000047ab9 */ /* 0x000fe40000000800 */
[----:B------:R-:W-:Y:S01]  /*02a0*/  USHF.R.S32.HI UR4, URZ, 0x1f, UR4 ;  /* 0x0000001f3f047899 */ /* 0x000fe20008011404 */
[----:B--2---:R-:W-:-:S04]  /*02b0*/  IMAD.IADD R11, R6, 0x1, R11 ;  /* 0x00000001060b7824 */ /* 0x004fc800078e020b */
[----:B---3--:R-:W-:-:S04]  /*02c0*/  IMAD R8, R7, R8, R11 ;  /* 0x0000000807087224 */ /* 0x008fc800078e020b */
[----:B------:R-:W-:-:S05]  /*02d0*/  IMAD R8, R8, c[0x0][0x1b0], RZ ;  /* 0x00006c0008087a24 */ /* 0x000fca00078e02ff */
[----:B------:R-:W-:-:S04]  /*02e0*/  IADD3 R7, P0, R8, c[0x0][0x1b4], RZ ;  /* 0x00006d0008077a10 */ /* 0x000fc80007f1e0ff */
[----:B------:R-:W-:Y:S02]  /*02f0*/  LEA.HI.X.SX32 R8, R8, UR4, 0x1, P0 ;  /* 0x0000000408087c11 */ /* 0x000fe400080f0eff */
[----:B----4-:R-:W-:-:S04]  /*0300*/  LEA R6, P0, R7, R4, 0x2 ;  /* 0x0000000407067211 */ /* 0x010fc800078010ff */
[----:B------:R-:W-:-:S08]  /*0310*/  LEA.HI.X R7, R7, R5, R8, 0x2, P0 ;  /* 0x0000000507077211 */ /* 0x000fd000000f1408 */
[----:B------:R-:W2:Y:S04]  /*0320*/  LDG.E.CONSTANT.SYS R2, [R6+0x38] ;  /* 0x0000380006027381 */ /* 0x000ea800001e6900 */
[----:B------:R-:W3:Y:S04]  /*0330*/  LDG.E.CONSTANT.SYS R5, [R6+0x44] ;  /* 0x0000440006057381 */ /* 0x000ee800001e6900 */
[----:B------:R-:W4:Y:S04]  /*0340*/  LDG.E.CONSTANT.SYS R3, [R6+0x3c] ;  /* 0x00003c0006037381 */ /* 0x000f2800001e6900 */
[----:B------:R-:W5:Y:S01]  /*0350*/  LDG.E.CONSTANT.SYS R10, [R6+0x48] ;  /* 0x00004800060a7381 */ /* 0x000f6200001e6900 */
[----:B------:R-:W-:-:S03]  /*0360*/  MOV R21, 0x4 ;  /* 0x0000000400157802 */ /* 0x000fc60000000f00 */
[----:B------:R0:W4:Y:S01]  /*0370*/  LDG.E.CONSTANT.SYS R13, [R6+0x4c] ;  /* 0x00004c00060d7381 */ /* 0x00012200001e6900 */
[----:B--2---:R-:W-:Y:S02]  /*0380*/  FMNMX.FTZ R4, R2, 1.0000000116860974231e-07, !PT ;  /* 0x33d6bf9502047809 */ /* 0x004fe40007810000 */
[----:B------:R-:W-:Y:S02]  /*0390*/  IADD3 R2, R12, -c[0x0][0x1a0], RZ ;  /* 0x800068000c027a10 */ /* 0x000fe40007ffe0ff */
[----:B---3--:R-:W-:Y:S01]  /*03a0*/  FMNMX.FTZ R8, R5, 1.0000000116860974231e-07, !PT ;  /* 0x33d6bf9505087809 */ /* 0x008fe20007810000 */
[----:B------:R0:W2:Y:S01]  /*03b0*/  LDG.E.CONSTANT.SYS R12, [R6+0x40] ;  /* 0x00004000060c7381 */ /* 0x0000a200001e6900 */
[----:B------:R-:W4:Y:S01]  /*03c0*/  MUFU.RCP R4, R4 ;  /* 0x0000000400047308 */ /* 0x000f220000001000 */
[----:B------:R-:W-:-:S04]  /*03d0*/  IADD3 R2, R2, c[0x0][0x1a8], RZ ;  /* 0x00006a0002027a10 */ /* 0x000fc80007ffe0ff */
[----:B------:R-:W-:-:S03]  /*03e0*/  LOP3.LUT R2, R2, 0xfffffffc, RZ, 0xc0, !PT ;  /* 0xfffffffc02027812 */ /* 0x000fc600078ec0ff */
[----:B------:R-:W5:Y:S02]  /*03f0*/  MUFU.RCP R11, R8 ;  /* 0x00000008000b7308 */ /* 0x000f640000001000 */
[----:B------:R-:W-:Y:S02]  /*0400*/  IMAD R0, R9, R2, R0 ;  /* 0x0000000209007224 */ /* 0x000fe400078e0200 */
[----:B----4-:R-:W-:Y:S02]  /*0410*/  FMUL.FTZ R9, R3, R4 ;  /* 0x0000000403097220 */ /* 0x010fe40000410000 */
[----:B------:R-:W-:-:S04]  /*0420*/  IMAD.WIDE R2, R0, R21, c[0x0][0x170] ;  /* 0x00005c0000027625 */ /* 0x000fc800078e0215 */
[----:B------:R-:W-:-:S04]  /*0430*/  IMAD.WIDE R4, R0, R21, c[0x0][0x178] ;  /* 0x00005e0000047625 */ /* 0x000fc800078e0215 */
[----:B-----5:R-:W-:Y:S01]  /*0440*/  FMUL.FTZ R11, R10, R11 ;  /* 0x0000000b0a0b7220 */ /* 0x020fe20000410000 */
[----:B------:R1:W-:Y:S07]  /*0450*/  STG.E.SYS [R2], R9 ;  /* 0x0000000902007386 */ /* 0x0003ee000010e900 */
[----:B------:R3:W-:Y:S04]  /*0460*/  STG.E.SYS [R4], R11 ;  /* 0x0000000b04007386 */ /* 0x0007e8000010e900 */
[----:B------:R-:W4:Y:S01]  /*0470*/  LDG.E.SYS R10, [R2] ;  /* 0x00000000020a7381 */ /* 0x000f2200001ee900 */
[----:B------:R-:W-:-:S02]  /*0480*/  ULDC UR6, c[0x0][0x160] ;  /* 0x0000580000067ab9 */ /* 0x000fc40000000800 */
[----:B------:R-:W-:Y:S02]  /*0490*/  ULDC UR5, c[0x0][0x160] ;  /* 0x0000580000057ab9 */ /* 0x000fe40000000800 */
[----:B------:R-:W-:Y:S01]  /*04a0*/  ULEA.HI UR4, UR6, UR5, URZ, 0x1 ;  /* 0x0000000506047291 */ /* 0x000fe2000f8f083f */
[----:B------:R-:W-:-:S03]  /*04b0*/  IADD3 R8, R14, c[0x0][0x160], RZ ;  /* 0x000058000e087a10 */ /* 0x000fc60007ffe0ff */
[----:B------:R-:W-:Y:S02]  /*04c0*/  USHF.R.S32.HI UR4, URZ, 0x1, UR4 ;  /* 0x000000013f047899 */ /* 0x000fe40008011404 */
[----:B------:R-:W-:Y:S02]  /*04d0*/  UIMAD UR6, UR6, UR5, URZ ;  /* 0x00000005060672a4 */ /* 0x000fe4000f8e023f */
[----:B------:R-:W-:Y:S01]  /*04e0*/  UIADD3 UR5, UR4, -0x1, URZ ;  /* 0xffffffff04057890 */ /* 0x000fe2000fffe03f */
[----:B------:R-:W-:-:S03]  /*04f0*/  LEA.HI R8, R8, R8, RZ, 0x1 ;  /* 0x0000000808087211 */ /* 0x000fc600078f08ff */
[----:B------:R-:W-:Y:S01]  /*0500*/  UISETP.LT.AND UP0, UPT, UR5, 0x1, UPT ;  /* 0x000000010500788c */ /* 0x000fe2000bf01270 */
[----:B------:R-:W-:-:S03]  /*0510*/  SHF.R.S32.HI R8, RZ, 0x1, R8 ;  /* 0x00000001ff087819 */ /* 0x000fc60000011408 */
[----:B------:R-:W-:Y:S01]  /*0520*/  USEL UR5, UR5, 0x1, !UP0 ;  /* 0x0000000105057887 */ /* 0x000fe2000c000000 */
[----:B0-----:R-:W-:-:S04]  /*0530*/  IADD3 R6, R8, -0x1, RZ ;  /* 0xffffffff08067810 */ /* 0x001fc80007ffe0ff */
[----:B-1----:R-:W-:-:S04]  /*0540*/  IMNMX R9, R6, 0x1, !PT ;  /* 0x0000000106097817 */ /* 0x002fc80007800200 */
[----:B------:R-:W-:Y:S08]  /*0550*/  I2F R14, UR5 ;  /* 0x00000005000e7d06 */ /* 0x000ff00008201400 */
[----:B------:R-:W-:Y:S08]  /*0560*/  I2F R9, R9 ;  /* 0x0000000900097306 */ /* 0x000ff00000201400 */
[----:B------:R-:W0:Y:S08]  /*0570*/  I2F R6, UR4 ;  /* 0x0000000400067d06 */ /* 0x000e300008201400 */
[----:B------:R-:W-:Y:S01]  /*0580*/  I2F R7, R8 ;  /* 0x0000000800077306 */ /* 0x000fe20000201400 */
[----:B---3--:R-:W-:-:S07]  /*0590*/  FMUL.FTZ R11, R11, R11 ;  /* 0x0000000b0b0b7220 */ /* 0x008fce0000410000 */
[----:B------:R-:W1:Y:S01]  /*05a0*/  I2F R15, c[0x0][0x160] ;  /* 0x00005800000f7b06 */ /* 0x000e620000201400 */
[----:B0-----:R-:W-:-:S07]  /*05b0*/  FFMA.FTZ R6, -R11, R6, R13 ;  /* 0x000000060b067223 */ /* 0x001fce000001010d */
[----:B------:R-:W-:Y:S08]  /*05c0*/  I2F R16, UR6 ;  /* 0x0000000600107d06 */ /* 0x000ff00008201400 */
[----:B------:R-:W0:Y:S01]  /*05d0*/  MUFU.RCP R19, R14 ;  /* 0x0000000e00137308 */ /* 0x000e220000001000 */
[----:B------:R-:W-:-:S07]  /*05e0*/  FMNMX.FTZ R6, RZ, R6, !PT ;  /* 0x00000006ff067209 */ /* 0x000fce0007810000 */
[----:B------:R-:W3:Y:S08]  /*05f0*/  MUFU.RCP R17, R9 ;  /* 0x0000000900117308 */ /* 0x000ef00000001000 */
[----:B-1----:R-:W1:Y:S01]  /*0600*/  MUFU.RCP R13, R15 ;  /* 0x0000000f000d7308 */ /* 0x002e620000001000 */
[----:B0-----:R-:W-:-:S07]  /*0610*/  FMUL.FTZ R6, R6, R19 ;  /* 0x0000001306067220 */ /* 0x001fce0000410000 */
[----:B------:R-:W0:Y:S01]  /*0620*/  MUFU.RCP R11, R16 ;  /* 0x00000010000b7308 */ /* 0x000e220000001000 */
[----:B----4-:R-:W-:-:S04]  /*0630*/  FMUL.FTZ R10, R10, R10 ;  /* 0x0000000a0a0a7220 */ /* 0x010fc80000410000 */
[----:B--2---:R-:W-:-:S05]  /*0640*/  FFMA.FTZ R7, -R10, R7, R12 ;  /* 0x000000070a077223 */ /* 0x004fca000001010c */
[----:B------:R-:W-:-:S05]  /*0650*/  FMNMX.FTZ R7, RZ, R7, !PT ;  /* 0x00000007ff077209 */ /* 0x000fca0007810000 */
[CCC-:B---3--:R-:W-:Y:S02]  /*0660*/  FFMA.FTZ R8, R7.reuse, R17.reuse, -R6.reuse ;  /* 0x0000001107087223 */ /* 0x1c8fe40000010806 */
[----:B------:R-:W-:Y:S02]  /*0670*/  FFMA.FTZ R6, R7, R17, R6 ;  /* 0x0000001107067223 */ /* 0x000fe40000010006 */
[----:B------:R-:W-:Y:S02]  /*0680*/  FMUL.FTZ R7, R8, 0.5 ;  /* 0x3f00000008077820 */ /* 0x000fe40000410000 */
[----:B------:R-:W-:Y:S02]  /*0690*/  FMUL.FTZ R6, R6, 0.5 ;  /* 0x3f00000006067820 */ /* 0x000fe40000410000 */
[----:B------:R-:W-:Y:S02]  /*06a0*/  FMUL.FTZ R8, R8, R7 ;  /* 0x0000000708087220 */ /* 0x000fe40000410000 */
[----:B-1----:R-:W-:-:S02]  /*06b0*/  FMUL.FTZ R13, R6, R13 ;  /* 0x0000000d060d7220 */ /* 0x002fc40000410000 */
[----:B------:R-:W-:-:S04]  /*06c0*/  IMAD.WIDE R6, R0, R21, c[0x0][0x180] ;  /* 0x0000600000067625 */ /* 0x000fc800078e0215 */
[----:B0-----:R-:W-:Y:S02]  /*06d0*/  FMUL.FTZ R15, R8, R11 ;  /* 0x0000000b080f7220 */ /* 0x001fe40000410000 */
[CC--:B------:R-:W-:Y:S02]  /*06e0*/  IMAD.WIDE R8, R0.reuse, R21.reuse, c[0x0][0x188] ;  /* 0x0000620000087625 */ /* 0x0c0fe400078e0215 */
[----:B------:R-:W-:Y:S06]  /*06f0*/  STG.E.SYS [R6], R13 ;  /* 0x0000000d06007386 */ /* 0x000fec000010e900 */
[----:B------:R-:W-:Y:S04]  /*0700*/  STG.E.SYS [R8], R15 ;  /* 0x0000000f08007386 */ /* 0x000fe8000010e900 */
[----:B------:R-:W2:Y:S04]  /*0710*/  LDG.E.SYS R4, [R4] ;  /* 0x0000000004047381 */ /* 0x000ea800001ee900 */
[----:B------:R-:W2:Y:S01]  /*0720*/  LDG.E.SYS R3, [R2] ;  /* 0x0000000002037381 */ /* 0x000ea200001ee900 */
[----:B------:R-:W-:-:S04]  /*0730*/  IMAD.WIDE R10, R0, R21, c[0x0][0x190] ;  /* 0x00006400000a7625 */ /* 0x000fc800078e0215 */
[----:B--2---:R-:W-:-:S04]  /*0740*/  FADD.FTZ R12, -R4, R3 ;  /* 0x00000003040c7221 */ /* 0x004fc80000010100 */
[----:B------:R-:W-:-:S04]  /*0750*/  FMUL.FTZ R17, R12, 0.5 ;  /* 0x3f0000000c117820 */ /* 0x000fc80000410000 */
[----:B------:R-:W-:-:S08]  /*0760*/  FMUL.FTZ R17, R12, R17 ;  /* 0x000000110c117220 */ /* 0x000fd00000410000 */
[----:B------:R-:W-:Y:S01]  /*0770*/  STG.E.SYS [R10], R17 ;  /* 0x000000110a007386 */ /* 0x000fe2000010e900 */
[----:B------:R-:W-:Y:S05]  /*0780*/  EXIT ;  /* 0x000000000000794d */ /* 0x000fea0003800000 */
.L_x_429:
[----:B------:R-:W-:-:S00]  /*0790*/  BRA `(.L_x_429) ;  /* 0xfffffff000007947 */ /* 0x000fc0000383ffff */
[----:B------:R-:W-:-:S00]  /*07a0*/  NOP ;  /* 0x0000000000007918 */ /* 0x000fc00000000000 */
[----:B------:R-:W-:-:S00]  /*07b0*/  NOP ;  /* 0x0000000000007918 */ /* 0x000fc00000000000 */
[----:B------:R-:W-:-:S00]  /*07c0*/  NOP ;  /* 0x0000000000007918 */ /* 0x000fc00000000000 */
[----:B------:R-:W-:-:S00]  /*07d0*/  NOP ;  /* 0x0000000000007918 */ /* 0x000fc00000000000 */
[----:B------:R-:W-:-:S00]  /*07e0*/  NOP ;  /* 0x0000000000007918 */ /* 0x000fc00000000000 */
[----:B------:R-:W-:-:S00]  /*07f0*/  NOP ;  /* 0x0000000000007918 */ /* 0x000fc00000000000 */
.L_x_453:


//--------------------- .text.kernel_cuda_filter_convert_from_rgb --------------------------
	.section	.text.kernel_cuda_filter_convert_from_rgb,"ax",@progbits
	.sectioninfo	@"SHI_REGISTERS=14"
	.align	128
        .global         kernel_cuda_filter_convert_from_rgb
        .type           kernel_cuda_filter_convert_from_rgb,@function
        .size           kernel_cuda_filter_convert_from_rgb,(.L_x_454 - kernel_cuda_filter_convert_from_rgb)
        .other          kernel_cuda_filter_convert_from_rgb,@"STO_CUDA_ENTRY STV_DEFAULT"
kernel_cuda_filter_convert_from_rgb:
.text.kernel_cuda_filter_convert_from_rgb:
        /* <DEDUP_REMOVED lines=10> */
[----:B------:R-:W-:Y:S02]  /*00a0*/  IADD3 R2, R4, c[0x0][0x174], RZ ;  /* 0x00005d0004027a10 */ /* 0x000fe40007ffe0ff */
[----:B------:R-:W-:Y:S02]  /*00b0*/  IADD3 R3, R0, c[0x0][0x170], RZ ;  /* 0x00005c0000037a10 */ /* 0x000fe40007ffe0ff */
[----:B------:R-:W-:-:S03]  /*00c0*/  MOV R9, 0x4 ;  /* 0x0000000400097802 */ /* 0x000fc60000000f00 */
[----:B------:R-:W-:-:S04]  /*00d0*/  IMAD R2, R2, c[0x0][0x178], R3 ;  /* 0x00005e0002027a24 */ /* 0x000fc800078e0203 */
[----:B------:R-:W-:-:S04]  /*00e0*/  IMAD R2, R2, 0x3, RZ ;  /* 0x0000000302027824 */ /* 0x000fc800078e02ff */
[----:B------:R-:W-:-:S08]  /*00f0*/  IMAD.WIDE R2, R2, R9, c[0x0][0x160] ;  /* 0x0000580002027625 */ /* 0x000fd000078e0209 */
[----:B------:R-:W2:Y:S01]  /*0100*/  LDG.E.SYS R7, [R2] ;  /* 0x0000000002077381 */ /* 0x000ea200001ee900 */
[----:B------:R-:W-:Y:S01]  /*0110*/  IADD3 R0, R0, c[0x0][0x180], RZ ;  /* 0x0000600000007a10 */ /* 0x000fe20007ffe0ff */
[----:B------:R-:W2:Y:S01]  /*0120*/  I2F R6, c[0x0][0x19c] ;  /* 0x0000670000067b06 */ /* 0x000ea20000201400 */
[----:B------:R-:W-:Y:S02]  /*0130*/  IADD3 R5, R4, c[0x0][0x184], RZ ;  /* 0x0000610004057a10 */ /* 0x000fe40007ffe0ff */
[----:B------:R-:W-:-:S05]  /*0140*/  IADD3 R0, R0, c[0x0][0x190], RZ ;  /* 0x0000640000007a10 */ /* 0x000fca0007ffe0ff */
[----:B------:R-:W-:-:S04]  /*0150*/  IMAD R0, R5, c[0x0][0x194], R0 ;  /* 0x0000650005007a24 */ /* 0x000fc800078e0200 */
[----:B------:R-:W-:-:S04]  /*0160*/  IMAD R0, R0, c[0x0][0x198], RZ ;  /* 0x0000660000007a24 */ /* 0x000fc800078e02ff */
[----:B------:R-:W-:-:S04]  /*0170*/  IMAD.WIDE R4, R0, R9, c[0x0][0x168] ;  /* 0x00005a0000047625 */ /* 0x000fc800078e0209 */
[----:B--2---:R-:W-:-:S08]  /*0180*/  FMUL.FTZ R7, R6, R7 ;  /* 0x0000000706077220 */ /* 0x004fd00000410000 */
[----:B------:R-:W-:Y:S04]  /*0190*/  STG.E.SYS [R4], R7 ;  /* 0x0000000704007386 */ /* 0x000fe8000010e900 */
[----:B------:R-:W2:Y:S02]  /*01a0*/  LDG.E.SYS R9, [R2+0x4] ;  /* 0x0000040002097381 */ /* 0x000ea400001ee900 */
[----:B--2---:R-:W-:-:S08]  /*01b0*/  FMUL.FTZ R9, R6, R9 ;  /* 0x0000000906097220 */ /* 0x004fd00000410000 */
[----:B------:R-:W-:Y:S04]  /*01c0*/  STG.E.SYS [R4+0x4], R9 ;  /* 0x0000040904007386 */ /* 0x000fe8000010e900 */
[----:B------:R-:W2:Y:S02]  /*01d0*/  LDG.E.SYS R11, [R2+0x8] ;  /* 0x00000800020b7381 */ /* 0x000ea400001ee900 */
[----:B--2---:R-:W-:-:S08]  /*01e0*/  FMUL.FTZ R11, R6, R11 ;  /* 0x0000000b060b7220 */ /* 0x004fd00000410000 */
[----:B------:R-:W-:Y:S01]  /*01f0*/  STG.E.SYS [R4+0x8], R11 ;  /* 0x0000080b04007386 */ /* 0x000fe2000010e900 */
[----:B------:R-:W-:Y:S05]  /*0200*/  EXIT ;  /* 0x000000000000794d */ /* 0x000fea0003800000 */
.L_x_430:
[----:B------:R-:W-:-:S00]  /*0210*/  BRA `(.L_x_430) ;  /* 0xfffffff000007947 */ /* 0x000fc0000383ffff */
[----:B------:R-:W-:-:S00]  /*0220*/  NOP ;  /* 0x0000000000007918 */ /* 0x000fc00000000000 */
[----:B------:R-:W-:-:S00]  /*0230*/  NOP ;  /* 0x0000000000007918 */ /* 0x000fc00000000000 */
[----:B------:R-:W-:-:S00]  /*0240*/  NOP ;  /* 0x0000000000007918 */ /* 0x000fc00000000000 */
[----:B------:R-:W-:-:S00]  /*0250*/  NOP ;  /* 0x0000000000007918 */ /* 0x000fc00000000000 */
[----:B------:R-:W-:-:S00]  /*0260*/  NOP ;  /* 0x0000000000007918 */ /* 0x000fc00000000000 */
[----:B------:R-:W-:-:S00]  /*0270*/  NOP ;  /* 0x0000000000007918 */ /* 0x000fc00000000000 */
.L_x_454:


//--------------------- .text.kernel_cuda_filter_convert_to_rgb --------------------------
	.section	.text.kernel_cuda_filter_convert_to_rgb,"ax",@progbits
	.sectioninfo	@"SHI_REGISTERS=16"
	.align	128
        .global         kernel_cuda_filter_convert_to_rgb
        .type           kernel_cuda_filter_convert_to_rgb,@function
        .size           kernel_cuda_filter_convert_to_rgb,(.L_x_455 - kernel_cuda_filter_convert_to_rgb)
        .other          kernel_cuda_filter_convert_to_rgb,@"STO_CUDA_ENTRY STV_DEFAULT"
kernel_cuda_filter_convert_to_rgb:
.text.kernel_cuda_filter_convert_to_rgb:
[----:B------:R-:W-:-:S02]  /*0000*/  IMAD.MOV.U32 R1, RZ, RZ, c[0x0][0x28] ;  /* 0x00000a00ff017624 */ /* 0x000fc400078e00ff */
        /* <DEDUP_REMOVED lines=9> */
[----:B------:R-:W-:-:S05]  /*00a0*/  IMAD.MOV.U32 R2, RZ, RZ, c[0x0][0x18c] ;  /* 0x00006300ff027624 */ /* 0x000fca00078e00ff */
[C---:B------:R-:W-:Y:S02]  /*00b0*/  ISETP.GE.AND P2, PT, R2.reuse, 0x1, PT ;  /* 0x000000010200780c */ /* 0x040fe40003f46270 */
[C---:B------:R-:W-:Y:S02]  /*00c0*/  ISETP.GE.AND P0, PT, R2.reuse, 0x2, PT ;  /* 0x000000020200780c */ /* 0x040fe40003f06270 */
[----:B------:R-:W-:-:S08]  /*00d0*/  ISETP.GE.AND P1, PT, R2, 0x3, PT ;  /* 0x000000030200780c */ /* 0x000fd00003f26270 */
[----:B------:R-:W-:Y:S05]  /*00e0*/  @!P2 BRA `(.L_x_431) ;  /* 0x000001f00000a947 */ /* 0x000fea0003800000 */
[----:B------:R-:W-:Y:S02]  /*00f0*/  IMAD.MOV.U32 R5, RZ, RZ, c[0x0][0x178] ;  /* 0x00005e00ff057624 */ /* 0x000fe400078e00ff */
[----:B------:R-:W-:Y:S02]  /*0100*/  IMAD R2, R3, c[0x0][0x17c], RZ ;  /* 0x00005f0003027a24 */ /* 0x000fe400078e02ff */
[----:B------:R-:W-:-:S05]  /*0110*/  IMAD R4, R0, R5, c[0x0][0x180] ;  /* 0x0000600000047624 */ /* 0x000fca00078e0205 */
[----:B------:R-:W-:-:S04]  /*0120*/  SHF.R.S32.HI R5, RZ, 0x1f, R4 ;  /* 0x0000001fff057819 */ /* 0x000fc80000011404 */
[--C-:B------:R-:W-:Y:S02]  /*0130*/  SHF.R.U64 R7, R4, 0x2, R5.reuse ;  /* 0x0000000204077819 */ /* 0x100fe40000001205 */
[----:B------:R-:W-:Y:S02]  /*0140*/  SHF.R.U32.HI R9, RZ, 0x2, R5 ;  /* 0x00000002ff097819 */ /* 0x000fe40000011605 */
[----:B------:R-:W-:-:S04]  /*0150*/  IADD3 R5, P2, R2, R7, RZ ;  /* 0x0000000702057210 */ /* 0x000fc80007f5e0ff */
[----:B------:R-:W-:Y:S02]  /*0160*/  LEA.HI.X.SX32 R2, R2, R9, 0x1, P2 ;  /* 0x0000000902027211 */ /* 0x000fe400010f0eff */
[----:B------:R-:W-:-:S04]  /*0170*/  LEA R4, P2, R5, c[0x0][0x168], 0x2 ;  /* 0x00005a0005047a11 */ /* 0x000fc800078410ff */
[----:B------:R-:W-:-:S08]  /*0180*/  LEA.HI.X R5, R5, c[0x0][0x16c], R2, 0x2, P2 ;  /* 0x00005b0005057a11 */ /* 0x000fd000010f1402 */
[----:B------:R-:W2:Y:S01]  /*0190*/  LDG.E.SYS R6, [R4] ;  /* 0x0000000004067381 */ /* 0x000ea200001ee900 */
[----:B------:R-:W0:Y:S01]  /*01a0*/  I2F R8, c[0x0][0x190] ;  /* 0x0000640000087b06 */ /* 0x000e220000201400 */
[----:B------:R-:W-:Y:S02]  /*01b0*/  IMAD R2, R0, c[0x0][0x170], R3 ;  /* 0x00005c0000027a24 */ /* 0x000fe400078e0203 */
[----:B------:R-:W-:Y:S02]  /*01c0*/  IMAD.MOV.U32 R7, RZ, RZ, 0x4 ;  /* 0x00000004ff077424 */ /* 0x000fe400078e00ff */
[----:B------:R-:W-:-:S03]  /*01d0*/  IMAD R2, R2, 0x3, RZ ;  /* 0x0000000302027824 */ /* 0x000fc600078e02ff */
[----:B0-----:R-:W2:Y:S02]  /*01e0*/  MUFU.RCP R13, R8 ;  /* 0x00000008000d7308 */ /* 0x001ea40000001000 */
[----:B--2---:R-:W-:-:S05]  /*01f0*/  FMUL.FTZ R6, R6, R13 ;  /* 0x0000000d06067220 */ /* 0x004fca0000410000 */
[----:B------:R-:W-:Y:S01]  /*0200*/  FMNMX.FTZ R9, RZ, R6, !PT ;  /* 0x00000006ff097209 */ /* 0x000fe20007810000 */
[----:B------:R-:W-:-:S03]  /*0210*/  IMAD.WIDE R6, R2, R7, c[0x0][0x160] ;  /* 0x0000580002067625 */ /* 0x000fc600078e0207 */
[----:B------:R-:W-:-:S08]  /*0220*/  FMNMX.FTZ R9, R9, 10000, PT ;  /* 0x461c400009097809 */ /* 0x000fd00003810000 */
[----:B------:R0:W-:Y:S04]  /*0230*/  STG.E.SYS [R6], R9 ;  /* 0x0000000906007386 */ /* 0x0001e8000010e900 */
[----:B------:R-:W2:Y:S02]  /*0240*/  LDG.E.SYS R2, [R4+0x4] ;  /* 0x0000040004027381 */ /* 0x000ea400001ee900 */
[----:B--2---:R-:W-:-:S05]  /*0250*/  FMUL.FTZ R2, R2, R13 ;  /* 0x0000000d02027220 */ /* 0x004fca0000410000 */
[----:B------:R-:W-:-:S04]  /*0260*/  FMNMX.FTZ R2, RZ, R2, !PT ;  /* 0x00000002ff027209 */ /* 0x000fc80007810000 */
[----:B------:R-:W-:-:S08]  /*0270*/  FMNMX.FTZ R11, R2, 10000, PT ;  /* 0x461c4000020b7809 */ /* 0x000fd00003810000 */
[----:B------:R0:W-:Y:S04]  /*0280*/  STG.E.SYS [R6+0x4], R11 ;  /* 0x0000040b06007386 */ /* 0x0001e8000010e900 */
[----:B------:R-:W2:Y:S02]  /*0290*/  LDG.E.SYS R2, [R4+0x8] ;  /* 0x0000080004027381 */ /* 0x000ea400001ee900 */
[----:B--2---:R-:W-:-:S05]  /*02a0*/  FMUL.FTZ R2, R2, R13 ;  /* 0x0000000d02027220 */ /* 0x004fca0000410000 */
[----:B------:R-:W-:-:S04]  /*02b0*/  FMNMX.FTZ R2, RZ, R2, !PT ;  /* 0x00000002ff027209 */ /* 0x000fc80007810000 */
[----:B------:R-:W-:-:S08]  /*02c0*/  FMNMX.FTZ R13, R2, 10000, PT ;  /* 0x461c4000020d7809 */ /* 0x000fd00003810000 */
[----:B------:R0:W-:Y:S02]  /*02d0*/  STG.E.SYS [R6+0x8], R13 ;  /* 0x0000080d06007386 */ /* 0x0001e4000010e900 */
.L_x_431:
[----:B------:R-:W-:Y:S05]  /*02e0*/  @!P0 BRA `(.L_x_432) ;  /* 0x000001f000008947 */ /* 0x000fea0003800000 */
[----:B------:R-:W-:Y:S02]  /*02f0*/  IMAD.MOV.U32 R5, RZ, RZ, c[0x0][0x178] ;  /* 0x00005e00ff057624 */ /* 0x000fe400078e00ff */
[----:B------:R-:W-:Y:S01]  /*0300*/  IMAD R4, R3, c[0x0][0x17c], RZ ;  /* 0x00005f0003047a24 */ /* 0x000fe200078e02ff */
[----:B------:R-:W1:Y:S01]  /*0310*/  I2F R10, c[0x0][0x190] ;  /* 0x00006400000a7b06 */ /* 0x000e620000201400 */
[----:B------:R-:W-:Y:S01]  /*0320*/  IMAD R2, R0, R5, c[0x0][0x184] ;  /* 0x0000610000027624 */ /* 0x000fe200078e0205 */
[----:B------:R-:W-:-:S04]  /*0330*/  ULDC.64 UR4, c[0x0][0x170] ;  /* 0x00005c0000047ab9 */ /* 0x000fc80000000a00 */
        /* <DEDUP_REMOVED lines=8> */
[----:B------:R-:W-:Y:S01]  /*03c0*/  UIMAD UR4, UR4, UR5, URZ ;  /* 0x00000005040472a4 */ /* 0x000fe2000f8e023f */
[----:B0-----:R-:W-:Y:S01]  /*03d0*/  IMAD R6, R0, c[0x0][0x170], R3 ;  /* 0x00005c0000067a24 */ /* 0x001fe200078e0203 */
[----:B-1----:R-:W2:Y:S02]  /*03e0*/  MUFU.RCP R13, R10 ;  /* 0x0000000a000d7308 */ /* 0x002ea40000001000 */
[----:B------:R-:W-:Y:S01]  /*03f0*/  UIMAD UR4, UR4, 0x3, URZ ;  /* 0x00000003040478a4 */ /* 0x000fe2000f8e023f */
[----:B------:R-:W-:-:S03]  /*0400*/  IMAD R6, R6, 0x3, RZ ;  /* 0x0000000306067824 */ /* 0x000fc600078e02ff */
[----:B------:R-:W-:Y:S02]  /*0410*/  USHF.R.S32.HI UR5, URZ, 0x1f, UR4 ;  /* 0x0000001f3f057899 */ /* 0x000fe40008011404 */
[----:B------:R-:W-:-:S04]  /*0420*/  IADD3 R7, P0, R6, UR4, RZ ;  /* 0x0000000406077c10 */ /* 0x000fc8000ff1e0ff */
[----:B------:R-:W-:Y:S02]  /*0430*/  LEA.HI.X.SX32 R8, R6, UR5, 0x1, P0 ;  /* 0x0000000506087c11 */ /* 0x000fe400080f0eff */
[----:B------:R-:W-:-:S04]  /*0440*/  LEA R6, P0, R7, c[0x0][0x160], 0x2 ;  /* 0x0000580007067a11 */ /* 0x000fc800078010ff */
[----:B------:R-:W-:Y:S01]  /*0450*/  LEA.HI.X R7, R7, c[0x0][0x164], R8, 0x2, P0 ;  /* 0x0000590007077a11 */ /* 0x000fe200000f1408 */
[----:B--2---:R-:W-:-:S08]  /*0460*/  FMUL.FTZ R9, R2, R13 ;  /* 0x0000000d02097220 */ /* 0x004fd00000410000 */
[----:B------:R0:W-:Y:S04]  /*0470*/  STG.E.SYS [R6], R9 ;  /* 0x0000000906007386 */ /* 0x0001e8000010e900 */
[----:B------:R-:W2:Y:S02]  /*0480*/  LDG.E.SYS R2, [R4+0x4] ;  /* 0x0000040004027381 */ /* 0x000ea400001ee900 */
[----:B--2---:R-:W-:-:S08]  /*0490*/  FMUL.FTZ R11, R2, R13 ;  /* 0x0000000d020b7220 */ /* 0x004fd00000410000 */
[----:B------:R0:W-:Y:S04]  /*04a0*/  STG.E.SYS [R6+0x4], R11 ;  /* 0x0000040b06007386 */ /* 0x0001e8000010e900 */
[----:B------:R-:W2:Y:S02]  /*04b0*/  LDG.E.SYS R2, [R4+0x8] ;  /* 0x0000080004027381 */ /* 0x000ea400001ee900 */
[----:B--2---:R-:W-:-:S08]  /*04c0*/  FMUL.FTZ R13, R2, R13 ;  /* 0x0000000d020d7220 */ /* 0x004fd00000410000 */
[----:B------:R0:W-:Y:S02]  /*04d0*/  STG.E.SYS [R6+0x8], R13 ;  /* 0x0000080d06007386 */ /* 0x0001e4000010e900 */
.L_x_432:
[----:B------:R-:W-:Y:S05]  /*04e0*/  @!P1 EXIT ;  /* 0x000000000000994d */ /* 0x000fea0003800000 */
        /* <DEDUP_REMOVED lines=12> */
[----:B0-----:R-:W2:Y:S01]  /*05b0*/  LDG.E.SYS R6, [R4] ;  /* 0x0000000004067381 */ /* 0x001ea200001ee900 */
[----:B------:R-:W-:Y:S01]  /*05c0*/  UIMAD UR4, UR4, UR5, URZ ;  /* 0x00000005040472a4 */ /* 0x000fe2000f8e023f */
[----:B------:R-:W-:Y:S01]  /*05d0*/  IMAD R0, R0, c[0x0][0x170], R3 ;  /* 0x00005c0000007a24 */ /* 0x000fe200078e0203 */
        /* <DEDUP_REMOVED lines=17> */
.L_x_433:
[----:B------:R-:W-:-:S00]  /*06f0*/  BRA `(.L_x_433) ;  /* 0xfffffff000007947 */ /* 0x000fc0000383ffff */
.L_x_455:


//--------------------- .text.kernel_cuda_filter_copy_input --------------------------
	.section	.text.kernel_cuda_filter_copy_input,"ax",@progbits
	.sectioninfo	@"SHI_REGISTERS=26"
	.align	128
        .global         kernel_cuda_filter_copy_input
        .type           kernel_cuda_filter_copy_input,@function
        .size           kernel_cuda_filter_copy_input,(.L_x_456 - kernel_cuda_filter_copy_input)
        .other          kernel_cuda_filter_copy_input,@"STO_CUDA_ENTRY STV_DEFAULT"
kernel_cuda_filter_copy_input:
.text.kernel_cuda_filter_copy_input:
        /* <DEDUP_REMOVED lines=18> */
[----:B--2---:R-:W-:-:S02]  /*0120*/  ISETP.GE.AND P0, PT, R6, R3, PT ;  /* 0x000000030600720c */ /* 0x004fc40003f06270 */
[----:B---3--:R-:W-:-:S10]  /*0130*/  ISETP.GE.AND P2, PT, R8, R5, PT ;  /* 0x000000050800720c */ /* 0x008fd40003f46270 */
[----:B------:R-:W2:Y:S04]  /*0140*/  @P0 LDG.E.SYS R3, [UR4+0x4] ;  /* 0x00000404ff030981 */ /* 0x000ea8000c1ee900 */
[----:B------:R-:W3:Y:S01]  /*0150*/  @P2 LDG.E.SYS R5, [UR4+0x14] ;  /* 0x00001404ff052981 */ /* 0x000ee2000c1ee900 */
[----:B------:R-:W-:Y:S01]  /*0160*/  IMAD.MOV.U32 R2, RZ, RZ, RZ ;  /* 0x000000ffff027224 */ /* 0x000fe200078e00ff */
[----:B------:R-:W-:Y:S01]  /*0170*/  UMOV UR4, URZ ;  /* 0x0000003f00047c82 */ /* 0x000fe20008000000 */
[----:B------:R-:W-:Y:S02]  /*0180*/  IMAD.MOV.U32 R12, RZ, RZ, 0x1 ;  /* 0x00000001ff0c7424 */ /* 0x000fe400078e00ff */
[----:B------:R-:W-:Y:S01]  /*0190*/  IMAD.MOV.U32 R10, RZ, RZ, RZ ;  /* 0x000000ffff0a7224 */ /* 0x000fe200078e00ff */
[----:B--2---:R-:W-:Y:S01]  /*01a0*/  @P0 ISETP.GE.AND P1, PT, R6, R3, PT ;  /* 0x000000030600020c */ /* 0x004fe20003f26270 */
[----:B------:R-:W-:-:S03]  /*01b0*/  @P2 IMAD.MOV.U32 R3, RZ, RZ, 0x3 ;  /* 0x00000003ff032424 */ /* 0x000fc600078e00ff */
[----:B------:R-:W-:Y:S02]  /*01c0*/  @P0 SEL R2, R12, 0x2, !P1 ;  /* 0x000000020c020807 */ /* 0x000fe40004800000 */
[----:B---3--:R-:W-:Y:S01]  /*01d0*/  @P2 ISETP.GE.AND P3, PT, R8, R5, PT ;  /* 0x000000050800220c */ /* 0x008fe20003f66270 */
[----:B------:R-:W-:-:S05]  /*01e0*/  IMAD.MOV.U32 R5, RZ, RZ, RZ ;  /* 0x000000ffff057224 */ /* 0x000fca00078e00ff */
[----:B------:R-:W-:-:S04]  /*01f0*/  @P2 SEL R5, R3, 0x6, !P3 ;  /* 0x0000000603052807 */ /* 0x000fc80005800000 */
[----:B------:R-:W-:-:S04]  /*0200*/  IADD3 R5, P0, R5, R2, RZ ;  /* 0x0000000205057210 */ /* 0x000fc80007f1e0ff */
[----:B------:R-:W-:Y:S02]  /*0210*/  IADD3.X R10, R10, UR4, RZ, P0, !PT ;  /* 0x000000040a0a7c10 */ /* 0x000fe400087fe4ff */
[----:B------:R-:W-:-:S04]  /*0220*/  LEA R2, P0, R5, c[0x0][0x168], 0x2 ;  /* 0x00005a0005027a11 */ /* 0x000fc800078010ff */
[----:B------:R-:W-:-:S08]  /*0230*/  LEA.HI.X R3, R5, c[0x0][0x16c], R10, 0x2, P0 ;  /* 0x00005b0005037a11 */ /* 0x000fd000000f140a */
[----:B------:R0:W5:Y:S01]  /*0240*/  LDG.E.SYS R11, [R2] ;  /* 0x00000000020b7381 */ /* 0x00016200001ee900 */
[----:B------:R-:W-:-:S03]  /*0250*/  ULDC UR4, c[0x0][0x178] ;  /* 0x00005e0000047ab9 */ /* 0x000fc60000000800 */
[----:B------:R0:W5:Y:S01]  /*0260*/  LDG.E.SYS R9, [R2+0x24] ;  /* 0x0000240002097381 */ /* 0x00016200001ee900 */
[----:B------:R-:W-:Y:S01]  /*0270*/  ISETP.LE.AND P0, PT, R12, c[0x0][0x180], PT ;  /* 0x000060000c007a0c */ /* 0x000fe20003f03270 */
[----:B------:R-:W-:Y:S01]  /*0280*/  ULDC UR5, c[0x0][0x170] ;  /* 0x00005c0000057ab9 */ /* 0x000fe20000000800 */
[----:B------:R-:W-:Y:S01]  /*0290*/  LEA R4, P1, R5, c[0x0][0x168], 0x3 ;  /* 0x00005a0005047a11 */ /* 0x000fe200078218ff */
[----:B------:R-:W-:-:S03]  /*02a0*/  UIADD3 UR4, UR4, -UR5, URZ ;  /* 0x8000000504047290 */ /* 0x000fc6000fffe03f */
[----:B------:R-:W-:-:S03]  /*02b0*/  LEA.HI.X R5, R5, c[0x0][0x16c], R10, 0x3, P1 ;  /* 0x00005b0005057a11 */ /* 0x000fc600008f1c0a */
[----:B------:R-:W-:-:S03]  /*02c0*/  IMAD R0, R7, UR4, R0 ;  /* 0x0000000407007c24 */ /* 0x000fc6000f8e0200 */
[----:B------:R-:W-:Y:S05]  /*02d0*/  @!P0 EXIT ;  /* 0x000000000000894d */ /* 0x000fea0003800000 */
[----:B0-----:R0:W5:Y:S01]  /*02e0*/  LDG.E.64.SYS R2, [R4+0xb0] ;  /* 0x0000b00004027381 */ /* 0x00116200001eeb00 */
[----:B------:R-:W-:Y:S01]  /*02f0*/  IMAD.MOV.U32 R7, RZ, RZ, 0x1 ;  /* 0x00000001ff077424 */ /* 0x000fe200078e00ff */
[----:B------:R-:W-:Y:S01]  /*0300*/  UMOV UR4, 0x3 ;  /* 0x0000000300047882 */ /* 0x000fe20000000000 */
[----:B-----5:R-:W-:Y:S01]  /*0310*/  IMAD.IADD R11, R6, 0x1, R11 ;  /* 0x00000001060b7824 */ /* 0x020fe200078e020b */
[----:B------:R-:W-:Y:S02]  /*0320*/  ULDC UR5, c[0x0][0x180] ;  /* 0x0000600000057ab9 */ /* 0x000fe40000000800 */
[----:B------:R-:W-:Y:S01]  /*0330*/  IADD3 R6, -R7, c[0x0][0x180], RZ ;  /* 0x0000600007067a10 */ /* 0x000fe20007ffe1ff */
[----:B------:R-:W-:Y:S01]  /*0340*/  IMAD R9, R8, R9, R11 ;  /* 0x0000000908097224 */ /* 0x000fe200078e020b */
[----:B------:R-:W-:Y:S02]  /*0350*/  ULOP3.LUT UR4, UR4, UR5, URZ, 0xc0, !UPT ;  /* 0x0000000504047292 */ /* 0x000fe4000f8ec03f */
[----:B------:R-:W-:Y:S01]  /*0360*/  ISETP.GE.U32.AND P0, PT, R6, 0x3, PT ;  /* 0x000000030600780c */ /* 0x000fe20003f06070 */
[----:B------:R-:W-:-:S02]  /*0370*/  IMAD R23, R9, c[0x0][0x180], RZ ;  /* 0x0000600009177a24 */ /* 0x000fc400078e02ff */
[----:B------:R-:W-:-:S03]  /*0380*/  IMAD.MOV.U32 R9, RZ, RZ, RZ ;  /* 0x000000ffff097224 */ /* 0x000fc600078e00ff */
[----:B------:R-:W-:-:S06]  /*0390*/  SHF.R.S32.HI R14, RZ, 0x1f, R23 ;  /* 0x0000001fff0e7819 */ /* 0x000fcc0000011417 */
[----:B------:R-:W-:Y:S05]  /*03a0*/  @!P0 BRA `(.L_x_434) ;  /* 0x0000071000008947 */ /* 0x000fea0003800000 */
[----:B0-----:R-:W-:Y:S01]  /*03b0*/  ULDC UR5, c[0x0][0x180] ;  /* 0x0000600000057ab9 */ /* 0x001fe20000000800 */
[C---:B------:R-:W-:Y:S01]  /*03c0*/  LEA R4, P0, R23.reuse, R2, 0x2 ;  /* 0x0000000217047211 */ /* 0x040fe200078010ff */
[----:B------:R-:W-:Y:S01]  /*03d0*/  UIADD3 UR5, -UR4, UR5, URZ ;  /* 0x0000000504057290 */ /* 0x000fe2000fffe13f */
[----:B------:R-:W-:Y:S02]  /*03e0*/  IMAD.MOV.U32 R5, RZ, RZ, c[0x0][0x180] ;  /* 0x00006000ff057624 */ /* 0x000fe400078e00ff */
[----:B------:R-:W-:Y:S01]  /*03f0*/  LEA.HI.X R8, R23, R3, R14, 0x2, P0 ;  /* 0x0000000317087211 */ /* 0x000fe200000f140e */
[----:B------:R-:W-:Y:S01]  /*0400*/  IMAD.MOV.U32 R7, RZ, RZ, 0x4 ;  /* 0x00000004ff077424 */ /* 0x000fe200078e00ff */
[----:B------:R-:W-:Y:S01]  /*0410*/  IADD3 R4, P1, R4, 0x8, RZ ;  /* 0x0000000804047810 */ /* 0x000fe20007f3e0ff */
[----:B------:R-:W-:Y:S01]  /*0420*/  IMAD R6, R0, R5, 0x2 ;  /* 0x0000000200067424 */ /* 0x000fe200078e0205 */
[----:B------:R-:W-:Y:S01]  /*0430*/  ISETP.LT.AND P0, PT, RZ, UR5, PT ;  /* 0x00000005ff007c0c */ /* 0x000fe2000bf01270 */
[----:B------:R-:W-:-:S02]  /*0440*/  IMAD.MOV.U32 R9, RZ, RZ, RZ ;  /* 0x000000ffff097224 */ /* 0x000fc400078e00ff */
[----:B------:R-:W-:Y:S02]  /*0450*/  IMAD.X R5, RZ, RZ, R8, P1 ;  /* 0x000000ffff057224 */ /* 0x000fe400008e0608 */
[----:B------:R-:W-:Y:S02]  /*0460*/  IMAD.U32 R8, RZ, RZ, UR5 ;  /* 0x00000005ff087e24 */ /* 0x000fe4000f8e00ff */
[----:B------:R-:W-:-:S05]  /*0470*/  IMAD.WIDE R6, R6, R7, c[0x0][0x160] ;  /* 0x0000580006067625 */ /* 0x000fca00078e0207 */
[----:B------:R-:W-:Y:S05]  /*0480*/  @!P0 BRA `(.L_x_435) ;  /* 0x000004f000008947 */ /* 0x000fea0003800000 */
[----:B------:R-:W-:Y:S02]  /*0490*/  ISETP.GT.AND P1, PT, R8, 0xc, PT ;  /* 0x0000000c0800780c */ /* 0x000fe40003f24270 */
[----:B------:R-:W-:-:S10]  /*04a0*/  PLOP3.LUT P0, PT, PT, PT, PT, 0x80, 0x0 ;  /* 0x000000000000781c */ /* 0x000fd40003f0f070 */
[----:B------:R-:W-:Y:S05]  /*04b0*/  @!P1 BRA `(.L_x_436) ;  /* 0x000002d000009947 */ /* 0x000fea0003800000 */
[----:B------:R-:W-:-:S02]  /*04c0*/  PLOP3.LUT P0, PT, PT, PT, PT, 0x8, 0x0 ;  /* 0x000000000000781c */ /* 0x000fc40003f0e170 */
.L_x_437:
[----:B------:R-:W2:Y:S04]  /*04d0*/  LDG.E.SYS R11, [R4+-0x8] ;  /* 0xfffff800040b7381 */ /* 0x000ea800001ee900 */
[----:B--2---:R0:W-:Y:S04]  /*04e0*/  STG.E.SYS [R6+-0x8], R11 ;  /* 0xfffff80b06007386 */ /* 0x0041e8000010e900 */
[----:B------:R-:W2:Y:S04]  /*04f0*/  LDG.E.SYS R13, [R4+-0x4] ;  /* 0xfffffc00040d7381 */ /* 0x000ea800001ee900 */
[----:B--2---:R1:W-:Y:S04]  /*0500*/  STG.E.SYS [R6+-0x4], R13 ;  /* 0xfffffc0d06007386 */ /* 0x0043e8000010e900 */
[----:B------:R-:W2:Y:S04]  /*0510*/  LDG.E.SYS R15, [R4] ;  /* 0x00000000040f7381 */ /* 0x000ea800001ee900 */
[----:B--2---:R2:W-:Y:S04]  /*0520*/  STG.E.SYS [R6], R15 ;  /* 0x0000000f06007386 */ /* 0x0045e8000010e900 */
[----:B------:R-:W3:Y:S04]  /*0530*/  LDG.E.SYS R17, [R4+0x4] ;  /* 0x0000040004117381 */ /* 0x000ee800001ee900 */
[----:B---3--:R3:W-:Y:S04]  /*0540*/  STG.E.SYS [R6+0x4], R17 ;  /* 0x0000041106007386 */ /* 0x0087e8000010e900 */
[----:B------:R-:W4:Y:S04]  /*0550*/  LDG.E.SYS R19, [R4+0x8] ;  /* 0x0000080004137381 */ /* 0x000f2800001ee900 */
[----:B----4-:R4:W-:Y:S04]  /*0560*/  STG.E.SYS [R6+0x8], R19 ;  /* 0x0000081306007386 */ /* 0x0109e8000010e900 */
[----:B------:R-:W5:Y:S04]  /*0570*/  LDG.E.SYS R21, [R4+0xc] ;  /* 0x00000c0004157381 */ /* 0x000f6800001ee900 */
[----:B-----5:R5:W-:Y:S04]  /*0580*/  STG.E.SYS [R6+0xc], R21 ;  /* 0x00000c1506007386 */ /* 0x020be8000010e900 */
[----:B0-----:R-:W2:Y:S04]  /*0590*/  LDG.E.SYS R11, [R4+0x10] ;  /* 0x00001000040b7381 */ /* 0x001ea800001ee900 */
[----:B--2---:R0:W-:Y:S04]  /*05a0*/  STG.E.SYS [R6+0x10], R11 ;  /* 0x0000100b06007386 */ /* 0x0041e8000010e900 */
[----:B-1----:R-:W2:Y:S04]  /*05b0*/  LDG.E.SYS R13, [R4+0x14] ;  /* 0x00001400040d7381 */ /* 0x002ea800001ee900 */
[----:B--2---:R1:W-:Y:S04]  /*05c0*/  STG.E.SYS [R6+0x14], R13 ;  /* 0x0000140d06007386 */ /* 0x0043e8000010e900 */
[----:B------:R-:W2:Y:S04]  /*05d0*/  LDG.E.SYS R15, [R4+0x18] ;  /* 0x00001800040f7381 */ /* 0x000ea800001ee900 */
[----:B--2---:R2:W-:Y:S04]  /*05e0*/  STG.E.SYS [R6+0x18], R15 ;  /* 0x0000180f06007386 */ /* 0x0045e8000010e900 */
[----:B---3--:R-:W3:Y:S04]  /*05f0*/  LDG.E.SYS R17, [R4+0x1c] ;  /* 0x00001c0004117381 */ /* 0x008ee800001ee900 */
[----:B---3--:R3:W-:Y:S04]  /*0600*/  STG.E.SYS [R6+0x1c], R17 ;  /* 0x00001c1106007386 */ /* 0x0087e8000010e900 */
[----:B----4-:R-:W4:Y:S04]  /*0610*/  LDG.E.SYS R19, [R4+0x20] ;  /* 0x0000200004137381 */ /* 0x010f2800001ee900 */
[----:B----4-:R4:W-:Y:S04]  /*0620*/  STG.E.SYS [R6+0x20], R19 ;  /* 0x0000201306007386 */ /* 0x0109e8000010e900 */
[----:B-----5:R-:W5:Y:S04]  /*0630*/  LDG.E.SYS R21, [R4+0x24] ;  /* 0x0000240004157381 */ /* 0x020f6800001ee900 */
[----:B-----5:R-:W-:Y:S04]  /*0640*/  STG.E.SYS [R6+0x24], R21 ;  /* 0x0000241506007386 */ /* 0x020fe8000010e900 */
[----:B0-----:R-:W5:Y:S04]  /*0650*/  LDG.E.SYS R11, [R4+0x28] ;  /* 0x00002800040b7381 */ /* 0x001f6800001ee900 */
[----:B-----5:R0:W-:Y:S04]  /*0660*/  STG.E.SYS [R6+0x28], R11 ;  /* 0x0000280b06007386 */ /* 0x0201e8000010e900 */
[----:B-1----:R-:W5:Y:S04]  /*0670*/  LDG.E.SYS R13, [R4+0x2c] ;  /* 0x00002c00040d7381 */ /* 0x002f6800001ee900 */
[----:B-----5:R-:W-:Y:S04]  /*0680*/  STG.E.SYS [R6+0x2c], R13 ;  /* 0x00002c0d06007386 */ /* 0x020fe8000010e900 */
[----:B--2---:R-:W2:Y:S01]  /*0690*/  LDG.E.SYS R15, [R4+0x30] ;  /* 0x00003000040f7381 */ /* 0x004ea200001ee900 */
[----:B------:R-:W-:-:S04]  /*06a0*/  IADD3 R8, R8, -0x10, RZ ;  /* 0xfffffff008087810 */ /* 0x000fc80007ffe0ff */
[----:B------:R-:W-:Y:S02]  /*06b0*/  ISETP.GT.AND P1, PT, R8, 0xc, PT ;  /* 0x0000000c0800780c */ /* 0x000fe40003f24270 */
[----:B------:R-:W-:Y:S01]  /*06c0*/  IADD3 R12, P2, R4, 0x40, RZ ;  /* 0x00000040040c7810 */ /* 0x000fe20007f5e0ff */
[----:B--2---:R-:W-:Y:S04]  /*06d0*/  STG.E.SYS [R6+0x30], R15 ;  /* 0x0000300f06007386 */ /* 0x004fe8000010e900 */
[----:B---3--:R1:W2:Y:S01]  /*06e0*/  LDG.E.SYS R17, [R4+0x34] ;  /* 0x0000340004117381 */ /* 0x0082a200001ee900 */
[----:B------:R-:W-:Y:S01]  /*06f0*/  IADD3 R10, P3, R6, 0x40, RZ ;  /* 0x00000040060a7810 */ /* 0x000fe20007f7e0ff */
[----:B----4-:R-:W-:Y:S01]  /*0700*/  IMAD.X R19, RZ, RZ, R5, P2 ;  /* 0x000000ffff137224 */ /* 0x010fe200010e0605 */
[----:B------:R-:W-:-:S03]  /*0710*/  IADD3 R9, R9, 0x10, RZ ;  /* 0x0000001009097810 */ /* 0x000fc60007ffe0ff */
[----:B0-----:R-:W-:Y:S02]  /*0720*/  IMAD.X R11, RZ, RZ, R7, P3 ;  /* 0x000000ffff0b7224 */ /* 0x001fe400018e0607 */
[----:B-1----:R-:W-:Y:S02]  /*0730*/  IMAD.MOV.U32 R4, RZ, RZ, R12 ;  /* 0x000000ffff047224 */ /* 0x002fe400078e000c */
[----:B------:R-:W-:Y:S01]  /*0740*/  IMAD.MOV.U32 R5, RZ, RZ, R19 ;  /* 0x000000ffff057224 */ /* 0x000fe200078e0013 */
[----:B--2---:R0:W-:Y:S02]  /*0750*/  STG.E.SYS [R6+0x34], R17 ;  /* 0x0000341106007386 */ /* 0x0041e4000010e900 */
[----:B0-----:R-:W-:Y:S02]  /*0760*/  IMAD.MOV.U32 R6, RZ, RZ, R10 ;  /* 0x000000ffff067224 */ /* 0x001fe400078e000a */
[----:B------:R-:W-:Y:S01]  /*0770*/  IMAD.MOV.U32 R7, RZ, RZ, R11 ;  /* 0x000000ffff077224 */ /* 0x000fe200078e000b */
[----:B------:R-:W-:Y:S05]  /*0780*/  @P1 BRA `(.L_x_437) ;  /* 0xfffffd4000001947 */ /* 0x000fea000383ffff */
.L_x_436:
[----:B------:R-:W-:-:S12]  /*0790*/  ISETP.GT.AND P1, PT, R8, 0x4, PT ;  /* 0x000000040800780c */ /* 0x000fd80003f24270 */
[----:B------:R-:W-:Y:S05]  /*07a0*/  @!P1 BRA `(.L_x_438) ;  /* 0x000001b000009947 */ /* 0x000fea0003800000 */
[----:B------:R-:W2:Y:S04]  /*07b0*/  LDG.E.SYS R11, [R4+-0x8] ;  /* 0xfffff800040b7381 */ /* 0x000ea800001ee900 */
[----:B--2---:R0:W-:Y:S04]  /*07c0*/  STG.E.SYS [R6+-0x8], R11 ;  /* 0xfffff80b06007386 */ /* 0x0041e8000010e900 */
[----:B------:R-:W2:Y:S04]  /*07d0*/  LDG.E.SYS R13, [R4+-0x4] ;  /* 0xfffffc00040d7381 */ /* 0x000ea800001ee900 */
[----:B--2---:R1:W-:Y:S04]  /*07e0*/  STG.E.SYS [R6+-0x4], R13 ;  /* 0xfffffc0d06007386 */ /* 0x0043e8000010e900 */
[----:B------:R-:W2:Y:S04]  /*07f0*/  LDG.E.SYS R15, [R4] ;  /* 0x00000000040f7381 */ /* 0x000ea800001ee900 */
[----:B--2---:R-:W-:Y:S04]  /*0800*/  STG.E.SYS [R6], R15 ;  /* 0x0000000f06007386 */ /* 0x004fe8000010e900 */
[----:B------:R-:W2:Y:S04]  /*0810*/  LDG.E.SYS R17, [R4+0x4] ;  /* 0x0000040004117381 */ /* 0x000ea800001ee900 */
[----:B--2---:R2:W-:Y:S04]  /*0820*/  STG.E.SYS [R6+0x4], R17 ;  /* 0x0000041106007386 */ /* 0x0045e8000010e900 */
[----:B------:R-:W3:Y:S04]  /*0830*/  LDG.E.SYS R19, [R4+0x8] ;  /* 0x0000080004137381 */ /* 0x000ee800001ee900 */
[----:B---3--:R-:W-:Y:S04]  /*0840*/  STG.E.SYS [R6+0x8], R19 ;  /* 0x0000081306007386 */ /* 0x008fe8000010e900 */
[----:B------:R-:W3:Y:S04]  /*0850*/  LDG.E.SYS R21, [R4+0xc] ;  /* 0x00000c0004157381 */ /* 0x000ee800001ee900 */
[----:B---3--:R-:W-:Y:S04]  /*0860*/  STG.E.SYS [R6+0xc], R21 ;  /* 0x00000c1506007386 */ /* 0x008fe8000010e900 */
[----:B0-----:R-:W3:Y:S01]  /*0870*/  LDG.E.SYS R11, [R4+0x10] ;  /* 0x00001000040b7381 */ /* 0x001ee200001ee900 */
[----:B------:R-:W-:-:S02]  /*0880*/  IADD3 R12, P1, R4, 0x20, RZ ;  /* 0x00000020040c7810 */ /* 0x000fc40007f3e0ff */
[----:B------:R-:W-:Y:S01]  /*0890*/  IADD3 R10, P2, R6, 0x20, RZ ;  /* 0x00000020060a7810 */ /* 0x000fe20007f5e0ff */
[----:B---3--:R-:W-:Y:S04]  /*08a0*/  STG.E.SYS [R6+0x10], R11 ;  /* 0x0000100b06007386 */ /* 0x008fe8000010e900 */
[----:B-1----:R0:W3:Y:S01]  /*08b0*/  LDG.E.SYS R13, [R4+0x14] ;  /* 0x00001400040d7381 */ /* 0x0020e200001ee900 */
[----:B--2---:R-:W-:Y:S01]  /*08c0*/  IMAD.X R17, RZ, RZ, R5, P1 ;  /* 0x000000ffff117224 */ /* 0x004fe200008e0605 */
[----:B------:R-:W-:Y:S01]  /*08d0*/  PLOP3.LUT P0, PT, PT, PT, PT, 0x8, 0x0 ;  /* 0x000000000000781c */ /* 0x000fe20003f0e170 */
[----:B------:R-:W-:Y:S01]  /*08e0*/  IMAD.X R15, RZ, RZ, R7, P2 ;  /* 0x000000ffff0f7224 */ /* 0x000fe200010e0607 */
[----:B------:R-:W-:Y:S02]  /*08f0*/  IADD3 R9, R9, 0x8, RZ ;  /* 0x0000000809097810 */ /* 0x000fe40007ffe0ff */
[----:B------:R-:W-:Y:S01]  /*0900*/  IADD3 R8, R8, -0x8, RZ ;  /* 0xfffffff808087810 */ /* 0x000fe20007ffe0ff */
[----:B0-----:R-:W-:-:S02]  /*0910*/  IMAD.MOV.U32 R4, RZ, RZ, R12 ;  /* 0x000000ffff047224 */ /* 0x001fc400078e000c */
[----:B------:R-:W-:Y:S01]  /*0920*/  IMAD.MOV.U32 R5, RZ, RZ, R17 ;  /* 0x000000ffff057224 */ /* 0x000fe200078e0011 */
[----:B---3--:R0:W-:Y:S02]  /*0930*/  STG.E.SYS [R6+0x14], R13 ;  /* 0x0000140d06007386 */ /* 0x0081e4000010e900 */
[----:B0-----:R-:W-:Y:S02]  /*0940*/  IMAD.MOV.U32 R6, RZ, RZ, R10 ;  /* 0x000000ffff067224 */ /* 0x001fe400078e000a */
[----:B------:R-:W-:-:S02]  /*0950*/  IMAD.MOV.U32 R7, RZ, RZ, R15 ;  /* 0x000000ffff077224 */ /* 0x000fc400078e000f */
.L_x_438:
[----:B------:R-:W-:-:S12]  /*0960*/  ISETP.NE.OR P0, PT, R8, RZ, P0 ;  /* 0x000000ff0800720c */ /* 0x000fd80000705670 */
[----:B------:R-:W-:Y:S05]  /*0970*/  @!P0 BRA `(.L_x_434) ;  /* 0x0000014000008947 */ /* 0x000fea0003800000 */
.L_x_435:
[----:B------:R-:W2:Y:S04]  /*0980*/  LDG.E.SYS R11, [R4+-0x8] ;  /* 0xfffff800040b7381 */ /* 0x000ea800001ee900 */
[----:B--2---:R0:W-:Y:S04]  /*0990*/  STG.E.SYS [R6+-0x8], R11 ;  /* 0xfffff80b06007386 */ /* 0x0041e8000010e900 */
[----:B------:R-:W2:Y:S04]  /*09a0*/  LDG.E.SYS R13, [R4+-0x4] ;  /* 0xfffffc00040d7381 */ /* 0x000ea800001ee900 */
[----:B--2---:R-:W-:Y:S04]  /*09b0*/  STG.E.SYS [R6+-0x4], R13 ;  /* 0xfffffc0d06007386 */ /* 0x004fe8000010e900 */
[----:B------:R-:W2:Y:S01]  /*09c0*/  LDG.E.SYS R15, [R4] ;  /* 0x00000000040f7381 */ /* 0x000ea200001ee900 */
[----:B------:R-:W-:-:S04]  /*09d0*/  IADD3 R8, R8, -0x4, RZ ;  /* 0xfffffffc08087810 */ /* 0x000fc80007ffe0ff */
[----:B------:R-:W-:Y:S02]  /*09e0*/  ISETP.NE.AND P0, PT, R8, RZ, PT ;  /* 0x000000ff0800720c */ /* 0x000fe40003f05270 */
[----:B------:R-:W-:Y:S01]  /*09f0*/  IADD3 R12, P1, R4, 0x10, RZ ;  /* 0x00000010040c7810 */ /* 0x000fe20007f3e0ff */
[----:B--2---:R-:W-:Y:S04]  /*0a00*/  STG.E.SYS [R6], R15 ;  /* 0x0000000f06007386 */ /* 0x004fe8000010e900 */
[----:B------:R1:W2:Y:S01]  /*0a10*/  LDG.E.SYS R17, [R4+0x4] ;  /* 0x0000040004117381 */ /* 0x0002a200001ee900 */
[----:B------:R-:W-:Y:S01]  /*0a20*/  IADD3 R10, P2, R6, 0x10, RZ ;  /* 0x00000010060a7810 */ /* 0x000fe20007f5e0ff */
[----:B------:R-:W-:Y:S01]  /*0a30*/  IMAD.X R19, RZ, RZ, R5, P1 ;  /* 0x000000ffff137224 */ /* 0x000fe200008e0605 */
        /* <DEDUP_REMOVED lines=8> */
.L_x_434:
[----:B0-----:R-:W-:-:S12]  /*0ac0*/  ISETP.NE.AND P0, PT, RZ, UR4, PT ;  /* 0x00000004ff007c0c */ /* 0x001fd8000bf05270 */
[----:B------:R-:W-:Y:S05]  /*0ad0*/  @!P0 EXIT ;  /* 0x000000000000894d */ /* 0x000fea0003800000 */
[----:B------:R-:W-:Y:S01]  /*0ae0*/  IMAD.MOV.U32 R5, RZ, RZ, 0x4 ;  /* 0x00000004ff057424 */ /* 0x000fe200078e00ff */
[----:B------:R-:W-:Y:S01]  /*0af0*/  IADD3 R7, P0, R23, R9, RZ ;  /* 0x0000000917077210 */ /* 0x000fe20007f1e0ff */
[----:B------:R-:W-:-:S04]  /*0b00*/  IMAD R4, R0, c[0x0][0x180], R9 ;  /* 0x0000600000047a24 */ /* 0x000fc800078e0209 */
[----:B------:R-:W-:-:S04]  /*0b10*/  IMAD.WIDE R4, R4, R5, c[0x0][0x160] ;  /* 0x0000580004047625 */ /* 0x000fc800078e0205 */
[----:B------:R-:W-:Y:S01]  /*0b20*/  IMAD.X R6, RZ, RZ, R14, P0 ;  /* 0x000000ffff067224 */ /* 0x000fe200000e060e */
[----:B------:R-:W-:Y:S01]  /*0b30*/  LEA R0, P0, R7, R2, 0x2 ;  /* 0x0000000207007211 */ /* 0x000fe200078010ff */
[----:B------:R-:W-:-:S03]  /*0b40*/  IMAD.MOV.U32 R9, RZ, RZ, R5 ;  /* 0x000000ffff097224 */ /* 0x000fc600078e0005 */
[----:B------:R-:W-:-:S03]  /*0b50*/  LEA.HI.X R7, R7, R3, R6, 0x2, P0 ;  /* 0x0000000307077211 */ /* 0x000fc600000f1406 */
.L_x_439:
[----:B0-----:R-:W-:Y:S02]  /*0b60*/  IMAD.MOV.U32 R2, RZ, RZ, R0 ;  /* 0x000000ffff027224 */ /* 0x001fe400078e0000 */
[----:B------:R-:W-:-:S08]  /*0b70*/  IMAD.MOV.U32 R3, RZ, RZ, R7 ;  /* 0x000000ffff037224 */ /* 0x000fd000078e0007 */
[----:B------:R0:W2:Y:S01]  /*0b80*/  LDG.E.SYS R5, [R2] ;  /* 0x0000000002057381 */ /* 0x0000a200001ee900 */
[----:B------:R-:W-:Y:S01]  /*0b90*/  UIADD3 UR4, UR4, -0x1, URZ ;  /* 0xffffffff04047890 */ /* 0x000fe2000fffe03f */
[----:B------:R-:W-:-:S05]  /*0ba0*/  IADD3 R0, P2, R0, 0x4, RZ ;  /* 0x0000000400007810 */ /* 0x000fca0007f5e0ff */
[----:B------:R-:W-:Y:S01]  /*0bb0*/  ISETP.NE.AND P0, PT, RZ, UR4, PT ;  /* 0x00000004ff007c0c */ /* 0x000fe2000bf05270 */
[----:B------:R-:W-:Y:S02]  /*0bc0*/  IMAD.X R7, RZ, RZ, R7, P2 ;  /* 0x000000ffff077224 */ /* 0x000fe400010e0607 */
[----:B0-----:R-:W-:Y:S01]  /*0bd0*/  IMAD.MOV.U32 R2, RZ, RZ, R4 ;  /* 0x000000ffff027224 */ /* 0x001fe200078e0004 */
[----:B------:R-:W-:Y:S01]  /*0be0*/  IADD3 R4, P1, R4, 0x4, RZ ;  /* 0x0000000404047810 */ /* 0x000fe20007f3e0ff */
[----:B------:R-:W-:-:S04]  /*0bf0*/  IMAD.MOV.U32 R3, RZ, RZ, R9 ;  /* 0x000000ffff037224 */ /* 0x000fc800078e0009 */
[----:B------:R-:W-:-:S04]  /*0c00*/  IMAD.X R9, RZ, RZ, R9, P1 ;  /* 0x000000ffff097224 */ /* 0x000fc800008e0609 */
[----:B--2---:R0:W-:Y:S01]  /*0c10*/  STG.E.SYS [R2], R5 ;  /* 0x0000000502007386 */ /* 0x0041e2000010e900 */
[----:B------:R-:W-:Y:S05]  /*0c20*/  @P0 BRA `(.L_x_439) ;  /* 0xffffff3000000947 */ /* 0x000fea000383ffff */
[----:B------:R-:W-:Y:S05]  /*0c30*/  EXIT ;  /* 0x000000000000794d */ /* 0x000fea0003800000 */
.L_x_440:
[----:B------:R-:W-:-:S00]  /*0c40*/  BRA `(.L_x_440) ;  /* 0xfffffff000007947 */ /* 0x000fc0000383ffff */
[----:B------:R-:W-:-:S00]  /*0c50*/  NOP ;  /* 0x0000000000007918 */ /* 0x000fc00000000000 */
[----:B------:R-:W-:-:S00]  /*0c60*/  NOP ;  /* 0x0000000000007918 */ /* 0x000fc00000000000 */
[----:B------:R-:W-:-:S00]  /*0c70*/  NOP ;  /* 0x0000000000007918 */ /* 0x000fc00000000000 */
.L_x_456:


//--------------------- .nv.shared.kernel_cuda_filter_nlm_construct_gramian --------------------------
	.section	.nv.shared.kernel_cuda_filter_nlm_construct_gramian,"aw",@nobits
	.align	4
.nv.shared.kernel_cuda_filter_nlm_construct_gramian:
	.zero		12288


//--------------------- .nv.shared.kernel_cuda_filter_construct_transform --------------------------
	.section	.nv.shared.kernel_cuda_filter_construct_transform,"aw",@nobits
	.align	4
.nv.shared.kernel_cuda_filter_construct_transform:
	.zero		11264
